	.target	sm_80

	.elftype	@"ET_EXEC"


//--------------------- .note.nv.tkinfo           --------------------------
	.section	.note.nv.tkinfo,"",@"SHT_NOTE"
	.sectionflags	@"SHF_NOTE_NV_TKINFO"
	.tkinfo
        /*0018*/ 	.word	0x00000002
        /*0030*/ 	.string	""
        /*0030*/ 	.string	"ptxas"
        /*0030*/ 	.string	"Cuda compilation tools, release 13.0, V13.0.88"
        /*0030*/ 	.string	"Build cuda_13.0.r13.0/compiler.36424714_0"
        /*0030*/ 	.string	"-arch sm_80 -m 64 "



//--------------------- .note.nv.cuinfo           --------------------------
	.section	.note.nv.cuinfo,"",@"SHT_NOTE"
	.sectionflags	@"SHF_NOTE_NV_CUINFO"
        /*0018*/ 	.short	0x0002
        /*001a*/ 	.short	0x0050
        /*001c*/ 	.short	0x0082
	.zero		2


//--------------------- .nv.info                  --------------------------
	.section	.nv.info,"",@"SHT_CUDA_INFO"
	.align	4


	//----- nvinfo : EIATTR_REGCOUNT
	.align		4
        /*0000*/ 	.byte	0x04, 0x2f
        /*0002*/ 	.short	(.L_12 - .L_11)
	.align		4
.L_11:
        /*0004*/ 	.word	index@(_ZN7cutlass13device_kernelIN5flash19enable_sm80_to_sm89INS1_16FlashAttnFwdSm80INS1_25CollectiveMainloopFwdSm80ILi4ELi1ELb0EN4cute5tupleIJNS5_1CILi128EEENS7_ILi64EEENS7_ILi96EEEEEELi96ENS_10bfloat16_tEfNS_4arch4Sm80ELb1ELb0ELb1ELb1ELb1ELb1ELb1ELb0EEENS1_21CollectiveEpilogueFwdINS6_IJS8_SA_S9_EEENS6_IJNS7_ILi1EEESI_SI_EEESC_SE_Li128ELb1ELb1ELb0ELb0EEENS1_19SingleTileSchedulerILb1ELb0ELb1ELi128EEEEEEEEEvNT_6ParamsE)
        /*0008*/ 	.word	0x000000ff


	//----- nvinfo : EIATTR_FRAME_SIZE
	.align		4
.L_12:
        /*000c*/ 	.byte	0x04, 0x11
        /*000e*/ 	.short	(.L_14 - .L_13)
	.align		4
.L_13:
        /*0010*/ 	.word	index@(_ZN7cutlass13device_kernelIN5flash19enable_sm80_to_sm89INS1_16FlashAttnFwdSm80INS1_25CollectiveMainloopFwdSm80ILi4ELi1ELb0EN4cute5tupleIJNS5_1CILi128EEENS7_ILi64EEENS7_ILi96EEEEEELi96ENS_10bfloat16_tEfNS_4arch4Sm80ELb1ELb0ELb1ELb1ELb1ELb1ELb1ELb0EEENS1_21CollectiveEpilogueFwdINS6_IJS8_SA_S9_EEENS6_IJNS7_ILi1EEESI_SI_EEESC_SE_Li128ELb1ELb1ELb0ELb0EEENS1_19SingleTileSchedulerILb1ELb0ELb1ELi128EEEEEEEEEvNT_6ParamsE)
        /*0014*/ 	.word	0x00000070


	//----- nvinfo : EIATTR_REGCOUNT
	.align		4
.L_14:
        /*0018*/ 	.byte	0x04, 0x2f
        /*001a*/ 	.short	(.L_16 - .L_15)
	.align		4
.L_15:
        /*001c*/ 	.word	index@(_ZN7cutlass13device_kernelIN5flash19enable_sm80_to_sm89INS1_16FlashAttnFwdSm80INS1_25CollectiveMainloopFwdSm80ILi4ELi1ELb0EN4cute5tupleIJNS5_1CILi128EEENS7_ILi64EEENS7_ILi96EEEEEELi96ENS_10bfloat16_tEfNS_4arch4Sm80ELb1ELb0ELb1ELb1ELb1ELb0ELb1ELb0EEENS1_21CollectiveEpilogueFwdINS6_IJS8_SA_S9_EEENS6_IJNS7_ILi1EEESI_SI_EEESC_SE_Li128ELb1ELb1ELb0ELb0EEENS1_19SingleTileSchedulerILb1ELb0ELb1ELi128EEEEEEEEEvNT_6ParamsE)
        /*0020*/ 	.word	0x000000ff


	//----- nvinfo : EIATTR_FRAME_SIZE
	.align		4
.L_16:
        /*0024*/ 	.byte	0x04, 0x11
        /*0026*/ 	.short	(.L_18 - .L_17)
	.align		4
.L_17:
        /*0028*/ 	.word	index@(_ZN7cutlass13device_kernelIN5flash19enable_sm80_to_sm89INS1_16FlashAttnFwdSm80INS1_25CollectiveMainloopFwdSm80ILi4ELi1ELb0EN4cute5tupleIJNS5_1CILi128EEENS7_ILi64EEENS7_ILi96EEEEEELi96ENS_10bfloat16_tEfNS_4arch4Sm80ELb1ELb0ELb1ELb1ELb1ELb0ELb1ELb0EEENS1_21CollectiveEpilogueFwdINS6_IJS8_SA_S9_EEENS6_IJNS7_ILi1EEESI_SI_EEESC_SE_Li128ELb1ELb1ELb0ELb0EEENS1_19SingleTileSchedulerILb1ELb0ELb1ELi128EEEEEEEEEvNT_6ParamsE)
        /*002c*/ 	.word	0x00000068


	//----- nvinfo : EIATTR_REGCOUNT
	.align		4
.L_18:
        /*0030*/ 	.byte	0x04, 0x2f
        /*0032*/ 	.short	(.L_20 - .L_19)
	.align		4
.L_19:
        /*0034*/ 	.word	index@(_ZN7cutlass13device_kernelIN5flash19enable_sm80_to_sm89INS1_16FlashAttnFwdSm80INS1_25CollectiveMainloopFwdSm80ILi4ELi1ELb0EN4cute5tupleIJNS5_1CILi128EEENS7_ILi64EEENS7_ILi96EEEEEELi96ENS_10bfloat16_tEfNS_4arch4Sm80ELb1ELb0ELb1ELb0ELb1ELb0ELb1ELb0EEENS1_21CollectiveEpilogueFwdINS6_IJS8_SA_S9_EEENS6_IJNS7_ILi1EEESI_SI_EEESC_SE_Li128ELb0ELb1ELb0ELb0EEENS1_30DynamicPersistentTileSchedulerILi128ELi128ELb0ELb1ELb0EEEEEEEEEvNT_6ParamsE)
        /*0038*/ 	.word	0x000000ff


	//----- nvinfo : EIATTR_FRAME_SIZE
	.align		4
.L_20:
        /*003c*/ 	.byte	0x04, 0x11
        /*003e*/ 	.short	(.L_22 - .L_21)
	.align		4
.L_21:
        /*0040*/ 	.word	index@($__internal_4_$__cuda_sm70_shflsync_idx_p)
        /*0044*/ 	.word	0x00000000


	//----- nvinfo : EIATTR_FRAME_SIZE
	.align		4
.L_22:
        /*0048*/ 	.byte	0x04, 0x11
        /*004a*/ 	.short	(.L_24 - .L_23)
	.align		4
.L_23:
        /*004c*/ 	.word	index@($__internal_3_$__cuda_sm70_shflsync_bfly_p)
        /*0050*/ 	.word	0x00000000


	//----- nvinfo : EIATTR_FRAME_SIZE
	.align		4
.L_24:
        /*0054*/ 	.byte	0x04, 0x11
        /*0056*/ 	.short	(.L_26 - .L_25)
	.align		4
.L_25:
        /*0058*/ 	.word	index@(_ZN7cutlass13device_kernelIN5flash19enable_sm80_to_sm89INS1_16FlashAttnFwdSm80INS1_25CollectiveMainloopFwdSm80ILi4ELi1ELb0EN4cute5tupleIJNS5_1CILi128EEENS7_ILi64EEENS7_ILi96EEEEEELi96ENS_10bfloat16_tEfNS_4arch4Sm80ELb1ELb0ELb1ELb0ELb1ELb0ELb1ELb0EEENS1_21CollectiveEpilogueFwdINS6_IJS8_SA_S9_EEENS6_IJNS7_ILi1EEESI_SI_EEESC_SE_Li128ELb0ELb1ELb0ELb0EEENS1_30DynamicPersistentTileSchedulerILi128ELi128ELb0ELb1ELb0EEEEEEEEEvNT_6ParamsE)
        /*005c*/ 	.word	0x00000090


	//----- nvinfo : EIATTR_REGCOUNT
	.align		4
.L_26:
        /*0060*/ 	.byte	0x04, 0x2f
        /*0062*/ 	.short	(.L_28 - .L_27)
	.align		4
.L_27:
        /*0064*/ 	.word	index@(_ZN7cutlass13device_kernelIN5flash19enable_sm80_to_sm89INS1_16FlashAttnFwdSm80INS1_25CollectiveMainloopFwdSm80ILi4ELi1ELb0EN4cute5tupleIJNS5_1CILi128EEENS7_ILi48EEENS7_ILi96EEEEEELi96ENS_10bfloat16_tEfNS_4arch4Sm80ELb0ELb1ELb1ELb1ELb1ELb1ELb1ELb0EEENS1_21CollectiveEpilogueFwdINS6_IJS8_SA_S9_EEENS6_IJNS7_ILi1EEESI_SI_EEESC_SE_Li128ELb1ELb1ELb0ELb0EEENS1_19SingleTileSchedulerILb1ELb0ELb1ELi128EEEEEEEEEvNT_6ParamsE)
        /*0068*/ 	.word	0x000000ff


	//----- nvinfo : EIATTR_FRAME_SIZE
	.align		4
.L_28:
        /*006c*/ 	.byte	0x04, 0x11
        /*006e*/ 	.short	(.L_30 - .L_29)
	.align		4
.L_29:
        /*0070*/ 	.word	index@($__internal_2_$__cuda_sm70_shflsync_idx_p)
        /*0074*/ 	.word	0x00000000


	//----- nvinfo : EIATTR_FRAME_SIZE
	.align		4
.L_30:
        /*0078*/ 	.byte	0x04, 0x11
        /*007a*/ 	.short	(.L_32 - .L_31)
	.align		4
.L_31:
        /*007c*/ 	.word	index@(_ZN7cutlass13device_kernelIN5flash19enable_sm80_to_sm89INS1_16FlashAttnFwdSm80INS1_25CollectiveMainloopFwdSm80ILi4ELi1ELb0EN4cute5tupleIJNS5_1CILi128EEENS7_ILi48EEENS7_ILi96EEEEEELi96ENS_10bfloat16_tEfNS_4arch4Sm80ELb0ELb1ELb1ELb1ELb1ELb1ELb1ELb0EEENS1_21CollectiveEpilogueFwdINS6_IJS8_SA_S9_EEENS6_IJNS7_ILi1EEESI_SI_EEESC_SE_Li128ELb1ELb1ELb0ELb0EEENS1_19SingleTileSchedulerILb1ELb0ELb1ELi128EEEEEEEEEvNT_6ParamsE)
        /*0080*/ 	.word	0x00000050


	//----- nvinfo : EIATTR_REGCOUNT
	.align		4
.L_32:
        /*0084*/ 	.byte	0x04, 0x2f
        /*0086*/ 	.short	(.L_34 - .L_33)
	.align		4
.L_33:
        /*0088*/ 	.word	index@(_ZN7cutlass13device_kernelIN5flash19enable_sm80_to_sm89INS1_16FlashAttnFwdSm80INS1_25CollectiveMainloopFwdSm80ILi4ELi1ELb0EN4cute5tupleIJNS5_1CILi128EEENS7_ILi48EEENS7_ILi96EEEEEELi96ENS_10bfloat16_tEfNS_4arch4Sm80ELb0ELb1ELb1ELb1ELb1ELb0ELb1ELb0EEENS1_21CollectiveEpilogueFwdINS6_IJS8_SA_S9_EEENS6_IJNS7_ILi1EEESI_SI_EEESC_SE_Li128ELb1ELb1ELb0ELb0EEENS1_19SingleTileSchedulerILb1ELb0ELb1ELi128EEEEEEEEEvNT_6ParamsE)
        /*008c*/ 	.word	0x000000ff


	//----- nvinfo : EIATTR_FRAME_SIZE
	.align		4
.L_34:
        /*0090*/ 	.byte	0x04, 0x11
        /*0092*/ 	.short	(.L_36 - .L_35)
	.align		4
.L_35:
        /*0094*/ 	.word	index@($__internal_1_$__cuda_sm70_shflsync_idx_p)
        /*0098*/ 	.word	0x00000000


	//----- nvinfo : EIATTR_FRAME_SIZE
	.align		4
.L_36:
        /*009c*/ 	.byte	0x04, 0x11
        /*009e*/ 	.short	(.L_38 - .L_37)
	.align		4
.L_37:
        /*00a0*/ 	.word	index@(_ZN7cutlass13device_kernelIN5flash19enable_sm80_to_sm89INS1_16FlashAttnFwdSm80INS1_25CollectiveMainloopFwdSm80ILi4ELi1ELb0EN4cute5tupleIJNS5_1CILi128EEENS7_ILi48EEENS7_ILi96EEEEEELi96ENS_10bfloat16_tEfNS_4arch4Sm80ELb0ELb1ELb1ELb1ELb1ELb0ELb1ELb0EEENS1_21CollectiveEpilogueFwdINS6_IJS8_SA_S9_EEENS6_IJNS7_ILi1EEESI_SI_EEESC_SE_Li128ELb1ELb1ELb0ELb0EEENS1_19SingleTileSchedulerILb1ELb0ELb1ELi128EEEEEEEEEvNT_6ParamsE)
        /*00a4*/ 	.word	0x00000048


	//----- nvinfo : EIATTR_REGCOUNT
	.align		4
.L_38:
        /*00a8*/ 	.byte	0x04, 0x2f
        /*00aa*/ 	.short	(.L_40 - .L_39)
	.align		4
.L_39:
        /*00ac*/ 	.word	index@(_ZN7cutlass13device_kernelIN5flash19enable_sm80_to_sm89INS1_16FlashAttnFwdSm80INS1_25CollectiveMainloopFwdSm80ILi4ELi1ELb0EN4cute5tupleIJNS5_1CILi128EEENS7_ILi48EEENS7_ILi96EEEEEELi96ENS_10bfloat16_tEfNS_4arch4Sm80ELb0ELb1ELb1ELb0ELb1ELb0ELb1ELb0EEENS1_21CollectiveEpilogueFwdINS6_IJS8_SA_S9_EEENS6_IJNS7_ILi1EEESI_SI_EEESC_SE_Li128ELb0ELb1ELb0ELb0EEENS1_19SingleTileSchedulerILb0ELb0ELb1ELi128EEEEEEEEEvNT_6ParamsE)
        /*00b0*/ 	.word	0x000000ff


	//----- nvinfo : EIATTR_FRAME_SIZE
	.align		4
.L_40:
        /*00b4*/ 	.byte	0x04, 0x11
        /*00b6*/ 	.short	(.L_42 - .L_41)
	.align		4
.L_41:
        /*00b8*/ 	.word	index@($__internal_0_$__cuda_sm70_shflsync_idx_p)
        /*00bc*/ 	.word	0x00000000


	//----- nvinfo : EIATTR_FRAME_SIZE
	.align		4
.L_42:
        /*00c0*/ 	.byte	0x04, 0x11
        /*00c2*/ 	.short	(.L_44 - .L_43)
	.align		4
.L_43:
        /*00c4*/ 	.word	index@(_ZN7cutlass13device_kernelIN5flash19enable_sm80_to_sm89INS1_16FlashAttnFwdSm80INS1_25CollectiveMainloopFwdSm80ILi4ELi1ELb0EN4cute5tupleIJNS5_1CILi128EEENS7_ILi48EEENS7_ILi96EEEEEELi96ENS_10bfloat16_tEfNS_4arch4Sm80ELb0ELb1ELb1ELb0ELb1ELb0ELb1ELb0EEENS1_21CollectiveEpilogueFwdINS6_IJS8_SA_S9_EEENS6_IJNS7_ILi1EEESI_SI_EEESC_SE_Li128ELb0ELb1ELb0ELb0EEENS1_19SingleTileSchedulerILb0ELb0ELb1ELi128EEEEEEEEEvNT_6ParamsE)
        /*00c8*/ 	.word	0x00000030


	//----- nvinfo : EIATTR_REGCOUNT
	.align		4
.L_44:
        /*00cc*/ 	.byte	0x04, 0x2f
        /*00ce*/ 	.short	(.L_46 - .L_45)
	.align		4
.L_45:
        /*00d0*/ 	.word	index@(_ZN7cutlass13device_kernelIN5flash19enable_sm80_to_sm89INS1_16FlashAttnFwdSm80INS1_25CollectiveMainloopFwdSm80ILi4ELi1ELb0EN4cute5tupleIJNS5_1CILi128EEENS7_ILi64EEENS7_ILi96EEEEEELi96ENS_10bfloat16_tEfNS_4arch4Sm80ELb0ELb0ELb1ELb1ELb1ELb1ELb1ELb0EEENS1_21CollectiveEpilogueFwdINS6_IJS8_SA_S9_EEENS6_IJNS7_ILi1EEESI_SI_EEESC_SE_Li128ELb1ELb1ELb0ELb0EEENS1_19SingleTileSchedulerILb1ELb0ELb1ELi128EEEEEEEEEvNT_6ParamsE)
        /*00d4*/ 	.word	0x000000ff


	//----- nvinfo : EIATTR_FRAME_SIZE
	.align		4
.L_46:
        /*00d8*/ 	.byte	0x04, 0x11
        /*00da*/ 	.short	(.L_48 - .L_47)
	.align		4
.L_47:
        /*00dc*/ 	.word	index@(_ZN7cutlass13device_kernelIN5flash19enable_sm80_to_sm89INS1_16FlashAttnFwdSm80INS1_25CollectiveMainloopFwdSm80ILi4ELi1ELb0EN4cute5tupleIJNS5_1CILi128EEENS7_ILi64EEENS7_ILi96EEEEEELi96ENS_10bfloat16_tEfNS_4arch4Sm80ELb0ELb0ELb1ELb1ELb1ELb1ELb1ELb0EEENS1_21CollectiveEpilogueFwdINS6_IJS8_SA_S9_EEENS6_IJNS7_ILi1EEESI_SI_EEESC_SE_Li128ELb1ELb1ELb0ELb0EEENS1_19SingleTileSchedulerILb1ELb0ELb1ELi128EEEEEEEEEvNT_6ParamsE)
        /*00e0*/ 	.word	0x00000030


	//----- nvinfo : EIATTR_REGCOUNT
	.align		4
.L_48:
        /*00e4*/ 	.byte	0x04, 0x2f
        /*00e6*/ 	.short	(.L_50 - .L_49)
	.align		4
.L_49:
        /*00e8*/ 	.word	index@(_ZN7cutlass13device_kernelIN5flash19enable_sm80_to_sm89INS1_16FlashAttnFwdSm80INS1_25CollectiveMainloopFwdSm80ILi4ELi1ELb0EN4cute5tupleIJNS5_1CILi128EEENS7_ILi64EEENS7_ILi96EEEEEELi96ENS_10bfloat16_tEfNS_4arch4Sm80ELb0ELb0ELb1ELb1ELb1ELb0ELb1ELb0EEENS1_21CollectiveEpilogueFwdINS6_IJS8_SA_S9_EEENS6_IJNS7_ILi1EEESI_SI_EEESC_SE_Li128ELb1ELb1ELb0ELb0EEENS1_19SingleTileSchedulerILb1ELb0ELb1ELi128EEEEEEEEEvNT_6ParamsE)
        /*00ec*/ 	.word	0x000000ff


	//----- nvinfo : EIATTR_FRAME_SIZE
	.align		4
.L_50:
        /*00f0*/ 	.byte	0x04, 0x11
        /*00f2*/ 	.short	(.L_52 - .L_51)
	.align		4
.L_51:
        /*00f4*/ 	.word	index@(_ZN7cutlass13device_kernelIN5flash19enable_sm80_to_sm89INS1_16FlashAttnFwdSm80INS1_25CollectiveMainloopFwdSm80ILi4ELi1ELb0EN4cute5tupleIJNS5_1CILi128EEENS7_ILi64EEENS7_ILi96EEEEEELi96ENS_10bfloat16_tEfNS_4arch4Sm80ELb0ELb0ELb1ELb1ELb1ELb0ELb1ELb0EEENS1_21CollectiveEpilogueFwdINS6_IJS8_SA_S9_EEENS6_IJNS7_ILi1EEESI_SI_EEESC_SE_Li128ELb1ELb1ELb0ELb0EEENS1_19SingleTileSchedulerILb1ELb0ELb1ELi128EEEEEEEEEvNT_6ParamsE)
        /*00f8*/ 	.word	0x00000038


	//----- nvinfo : EIATTR_REGCOUNT
	.align		4
.L_52:
        /*00fc*/ 	.byte	0x04, 0x2f
        /*00fe*/ 	.short	(.L_54 - .L_53)
	.align		4
.L_53:
        /*0100*/ 	.word	index@(_ZN7cutlass13device_kernelIN5flash19enable_sm80_to_sm89INS1_16FlashAttnFwdSm80INS1_25CollectiveMainloopFwdSm80ILi4ELi1ELb0EN4cute5tupleIJNS5_1CILi128EEENS7_ILi64EEENS7_ILi96EEEEEELi96ENS_10bfloat16_tEfNS_4arch4Sm80ELb0ELb0ELb1ELb0ELb1ELb0ELb1ELb0EEENS1_21CollectiveEpilogueFwdINS6_IJS8_SA_S9_EEENS6_IJNS7_ILi1EEESI_SI_EEESC_SE_Li128ELb0ELb1ELb0ELb0EEENS1_19SingleTileSchedulerILb0ELb0ELb1ELi128EEEEEEEEEvNT_6ParamsE)
        /*0104*/ 	.word	0x000000ff


	//----- nvinfo : EIATTR_FRAME_SIZE
	.align		4
.L_54:
        /*0108*/ 	.byte	0x04, 0x11
        /*010a*/ 	.short	(.L_56 - .L_55)
	.align		4
.L_55:
        /*010c*/ 	.word	index@(_ZN7cutlass13device_kernelIN5flash19enable_sm80_to_sm89INS1_16FlashAttnFwdSm80INS1_25CollectiveMainloopFwdSm80ILi4ELi1ELb0EN4cute5tupleIJNS5_1CILi128EEENS7_ILi64EEENS7_ILi96EEEEEELi96ENS_10bfloat16_tEfNS_4arch4Sm80ELb0ELb0ELb1ELb0ELb1ELb0ELb1ELb0EEENS1_21CollectiveEpilogueFwdINS6_IJS8_SA_S9_EEENS6_IJNS7_ILi1EEESI_SI_EEESC_SE_Li128ELb0ELb1ELb0ELb0EEENS1_19SingleTileSchedulerILb0ELb0ELb1ELi128EEEEEEEEEvNT_6ParamsE)
        /*0110*/ 	.word	0x00000058


	//----- nvinfo : EIATTR_MIN_STACK_SIZE
	.align		4
.L_56:
        /*0114*/ 	.byte	0x04, 0x12
        /*0116*/ 	.short	(.L_58 - .L_57)
	.align		4
.L_57:
        /*0118*/ 	.word	index@(_ZN7cutlass13device_kernelIN5flash19enable_sm80_to_sm89INS1_16FlashAttnFwdSm80INS1_25CollectiveMainloopFwdSm80ILi4ELi1ELb0EN4cute5tupleIJNS5_1CILi128EEENS7_ILi64EEENS7_ILi96EEEEEELi96ENS_10bfloat16_tEfNS_4arch4Sm80ELb0ELb0ELb1ELb0ELb1ELb0ELb1ELb0EEENS1_21CollectiveEpilogueFwdINS6_IJS8_SA_S9_EEENS6_IJNS7_ILi1EEESI_SI_EEESC_SE_Li128ELb0ELb1ELb0ELb0EEENS1_19SingleTileSchedulerILb0ELb0ELb1ELi128EEEEEEEEEvNT_6ParamsE)
        /*011c*/ 	.word	0x00000058


	//----- nvinfo : EIATTR_MIN_STACK_SIZE
	.align		4
.L_58:
        /*0120*/ 	.byte	0x04, 0x12
        /*0122*/ 	.short	(.L_60 - .L_59)
	.align		4
.L_59:
        /*0124*/ 	.word	index@(_ZN7cutlass13device_kernelIN5flash19enable_sm80_to_sm89INS1_16FlashAttnFwdSm80INS1_25CollectiveMainloopFwdSm80ILi4ELi1ELb0EN4cute5tupleIJNS5_1CILi128EEENS7_ILi64EEENS7_ILi96EEEEEELi96ENS_10bfloat16_tEfNS_4arch4Sm80ELb0ELb0ELb1ELb1ELb1ELb0ELb1ELb0EEENS1_21CollectiveEpilogueFwdINS6_IJS8_SA_S9_EEENS6_IJNS7_ILi1EEESI_SI_EEESC_SE_Li128ELb1ELb1ELb0ELb0EEENS1_19SingleTileSchedulerILb1ELb0ELb1ELi128EEEEEEEEEvNT_6ParamsE)
        /*0128*/ 	.word	0x00000038


	//----- nvinfo : EIATTR_MIN_STACK_SIZE
	.align		4
.L_60:
        /*012c*/ 	.byte	0x04, 0x12
        /*012e*/ 	.short	(.L_62 - .L_61)
	.align		4
.L_61:
        /*0130*/ 	.word	index@(_ZN7cutlass13device_kernelIN5flash19enable_sm80_to_sm89INS1_16FlashAttnFwdSm80INS1_25CollectiveMainloopFwdSm80ILi4ELi1ELb0EN4cute5tupleIJNS5_1CILi128EEENS7_ILi64EEENS7_ILi96EEEEEELi96ENS_10bfloat16_tEfNS_4arch4Sm80ELb0ELb0ELb1ELb1ELb1ELb1ELb1ELb0EEENS1_21CollectiveEpilogueFwdINS6_IJS8_SA_S9_EEENS6_IJNS7_ILi1EEESI_SI_EEESC_SE_Li128ELb1ELb1ELb0ELb0EEENS1_19SingleTileSchedulerILb1ELb0ELb1ELi128EEEEEEEEEvNT_6ParamsE)
        /*0134*/ 	.word	0x00000030


	//----- nvinfo : EIATTR_MIN_STACK_SIZE
	.align		4
.L_62:
        /*0138*/ 	.byte	0x04, 0x12
        /*013a*/ 	.short	(.L_64 - .L_63)
	.align		4
.L_63:
        /*013c*/ 	.word	index@(_ZN7cutlass13device_kernelIN5flash19enable_sm80_to_sm89INS1_16FlashAttnFwdSm80INS1_25CollectiveMainloopFwdSm80ILi4ELi1ELb0EN4cute5tupleIJNS5_1CILi128EEENS7_ILi48EEENS7_ILi96EEEEEELi96ENS_10bfloat16_tEfNS_4arch4Sm80ELb0ELb1ELb1ELb0ELb1ELb0ELb1ELb0EEENS1_21CollectiveEpilogueFwdINS6_IJS8_SA_S9_EEENS6_IJNS7_ILi1EEESI_SI_EEESC_SE_Li128ELb0ELb1ELb0ELb0EEENS1_19SingleTileSchedulerILb0ELb0ELb1ELi128EEEEEEEEEvNT_6ParamsE)
        /*0140*/ 	.word	0x00000030


	//----- nvinfo : EIATTR_MIN_STACK_SIZE
	.align		4
.L_64:
        /*0144*/ 	.byte	0x04, 0x12
        /*0146*/ 	.short	(.L_66 - .L_65)
	.align		4
.L_65:
        /*0148*/ 	.word	index@(_ZN7cutlass13device_kernelIN5flash19enable_sm80_to_sm89INS1_16FlashAttnFwdSm80INS1_25CollectiveMainloopFwdSm80ILi4ELi1ELb0EN4cute5tupleIJNS5_1CILi128EEENS7_ILi48EEENS7_ILi96EEEEEELi96ENS_10bfloat16_tEfNS_4arch4Sm80ELb0ELb1ELb1ELb1ELb1ELb0ELb1ELb0EEENS1_21CollectiveEpilogueFwdINS6_IJS8_SA_S9_EEENS6_IJNS7_ILi1EEESI_SI_EEESC_SE_Li128ELb1ELb1ELb0ELb0EEENS1_19SingleTileSchedulerILb1ELb0ELb1ELi128EEEEEEEEEvNT_6ParamsE)
        /*014c*/ 	.word	0x00000048


	//----- nvinfo : EIATTR_MIN_STACK_SIZE
	.align		4
.L_66:
        /*0150*/ 	.byte	0x04, 0x12
        /*0152*/ 	.short	(.L_68 - .L_67)
	.align		4
.L_67:
        /*0154*/ 	.word	index@(_ZN7cutlass13device_kernelIN5flash19enable_sm80_to_sm89INS1_16FlashAttnFwdSm80INS1_25CollectiveMainloopFwdSm80ILi4ELi1ELb0EN4cute5tupleIJNS5_1CILi128EEENS7_ILi48EEENS7_ILi96EEEEEELi96ENS_10bfloat16_tEfNS_4arch4Sm80ELb0ELb1ELb1ELb1ELb1ELb1ELb1ELb0EEENS1_21CollectiveEpilogueFwdINS6_IJS8_SA_S9_EEENS6_IJNS7_ILi1EEESI_SI_EEESC_SE_Li128ELb1ELb1ELb0ELb0EEENS1_19SingleTileSchedulerILb1ELb0ELb1ELi128EEEEEEEEEvNT_6ParamsE)
        /*0158*/ 	.word	0x00000050


	//----- nvinfo : EIATTR_MIN_STACK_SIZE
	.align		4
.L_68:
        /*015c*/ 	.byte	0x04, 0x12
        /*015e*/ 	.short	(.L_70 - .L_69)
	.align		4
.L_69:
        /*0160*/ 	.word	index@(_ZN7cutlass13device_kernelIN5flash19enable_sm80_to_sm89INS1_16FlashAttnFwdSm80INS1_25CollectiveMainloopFwdSm80ILi4ELi1ELb0EN4cute5tupleIJNS5_1CILi128EEENS7_ILi64EEENS7_ILi96EEEEEELi96ENS_10bfloat16_tEfNS_4arch4Sm80ELb1ELb0ELb1ELb0ELb1ELb0ELb1ELb0EEENS1_21CollectiveEpilogueFwdINS6_IJS8_SA_S9_EEENS6_IJNS7_ILi1EEESI_SI_EEESC_SE_Li128ELb0ELb1ELb0ELb0EEENS1_30DynamicPersistentTileSchedulerILi128ELi128ELb0ELb1ELb0EEEEEEEEEvNT_6ParamsE)
        /*0164*/ 	.word	0x00000090


	//----- nvinfo : EIATTR_MIN_STACK_SIZE
	.align		4
.L_70:
        /*0168*/ 	.byte	0x04, 0x12
        /*016a*/ 	.short	(.L_72 - .L_71)
	.align		4
.L_71:
        /*016c*/ 	.word	index@(_ZN7cutlass13device_kernelIN5flash19enable_sm80_to_sm89INS1_16FlashAttnFwdSm80INS1_25CollectiveMainloopFwdSm80ILi4ELi1ELb0EN4cute5tupleIJNS5_1CILi128EEENS7_ILi64EEENS7_ILi96EEEEEELi96ENS_10bfloat16_tEfNS_4arch4Sm80ELb1ELb0ELb1ELb1ELb1ELb0ELb1ELb0EEENS1_21CollectiveEpilogueFwdINS6_IJS8_SA_S9_EEENS6_IJNS7_ILi1EEESI_SI_EEESC_SE_Li128ELb1ELb1ELb0ELb0EEENS1_19SingleTileSchedulerILb1ELb0ELb1ELi128EEEEEEEEEvNT_6ParamsE)
        /*0170*/ 	.word	0x00000068


	//----- nvinfo : EIATTR_MIN_STACK_SIZE
	.align		4
.L_72:
        /*0174*/ 	.byte	0x04, 0x12
        /*0176*/ 	.short	(.L_74 - .L_73)
	.align		4
.L_73:
        /*0178*/ 	.word	index@(_ZN7cutlass13device_kernelIN5flash19enable_sm80_to_sm89INS1_16FlashAttnFwdSm80INS1_25CollectiveMainloopFwdSm80ILi4ELi1ELb0EN4cute5tupleIJNS5_1CILi128EEENS7_ILi64EEENS7_ILi96EEEEEELi96ENS_10bfloat16_tEfNS_4arch4Sm80ELb1ELb0ELb1ELb1ELb1ELb1ELb1ELb0EEENS1_21CollectiveEpilogueFwdINS6_IJS8_SA_S9_EEENS6_IJNS7_ILi1EEESI_SI_EEESC_SE_Li128ELb1ELb1ELb0ELb0EEENS1_19SingleTileSchedulerILb1ELb0ELb1ELi128EEEEEEEEEvNT_6ParamsE)
        /*017c*/ 	.word	0x00000070
.L_74:


//--------------------- .nv.info._ZN7cutlass13device_kernelIN5flash19enable_sm80_to_sm89INS1_16FlashAttnFwdSm80INS1_25CollectiveMainloopFwdSm80ILi4ELi1ELb0EN4cute5tupleIJNS5_1CILi128EEENS7_ILi64EEENS7_ILi96EEEEEELi96ENS_10bfloat16_tEfNS_4arch4Sm80ELb0ELb0ELb1ELb0ELb1ELb0ELb1ELb0EEENS1_21CollectiveEpilogueFwdINS6_IJS8_SA_S9_EEENS6_IJNS7_ILi1EEESI_SI_EEESC_SE_Li128ELb0ELb1ELb0ELb0EEENS1_19SingleTileSchedulerILb0ELb0ELb1ELi128EEEEEEEEEvNT_6ParamsE --------------------------
	.section	.nv.info._ZN7cutlass13device_kernelIN5flash19enable_sm80_to_sm89INS1_16FlashAttnFwdSm80INS1_25CollectiveMainloopFwdSm80ILi4ELi1ELb0EN4cute5tupleIJNS5_1CILi128EEENS7_ILi64EEENS7_ILi96EEEEEELi96ENS_10bfloat16_tEfNS_4arch4Sm80ELb0ELb0ELb1ELb0ELb1ELb0ELb1ELb0EEENS1_21CollectiveEpilogueFwdINS6_IJS8_SA_S9_EEENS6_IJNS7_ILi1EEESI_SI_EEESC_SE_Li128ELb0ELb1ELb0ELb0EEENS1_19SingleTileSchedulerILb0ELb0ELb1ELi128EEEEEEEEEvNT_6ParamsE,"",@"SHT_CUDA_INFO"
	.sectionflags	@""
	.align	4


	//----- nvinfo : EIATTR_CUDA_API_VERSION
	.align		4
        /*0000*/ 	.byte	0x04, 0x37
        /*0002*/ 	.short	(.L_76 - .L_75)
.L_75:
        /*0004*/ 	.word	0x00000082


	//----- nvinfo : EIATTR_SW2861232_WAR
	.align		4
.L_76:
        /*0008*/ 	.byte	0x01, 0x35
	.zero		2


	//----- nvinfo : EIATTR_PARAM_CBANK
	.align		4
        /*000c*/ 	.byte	0x04, 0x0a
        /*000e*/ 	.short	(.L_78 - .L_77)
	.align		4
.L_77:
        /*0010*/ 	.word	index@(.nv.constant0._ZN7cutlass13device_kernelIN5flash19enable_sm80_to_sm89INS1_16FlashAttnFwdSm80INS1_25CollectiveMainloopFwdSm80ILi4ELi1ELb0EN4cute5tupleIJNS5_1CILi128EEENS7_ILi64EEENS7_ILi96EEEEEELi96ENS_10bfloat16_tEfNS_4arch4Sm80ELb0ELb0ELb1ELb0ELb1ELb0ELb1ELb0EEENS1_21CollectiveEpilogueFwdINS6_IJS8_SA_S9_EEENS6_IJNS7_ILi1EEESI_SI_EEESC_SE_Li128ELb0ELb1ELb0ELb0EEENS1_19SingleTileSchedulerILb0ELb0ELb1ELi128EEEEEEEEEvNT_6ParamsE)
        /*0014*/ 	.short	0x0160
        /*0016*/ 	.short	0x0418


	//----- nvinfo : EIATTR_CBANK_PARAM_SIZE
	.align		4
.L_78:
        /*0018*/ 	.byte	0x03, 0x19
        /*001a*/ 	.short	0x0418


	//----- nvinfo : EIATTR_KPARAM_INFO
	.align		4
        /*001c*/ 	.byte	0x04, 0x17
        /*001e*/ 	.short	(.L_80 - .L_79)
.L_79:
        /*0020*/ 	.word	0x00000000
        /*0024*/ 	.short	0x0000
        /*0026*/ 	.short	0x0000
        /*0028*/ 	.byte	0x00, 0xf0, 0x61, 0x10


	//----- nvinfo : EIATTR_MAXREG_COUNT
	.align		4
.L_80:
        /*002c*/ 	.byte	0x03, 0x1b
        /*002e*/ 	.short	0x00ff


	//----- nvinfo : EIATTR_NUM_BARRIERS
	.align		4
        /*0030*/ 	.byte	0x02, 0x4c
        /*0032*/ 	.byte	0x02
	.zero		1


	//----- nvinfo : EIATTR_ANNOTATIONS
	.align		4
        /*0034*/ 	.byte	0x04, 0x55
        /*0036*/ 	.short	(.L_82 - .L_81)


	//   ....[0]....
.L_81:
        /*0038*/ 	.word	0x00000001
        /*003c*/ 	.byte	0xd0, 0x03, 0x00, 0x00, 0x01, 0x00, 0x00, 0x00, 0x10, 0x04, 0x00, 0x00, 0x01, 0x00, 0x00, 0x00
        /* <DEDUP_REMOVED lines=26> */
        /*01ec*/ 	.byte	0x10, 0xab, 0x00, 0x00, 0x01, 0x00, 0x00, 0x00, 0x20, 0xab, 0x00, 0x00


	//----- nvinfo : EIATTR_MERCURY_ISA_VERSION
	.align		4
.L_82:
        /*01f8*/ 	.byte	0x03, 0x5f
        /*01fa*/ 	.short	0x0000


	//----- nvinfo : EIATTR_COOP_GROUP_MASK_REGIDS
	.align		4
        /*01fc*/ 	.byte	0x04, 0x29
        /*01fe*/ 	.short	(.L_84 - .L_83)


	//   ....[0]....
.L_83:
        /*0200*/ 	.word	0xffffffff


	//   ....[1]....
        /*0204*/ 	.word	0xffffffff


	//   ....[2]....
        /*0208*/ 	.word	0xffffffff


	//   ....[3]....
        /*020c*/ 	.word	0xffffffff


	//   ....[4]....
        /*0210*/ 	.word	0xffffffff


	//   ....[5]....
        /*0214*/ 	.word	0xffffffff


	//   ....[6]....
        /*0218*/ 	.word	0xffffffff


	//   ....[7]....
        /*021c*/ 	.word	0xffffffff


	//   ....[8]....
        /*0220*/ 	.word	0xffffffff


	//   ....[9]....
        /*0224*/ 	.word	0xffffffff


	//   ....[10]....
        /*0228*/ 	.word	0xffffffff


	//   ....[11]....
        /*022c*/ 	.word	0xffffffff


	//   ....[12]....
        /*0230*/ 	.word	0xffffffff


	//   ....[13]....
        /*0234*/ 	.word	0xffffffff


	//   ....[14]....
        /*0238*/ 	.word	0xffffffff


	//   ....[15]....
        /*023c*/ 	.word	0xffffffff


	//   ....[16]....
        /*0240*/ 	.word	0xffffffff


	//   ....[17]....
        /*0244*/ 	.word	0xffffffff


	//   ....[18]....
        /*0248*/ 	.word	0xffffffff


	//   ....[19]....
        /*024c*/ 	.word	0xffffffff


	//   ....[20]....
        /*0250*/ 	.word	0xffffffff


	//   ....[21]....
        /*0254*/ 	.word	0xffffffff


	//   ....[22]....
        /*0258*/ 	.word	0xffffffff


	//   ....[23]....
        /*025c*/ 	.word	0xffffffff


	//   ....[24]....
        /*0260*/ 	.word	0xffffffff


	//   ....[25]....
        /*0264*/ 	.word	0xffffffff


	//   ....[26]....
        /*0268*/ 	.word	0xffffffff


	//   ....[27]....
        /*026c*/ 	.word	0xffffffff


	//   ....[28]....
        /*0270*/ 	.word	0xffffffff


	//   ....[29]....
        /*0274*/ 	.word	0xffffffff


	//   ....[30]....
        /*0278*/ 	.word	0xffffffff


	//   ....[31]....
        /*027c*/ 	.word	0xffffffff


	//   ....[32]....
        /*0280*/ 	.word	0xffffffff


	//   ....[33]....
        /*0284*/ 	.word	0xffffffff


	//   ....[34]....
        /*0288*/ 	.word	0xffffffff


	//   ....[35]....
        /*028c*/ 	.word	0xffffffff


	//   ....[36]....
        /*0290*/ 	.word	0xffffffff


	//   ....[37]....
        /*0294*/ 	.word	0xffffffff


	//   ....[38]....
        /*0298*/ 	.word	0xffffffff


	//   ....[39]....
        /*029c*/ 	.word	0xffffffff


	//   ....[40]....
        /*02a0*/ 	.word	0xffffffff


	//   ....[41]....
        /*02a4*/ 	.word	0xffffffff


	//   ....[42]....
        /*02a8*/ 	.word	0xffffffff


	//   ....[43]....
        /*02ac*/ 	.word	0xffffffff


	//   ....[44]....
        /*02b0*/ 	.word	0xffffffff


	//   ....[45]....
        /*02b4*/ 	.word	0xffffffff


	//   ....[46]....
        /*02b8*/ 	.word	0xffffffff


	//   ....[47]....
        /*02bc*/ 	.word	0xffffffff


	//   ....[48]....
        /*02c0*/ 	.word	0xffffffff


	//   ....[49]....
        /*02c4*/ 	.word	0xffffffff


	//   ....[50]....
        /*02c8*/ 	.word	0xffffffff


	//   ....[51]....
        /*02cc*/ 	.word	0xffffffff


	//   ....[52]....
        /*02d0*/ 	.word	0xffffffff


	//   ....[53]....
        /*02d4*/ 	.word	0xffffffff


	//   ....[54]....
        /*02d8*/ 	.word	0xffffffff


	//   ....[55]....
        /*02dc*/ 	.word	0xffffffff


	//   ....[56]....
        /*02e0*/ 	.word	0xffffffff


	//   ....[57]....
        /*02e4*/ 	.word	0xffffffff


	//   ....[58]....
        /*02e8*/ 	.word	0xffffffff


	//   ....[59]....
        /*02ec*/ 	.word	0xffffffff


	//   ....[60]....
        /*02f0*/ 	.word	0xffffffff


	//   ....[61]....
        /*02f4*/ 	.word	0xffffffff


	//   ....[62]....
        /*02f8*/ 	.word	0xffffffff


	//   ....[63]....
        /*02fc*/ 	.word	0xffffffff


	//   ....[64]....
        /*0300*/ 	.word	0xffffffff


	//   ....[65]....
        /*0304*/ 	.word	0xffffffff


	//   ....[66]....
        /*0308*/ 	.word	0xffffffff


	//   ....[67]....
        /*030c*/ 	.word	0xffffffff


	//----- nvinfo : EIATTR_COOP_GROUP_INSTR_OFFSETS
	.align		4
.L_84:
        /*0310*/ 	.byte	0x04, 0x28
        /*0312*/ 	.short	(.L_86 - .L_85)


	//   ....[0]....
.L_85:
        /*0314*/ 	.word	0x00000660


	//   ....[1]....
        /*0318*/ 	.word	0x000006b0


	//   ....[2]....
        /*031c*/ 	.word	0x00000790


	//   ....[3]....
        /*0320*/ 	.word	0x000007c0


	//   ....[4]....
        /*0324*/ 	.word	0x00000a50


	//   ....[5]....
        /*0328*/ 	.word	0x00000a80


	//   ....[6]....
        /*032c*/ 	.word	0x00000ab0


	//   ....[7]....
        /*0330*/ 	.word	0x00000af0


	//   ....[8]....
        /*0334*/ 	.word	0x00001040


	//   ....[9]....
        /*0338*/ 	.word	0x00001070


	//   ....[10]....
        /*033c*/ 	.word	0x00001080


	//   ....[11]....
        /*0340*/ 	.word	0x000010b0


	//   ....[12]....
        /*0344*/ 	.word	0x00001730


	//   ....[13]....
        /*0348*/ 	.word	0x00001750


	//   ....[14]....
        /*034c*/ 	.word	0x00001770


	//   ....[15]....
        /*0350*/ 	.word	0x000017a0


	//   ....[16]....
        /*0354*/ 	.word	0x00002ca0


	//   ....[17]....
        /*0358*/ 	.word	0x00002cd0


	//   ....[18]....
        /*035c*/ 	.word	0x00002cf0


	//   ....[19]....
        /*0360*/ 	.word	0x00002d10


	//   ....[20]....
        /*0364*/ 	.word	0x00003580


	//   ....[21]....
        /*0368*/ 	.word	0x000036d0


	//   ....[22]....
        /*036c*/ 	.word	0x00003700


	//   ....[23]....
        /*0370*/ 	.word	0x00003800


	//   ....[24]....
        /*0374*/ 	.word	0x00003840


	//   ....[25]....
        /*0378*/ 	.word	0x00003980


	//   ....[26]....
        /*037c*/ 	.word	0x000039b0


	//   ....[27]....
        /*0380*/ 	.word	0x00003b50


	//   ....[28]....
        /*0384*/ 	.word	0x000056b0


	//   ....[29]....
        /*0388*/ 	.word	0x000056c0


	//   ....[30]....
        /*038c*/ 	.word	0x00005740


	//   ....[31]....
        /*0390*/ 	.word	0x00005770


	//   ....[32]....
        /*0394*/ 	.word	0x000059d0


	//   ....[33]....
        /*0398*/ 	.word	0x000059e0


	//   ....[34]....
        /*039c*/ 	.word	0x00005ad0


	//   ....[35]....
        /*03a0*/ 	.word	0x00005af0


	//   ....[36]....
        /*03a4*/ 	.word	0x00006ed0


	//   ....[37]....
        /*03a8*/ 	.word	0x00006f40


	//   ....[38]....
        /*03ac*/ 	.word	0x00006fe0


	//   ....[39]....
        /*03b0*/ 	.word	0x00007040


	//   ....[40]....
        /*03b4*/ 	.word	0x00007070


	//   ....[41]....
        /*03b8*/ 	.word	0x000070a0


	//   ....[42]....
        /*03bc*/ 	.word	0x000071d0


	//   ....[43]....
        /*03c0*/ 	.word	0x000076a0


	//   ....[44]....
        /*03c4*/ 	.word	0x00009690


	//   ....[45]....
        /*03c8*/ 	.word	0x000096a0


	//   ....[46]....
        /*03cc*/ 	.word	0x000096b0


	//   ....[47]....
        /*03d0*/ 	.word	0x000096c0


	//   ....[48]....
        /*03d4*/ 	.word	0x000096f0


	//   ....[49]....
        /*03d8*/ 	.word	0x00009730


	//   ....[50]....
        /*03dc*/ 	.word	0x00009740


	//   ....[51]....
        /*03e0*/ 	.word	0x00009750


	//   ....[52]....
        /*03e4*/ 	.word	0x0000ac90


	//   ....[53]....
        /*03e8*/ 	.word	0x0000aca0


	//   ....[54]....
        /*03ec*/ 	.word	0x0000acc0


	//   ....[55]....
        /*03f0*/ 	.word	0x0000acd0


	//   ....[56]....
        /*03f4*/ 	.word	0x0000ace0


	//   ....[57]....
        /*03f8*/ 	.word	0x0000acf0


	//   ....[58]....
        /*03fc*/ 	.word	0x0000ad00


	//   ....[59]....
        /*0400*/ 	.word	0x0000ad10


	//   ....[60]....
        /*0404*/ 	.word	0x0000ae80


	//   ....[61]....
        /*0408*/ 	.word	0x0000aeb0


	//   ....[62]....
        /*040c*/ 	.word	0x0000b020


	//   ....[63]....
        /*0410*/ 	.word	0x0000b050


	//   ....[64]....
        /*0414*/ 	.word	0x0000b180


	//   ....[65]....
        /*0418*/ 	.word	0x0000b1b0


	//   ....[66]....
        /*041c*/ 	.word	0x0000b2e0


	//   ....[67]....
        /*0420*/ 	.word	0x0000b300


	//----- nvinfo : EIATTR_EXIT_INSTR_OFFSETS
	.align		4
.L_86:
        /*0424*/ 	.byte	0x04, 0x1c
        /*0426*/ 	.short	(.L_88 - .L_87)


	//   ....[0]....
.L_87:
        /*0428*/ 	.word	0x00000040


	//   ....[1]....
        /*042c*/ 	.word	0x0000b310


	//   ....[2]....
        /*0430*/ 	.word	0x0000b3c0


	//   ....[3]....
        /*0434*/ 	.word	0x0000b420


	//----- nvinfo : EIATTR_CTAIDZ_USED
	.align		4
.L_88:
        /*0438*/ 	.byte	0x01, 0x04
	.zero		2


	//----- nvinfo : EIATTR_MAX_THREADS
	.align		4
        /*043c*/ 	.byte	0x04, 0x05
        /*043e*/ 	.short	(.L_90 - .L_89)
.L_89:
        /*0440*/ 	.word	0x00000080
        /*0444*/ 	.word	0x00000001
        /*0448*/ 	.word	0x00000001


	//----- nvinfo : EIATTR_CRS_STACK_SIZE
	.align		4
.L_90:
        /*044c*/ 	.byte	0x04, 0x1e
        /*044e*/ 	.short	(.L_92 - .L_91)
.L_91:
        /*0450*/ 	.word	0x00000000
.L_92:


//--------------------- .nv.info._ZN7cutlass13device_kernelIN5flash19enable_sm80_to_sm89INS1_16FlashAttnFwdSm80INS1_25CollectiveMainloopFwdSm80ILi4ELi1ELb0EN4cute5tupleIJNS5_1CILi128EEENS7_ILi64EEENS7_ILi96EEEEEELi96ENS_10bfloat16_tEfNS_4arch4Sm80ELb0ELb0ELb1ELb1ELb1ELb0ELb1ELb0EEENS1_21CollectiveEpilogueFwdINS6_IJS8_SA_S9_EEENS6_IJNS7_ILi1EEESI_SI_EEESC_SE_Li128ELb1ELb1ELb0ELb0EEENS1_19SingleTileSchedulerILb1ELb0ELb1ELi128EEEEEEEEEvNT_6ParamsE --------------------------
	.section	.nv.info._ZN7cutlass13device_kernelIN5flash19enable_sm80_to_sm89INS1_16FlashAttnFwdSm80INS1_25CollectiveMainloopFwdSm80ILi4ELi1ELb0EN4cute5tupleIJNS5_1CILi128EEENS7_ILi64EEENS7_ILi96EEEEEELi96ENS_10bfloat16_tEfNS_4arch4Sm80ELb0ELb0ELb1ELb1ELb1ELb0ELb1ELb0EEENS1_21CollectiveEpilogueFwdINS6_IJS8_SA_S9_EEENS6_IJNS7_ILi1EEESI_SI_EEESC_SE_Li128ELb1ELb1ELb0ELb0EEENS1_19SingleTileSchedulerILb1ELb0ELb1ELi128EEEEEEEEEvNT_6ParamsE,"",@"SHT_CUDA_INFO"
	.sectionflags	@""
	.align	4


	//----- nvinfo : EIATTR_CUDA_API_VERSION
	.align		4
        /*0000*/ 	.byte	0x04, 0x37
        /*0002*/ 	.short	(.L_94 - .L_93)
.L_93:
        /*0004*/ 	.word	0x00000082


	//----- nvinfo : EIATTR_SW2861232_WAR
	.align		4
.L_94:
        /*0008*/ 	.byte	0x01, 0x35
	.zero		2


	//----- nvinfo : EIATTR_PARAM_CBANK
	.align		4
        /*000c*/ 	.byte	0x04, 0x0a
        /*000e*/ 	.short	(.L_96 - .L_95)
	.align		4
.L_95:
        /*0010*/ 	.word	index@(.nv.constant0._ZN7cutlass13device_kernelIN5flash19enable_sm80_to_sm89INS1_16FlashAttnFwdSm80INS1_25CollectiveMainloopFwdSm80ILi4ELi1ELb0EN4cute5tupleIJNS5_1CILi128EEENS7_ILi64EEENS7_ILi96EEEEEELi96ENS_10bfloat16_tEfNS_4arch4Sm80ELb0ELb0ELb1ELb1ELb1ELb0ELb1ELb0EEENS1_21CollectiveEpilogueFwdINS6_IJS8_SA_S9_EEENS6_IJNS7_ILi1EEESI_SI_EEESC_SE_Li128ELb1ELb1ELb0ELb0EEENS1_19SingleTileSchedulerILb1ELb0ELb1ELi128EEEEEEEEEvNT_6ParamsE)
        /*0014*/ 	.short	0x0160
        /*0016*/ 	.short	0x0418


	//----- nvinfo : EIATTR_CBANK_PARAM_SIZE
	.align		4
.L_96:
        /*0018*/ 	.byte	0x03, 0x19
        /*001a*/ 	.short	0x0418


	//----- nvinfo : EIATTR_KPARAM_INFO
	.align		4
        /*001c*/ 	.byte	0x04, 0x17
        /*001e*/ 	.short	(.L_98 - .L_97)
.L_97:
        /*0020*/ 	.word	0x00000000
        /*0024*/ 	.short	0x0000
        /*0026*/ 	.short	0x0000
        /*0028*/ 	.byte	0x00, 0xf0, 0x61, 0x10


	//----- nvinfo : EIATTR_MAXREG_COUNT
	.align		4
.L_98:
        /*002c*/ 	.byte	0x03, 0x1b
        /*002e*/ 	.short	0x00ff


	//----- nvinfo : EIATTR_NUM_BARRIERS
	.align		4
        /*0030*/ 	.byte	0x02, 0x4c
        /*0032*/ 	.byte	0x02
	.zero		1


	//----- nvinfo : EIATTR_ANNOTATIONS
	.align		4
        /*0034*/ 	.byte	0x04, 0x55
        /*0036*/ 	.short	(.L_100 - .L_99)


	//   ....[0]....
.L_99:
        /* <DEDUP_REMOVED lines=17> */
        /*013c*/ 	.byte	0xb0, 0xb6, 0x00, 0x00


	//----- nvinfo : EIATTR_MERCURY_ISA_VERSION
	.align		4
.L_100:
        /*0140*/ 	.byte	0x03, 0x5f
        /*0142*/ 	.short	0x0000


	//----- nvinfo : EIATTR_COOP_GROUP_MASK_REGIDS
	.align		4
        /*0144*/ 	.byte	0x04, 0x29
        /*0146*/ 	.short	(.L_102 - .L_101)


	//   ....[0]....
.L_101:
        /*0148*/ 	.word	0xffffffff


	//   ....[1]....
        /*014c*/ 	.word	0xffffffff


	//   ....[2]....
        /*0150*/ 	.word	0xffffffff


	//   ....[3]....
        /*0154*/ 	.word	0xffffffff


	//   ....[4]....
        /*0158*/ 	.word	0xffffffff


	//   ....[5]....
        /*015c*/ 	.word	0xffffffff


	//   ....[6]....
        /*0160*/ 	.word	0xffffffff


	//   ....[7]....
        /*0164*/ 	.word	0xffffffff


	//   ....[8]....
        /*0168*/ 	.word	0xffffffff


	//   ....[9]....
        /*016c*/ 	.word	0xffffffff


	//   ....[10]....
        /*0170*/ 	.word	0xffffffff


	//   ....[11]....
        /*0174*/ 	.word	0xffffffff


	//   ....[12]....
        /*0178*/ 	.word	0xffffffff


	//   ....[13]....
        /*017c*/ 	.word	0xffffffff


	//   ....[14]....
        /*0180*/ 	.word	0xffffffff


	//   ....[15]....
        /*0184*/ 	.word	0xffffffff


	//   ....[16]....
        /*0188*/ 	.word	0xffffffff


	//   ....[17]....
        /*018c*/ 	.word	0xffffffff


	//   ....[18]....
        /*0190*/ 	.word	0xffffffff


	//   ....[19]....
        /*0194*/ 	.word	0xffffffff


	//   ....[20]....
        /*0198*/ 	.word	0xffffffff


	//   ....[21]....
        /*019c*/ 	.word	0xffffffff


	//   ....[22]....
        /*01a0*/ 	.word	0xffffffff


	//   ....[23]....
        /*01a4*/ 	.word	0xffffffff


	//   ....[24]....
        /*01a8*/ 	.word	0xffffffff


	//   ....[25]....
        /*01ac*/ 	.word	0xffffffff


	//   ....[26]....
        /*01b0*/ 	.word	0xffffffff


	//   ....[27]....
        /*01b4*/ 	.word	0xffffffff


	//   ....[28]....
        /*01b8*/ 	.word	0xffffffff


	//   ....[29]....
        /*01bc*/ 	.word	0xffffffff


	//   ....[30]....
        /*01c0*/ 	.word	0xffffffff


	//   ....[31]....
        /*01c4*/ 	.word	0xffffffff


	//   ....[32]....
        /*01c8*/ 	.word	0xffffffff


	//   ....[33]....
        /*01cc*/ 	.word	0xffffffff


	//   ....[34]....
        /*01d0*/ 	.word	0xffffffff


	//   ....[35]....
        /*01d4*/ 	.word	0xffffffff


	//   ....[36]....
        /*01d8*/ 	.word	0xffffffff


	//   ....[37]....
        /*01dc*/ 	.word	0xffffffff


	//   ....[38]....
        /*01e0*/ 	.word	0xffffffff


	//   ....[39]....
        /*01e4*/ 	.word	0xffffffff


	//   ....[40]....
        /*01e8*/ 	.word	0xffffffff


	//   ....[41]....
        /*01ec*/ 	.word	0xffffffff


	//   ....[42]....
        /*01f0*/ 	.word	0xffffffff


	//   ....[43]....
        /*01f4*/ 	.word	0xffffffff


	//   ....[44]....
        /*01f8*/ 	.word	0xffffffff


	//   ....[45]....
        /*01fc*/ 	.word	0xffffffff


	//   ....[46]....
        /*0200*/ 	.word	0xffffffff


	//   ....[47]....
        /*0204*/ 	.word	0xffffffff


	//   ....[48]....
        /*0208*/ 	.word	0xffffffff


	//   ....[49]....
        /*020c*/ 	.word	0xffffffff


	//   ....[50]....
        /*0210*/ 	.word	0xffffffff


	//   ....[51]....
        /*0214*/ 	.word	0xffffffff


	//   ....[52]....
        /*0218*/ 	.word	0xffffffff


	//   ....[53]....
        /*021c*/ 	.word	0xffffffff


	//   ....[54]....
        /*0220*/ 	.word	0xffffffff


	//   ....[55]....
        /*0224*/ 	.word	0xffffffff


	//   ....[56]....
        /*0228*/ 	.word	0xffffffff


	//   ....[57]....
        /*022c*/ 	.word	0xffffffff


	//   ....[58]....
        /*0230*/ 	.word	0xffffffff


	//   ....[59]....
        /*0234*/ 	.word	0xffffffff


	//   ....[60]....
        /*0238*/ 	.word	0xffffffff


	//   ....[61]....
        /*023c*/ 	.word	0xffffffff


	//   ....[62]....
        /*0240*/ 	.word	0xffffffff


	//   ....[63]....
        /*0244*/ 	.word	0xffffffff


	//   ....[64]....
        /*0248*/ 	.word	0xffffffff


	//   ....[65]....
        /*024c*/ 	.word	0xffffffff


	//   ....[66]....
        /*0250*/ 	.word	0xffffffff


	//   ....[67]....
        /*0254*/ 	.word	0xffffffff


	//   ....[68]....
        /*0258*/ 	.word	0xffffffff


	//   ....[69]....
        /*025c*/ 	.word	0xffffffff


	//   ....[70]....
        /*0260*/ 	.word	0xffffffff


	//   ....[71]....
        /*0264*/ 	.word	0xffffffff


	//   ....[72]....
        /*0268*/ 	.word	0xffffffff


	//   ....[73]....
        /*026c*/ 	.word	0xffffffff


	//   ....[74]....
        /*0270*/ 	.word	0xffffffff


	//   ....[75]....
        /*0274*/ 	.word	0xffffffff


	//   ....[76]....
        /*0278*/ 	.word	0xffffffff


	//----- nvinfo : EIATTR_COOP_GROUP_INSTR_OFFSETS
	.align		4
.L_102:
        /*027c*/ 	.byte	0x04, 0x28
        /*027e*/ 	.short	(.L_104 - .L_103)


	//   ....[0]....
.L_103:
        /*0280*/ 	.word	0x00000090


	//   ....[1]....
        /*0284*/ 	.word	0x00000f60


	//   ....[2]....
        /*0288*/ 	.word	0x00000f90


	//   ....[3]....
        /*028c*/ 	.word	0x00001130


	//   ....[4]....
        /*0290*/ 	.word	0x00001160


	//   ....[5]....
        /*0294*/ 	.word	0x00001280


	//   ....[6]....
        /*0298*/ 	.word	0x000012b0


	//   ....[7]....
        /*029c*/ 	.word	0x000013d0


	//   ....[8]....
        /*02a0*/ 	.word	0x00001410


	//   ....[9]....
        /*02a4*/ 	.word	0x000018f0


	//   ....[10]....
        /*02a8*/ 	.word	0x00001920


	//   ....[11]....
        /*02ac*/ 	.word	0x00001a30


	//   ....[12]....
        /*02b0*/ 	.word	0x00001ad0


	//   ....[13]....
        /*02b4*/ 	.word	0x00001ae0


	//   ....[14]....
        /*02b8*/ 	.word	0x00001b00


	//   ....[15]....
        /*02bc*/ 	.word	0x00001b30


	//   ....[16]....
        /*02c0*/ 	.word	0x00001b60


	//   ....[17]....
        /*02c4*/ 	.word	0x00003310


	//   ....[18]....
        /*02c8*/ 	.word	0x00003320


	//   ....[19]....
        /*02cc*/ 	.word	0x00003390


	//   ....[20]....
        /*02d0*/ 	.word	0x000033b0


	//   ....[21]....
        /*02d4*/ 	.word	0x00003c00


	//   ....[22]....
        /*02d8*/ 	.word	0x00003ce0


	//   ....[23]....
        /*02dc*/ 	.word	0x00003d40


	//   ....[24]....
        /*02e0*/ 	.word	0x00003e10


	//   ....[25]....
        /*02e4*/ 	.word	0x00003e40


	//   ....[26]....
        /*02e8*/ 	.word	0x00003f70


	//   ....[27]....
        /*02ec*/ 	.word	0x00003f90


	//   ....[28]....
        /*02f0*/ 	.word	0x000040c0


	//   ....[29]....
        /*02f4*/ 	.word	0x000059f0


	//   ....[30]....
        /*02f8*/ 	.word	0x00005a00


	//   ....[31]....
        /*02fc*/ 	.word	0x00005a10


	//   ....[32]....
        /*0300*/ 	.word	0x00005a20


	//   ....[33]....
        /*0304*/ 	.word	0x00005e30


	//   ....[34]....
        /*0308*/ 	.word	0x00005e50


	//   ....[35]....
        /*030c*/ 	.word	0x00005e70


	//   ....[36]....
        /*0310*/ 	.word	0x00005ef0


	//   ....[37]....
        /*0314*/ 	.word	0x00007140


	//   ....[38]....
        /*0318*/ 	.word	0x000071d0


	//   ....[39]....
        /*031c*/ 	.word	0x000072d0


	//   ....[40]....
        /*0320*/ 	.word	0x00007320


	//   ....[41]....
        /*0324*/ 	.word	0x00007360


	//   ....[42]....
        /*0328*/ 	.word	0x00007450


	//   ....[43]....
        /*032c*/ 	.word	0x00007460


	//   ....[44]....
        /*0330*/ 	.word	0x000079a0


	//   ....[45]....
        /*0334*/ 	.word	0x00009640


	//   ....[46]....
        /*0338*/ 	.word	0x00009650


	//   ....[47]....
        /*033c*/ 	.word	0x00009660


	//   ....[48]....
        /*0340*/ 	.word	0x00009670


	//   ....[49]....
        /*0344*/ 	.word	0x000096a0


	//   ....[50]....
        /*0348*/ 	.word	0x000096c0


	//   ....[51]....
        /*034c*/ 	.word	0x000096e0


	//   ....[52]....
        /*0350*/ 	.word	0x000096f0


	//   ....[53]....
        /*0354*/ 	.word	0x0000add0


	//   ....[54]....
        /*0358*/ 	.word	0x0000ae00


	//   ....[55]....
        /*035c*/ 	.word	0x0000ae30


	//   ....[56]....
        /*0360*/ 	.word	0x0000ae50


	//   ....[57]....
        /*0364*/ 	.word	0x0000ae60


	//   ....[58]....
        /*0368*/ 	.word	0x0000ae70


	//   ....[59]....
        /*036c*/ 	.word	0x0000ae80


	//   ....[60]....
        /*0370*/ 	.word	0x0000ae90


	//   ....[61]....
        /*0374*/ 	.word	0x0000b0b0


	//   ....[62]....
        /*0378*/ 	.word	0x0000b0c0


	//   ....[63]....
        /*037c*/ 	.word	0x0000b240


	//   ....[64]....
        /*0380*/ 	.word	0x0000b270


	//   ....[65]....
        /*0384*/ 	.word	0x0000b3c0


	//   ....[66]....
        /*0388*/ 	.word	0x0000b3f0


	//   ....[67]....
        /*038c*/ 	.word	0x0000b540


	//   ....[68]....
        /*0390*/ 	.word	0x0000b560


	//   ....[69]....
        /*0394*/ 	.word	0x0000bd50


	//   ....[70]....
        /*0398*/ 	.word	0x0000bd70


	//   ....[71]....
        /*039c*/ 	.word	0x0000bec0


	//   ....[72]....
        /*03a0*/ 	.word	0x0000bef0


	//   ....[73]....
        /*03a4*/ 	.word	0x0000c020


	//   ....[74]....
        /*03a8*/ 	.word	0x0000c050


	//   ....[75]....
        /*03ac*/ 	.word	0x0000c180


	//   ....[76]....
        /*03b0*/ 	.word	0x0000c1a0


	//----- nvinfo : EIATTR_EXIT_INSTR_OFFSETS
	.align		4
.L_104:
        /*03b4*/ 	.byte	0x04, 0x1c
        /*03b6*/ 	.short	(.L_106 - .L_105)


	//   ....[0]....
.L_105:
        /*03b8*/ 	.word	0x00000350


	//   ....[1]....
        /*03bc*/ 	.word	0x0000b570


	//   ....[2]....
        /*03c0*/ 	.word	0x0000b640


	//   ....[3]....
        /*03c4*/ 	.word	0x0000b6a0


	//   ....[4]....
        /*03c8*/ 	.word	0x0000c1b0


	//   ....[5]....
        /*03cc*/ 	.word	0x0000c260


	//   ....[6]....
        /*03d0*/ 	.word	0x0000c2c0


	//----- nvinfo : EIATTR_CTAIDZ_USED
	.align		4
.L_106:
        /*03d4*/ 	.byte	0x01, 0x04
	.zero		2


	//----- nvinfo : EIATTR_MAX_THREADS
	.align		4
        /*03d8*/ 	.byte	0x04, 0x05
        /*03da*/ 	.short	(.L_108 - .L_107)
.L_107:
        /*03dc*/ 	.word	0x00000080
        /*03e0*/ 	.word	0x00000001
        /*03e4*/ 	.word	0x00000001


	//----- nvinfo : EIATTR_CRS_STACK_SIZE
	.align		4
.L_108:
        /*03e8*/ 	.byte	0x04, 0x1e
        /*03ea*/ 	.short	(.L_110 - .L_109)
.L_109:
        /*03ec*/ 	.word	0x00000000
.L_110:


//--------------------- .nv.info._ZN7cutlass13device_kernelIN5flash19enable_sm80_to_sm89INS1_16FlashAttnFwdSm80INS1_25CollectiveMainloopFwdSm80ILi4ELi1ELb0EN4cute5tupleIJNS5_1CILi128EEENS7_ILi64EEENS7_ILi96EEEEEELi96ENS_10bfloat16_tEfNS_4arch4Sm80ELb0ELb0ELb1ELb1ELb1ELb1ELb1ELb0EEENS1_21CollectiveEpilogueFwdINS6_IJS8_SA_S9_EEENS6_IJNS7_ILi1EEESI_SI_EEESC_SE_Li128ELb1ELb1ELb0ELb0EEENS1_19SingleTileSchedulerILb1ELb0ELb1ELi128EEEEEEEEEvNT_6ParamsE --------------------------
	.section	.nv.info._ZN7cutlass13device_kernelIN5flash19enable_sm80_to_sm89INS1_16FlashAttnFwdSm80INS1_25CollectiveMainloopFwdSm80ILi4ELi1ELb0EN4cute5tupleIJNS5_1CILi128EEENS7_ILi64EEENS7_ILi96EEEEEELi96ENS_10bfloat16_tEfNS_4arch4Sm80ELb0ELb0ELb1ELb1ELb1ELb1ELb1ELb0EEENS1_21CollectiveEpilogueFwdINS6_IJS8_SA_S9_EEENS6_IJNS7_ILi1EEESI_SI_EEESC_SE_Li128ELb1ELb1ELb0ELb0EEENS1_19SingleTileSchedulerILb1ELb0ELb1ELi128EEEEEEEEEvNT_6ParamsE,"",@"SHT_CUDA_INFO"
	.sectionflags	@""
	.align	4


	//----- nvinfo : EIATTR_CUDA_API_VERSION
	.align		4
        /*0000*/ 	.byte	0x04, 0x37
        /*0002*/ 	.short	(.L_112 - .L_111)
.L_111:
        /*0004*/ 	.word	0x00000082


	//----- nvinfo : EIATTR_SW2861232_WAR
	.align		4
.L_112:
        /*0008*/ 	.byte	0x01, 0x35
	.zero		2


	//----- nvinfo : EIATTR_PARAM_CBANK
	.align		4
        /*000c*/ 	.byte	0x04, 0x0a
        /*000e*/ 	.short	(.L_114 - .L_113)
	.align		4
.L_113:
        /*0010*/ 	.word	index@(.nv.constant0._ZN7cutlass13device_kernelIN5flash19enable_sm80_to_sm89INS1_16FlashAttnFwdSm80INS1_25CollectiveMainloopFwdSm80ILi4ELi1ELb0EN4cute5tupleIJNS5_1CILi128EEENS7_ILi64EEENS7_ILi96EEEEEELi96ENS_10bfloat16_tEfNS_4arch4Sm80ELb0ELb0ELb1ELb1ELb1ELb1ELb1ELb0EEENS1_21CollectiveEpilogueFwdINS6_IJS8_SA_S9_EEENS6_IJNS7_ILi1EEESI_SI_EEESC_SE_Li128ELb1ELb1ELb0ELb0EEENS1_19SingleTileSchedulerILb1ELb0ELb1ELi128EEEEEEEEEvNT_6ParamsE)
        /*0014*/ 	.short	0x0160
        /*0016*/ 	.short	0x0418


	//----- nvinfo : EIATTR_CBANK_PARAM_SIZE
	.align		4
.L_114:
        /*0018*/ 	.byte	0x03, 0x19
        /*001a*/ 	.short	0x0418


	//----- nvinfo : EIATTR_KPARAM_INFO
	.align		4
        /*001c*/ 	.byte	0x04, 0x17
        /*001e*/ 	.short	(.L_116 - .L_115)
.L_115:
        /*0020*/ 	.word	0x00000000
        /*0024*/ 	.short	0x0000
        /*0026*/ 	.short	0x0000
        /*0028*/ 	.byte	0x00, 0xf0, 0x61, 0x10


	//----- nvinfo : EIATTR_MAXREG_COUNT
	.align		4
.L_116:
        /*002c*/ 	.byte	0x03, 0x1b
        /*002e*/ 	.short	0x00ff


	//----- nvinfo : EIATTR_NUM_BARRIERS
	.align		4
        /*0030*/ 	.byte	0x02, 0x4c
        /*0032*/ 	.byte	0x02
	.zero		1


	//----- nvinfo : EIATTR_ANNOTATIONS
	.align		4
        /*0034*/ 	.byte	0x04, 0x55
        /*0036*/ 	.short	(.L_118 - .L_117)


	//   ....[0]....
.L_117:
        /* <DEDUP_REMOVED lines=19> */


	//----- nvinfo : EIATTR_MERCURY_ISA_VERSION
	.align		4
.L_118:
        /*0150*/ 	.byte	0x03, 0x5f
        /*0152*/ 	.short	0x0000


	//----- nvinfo : EIATTR_COOP_GROUP_MASK_REGIDS
	.align		4
        /*0154*/ 	.byte	0x04, 0x29
        /*0156*/ 	.short	(.L_120 - .L_119)


	//   ....[0]....
.L_119:
        /*0158*/ 	.word	0xffffffff


	//   ....[1]....
        /*015c*/ 	.word	0xffffffff


	//   ....[2]....
        /*0160*/ 	.word	0xffffffff


	//   ....[3]....
        /*0164*/ 	.word	0xffffffff


	//   ....[4]....
        /*0168*/ 	.word	0xffffffff


	//   ....[5]....
        /*016c*/ 	.word	0xffffffff


	//   ....[6]....
        /*0170*/ 	.word	0xffffffff


	//   ....[7]....
        /*0174*/ 	.word	0xffffffff


	//   ....[8]....
        /*0178*/ 	.word	0xffffffff


	//   ....[9]....
        /*017c*/ 	.word	0xffffffff


	//   ....[10]....
        /*0180*/ 	.word	0xffffffff


	//   ....[11]....
        /*0184*/ 	.word	0xffffffff


	//   ....[12]....
        /*0188*/ 	.word	0xffffffff


	//   ....[13]....
        /*018c*/ 	.word	0xffffffff


	//   ....[14]....
        /*0190*/ 	.word	0xffffffff


	//   ....[15]....
        /*0194*/ 	.word	0xffffffff


	//   ....[16]....
        /*0198*/ 	.word	0xffffffff


	//   ....[17]....
        /*019c*/ 	.word	0xffffffff


	//   ....[18]....
        /*01a0*/ 	.word	0xffffffff


	//   ....[19]....
        /*01a4*/ 	.word	0xffffffff


	//   ....[20]....
        /*01a8*/ 	.word	0xffffffff


	//   ....[21]....
        /*01ac*/ 	.word	0xffffffff


	//   ....[22]....
        /*01b0*/ 	.word	0xffffffff


	//   ....[23]....
        /*01b4*/ 	.word	0xffffffff


	//   ....[24]....
        /*01b8*/ 	.word	0xffffffff


	//   ....[25]....
        /*01bc*/ 	.word	0xffffffff


	//   ....[26]....
        /*01c0*/ 	.word	0xffffffff


	//   ....[27]....
        /*01c4*/ 	.word	0xffffffff


	//   ....[28]....
        /*01c8*/ 	.word	0xffffffff


	//   ....[29]....
        /*01cc*/ 	.word	0xffffffff


	//   ....[30]....
        /*01d0*/ 	.word	0xffffffff


	//   ....[31]....
        /*01d4*/ 	.word	0xffffffff


	//   ....[32]....
        /*01d8*/ 	.word	0xffffffff


	//   ....[33]....
        /*01dc*/ 	.word	0xffffffff


	//   ....[34]....
        /*01e0*/ 	.word	0xffffffff


	//   ....[35]....
        /*01e4*/ 	.word	0xffffffff


	//   ....[36]....
        /*01e8*/ 	.word	0xffffffff


	//   ....[37]....
        /*01ec*/ 	.word	0xffffffff


	//   ....[38]....
        /*01f0*/ 	.word	0xffffffff


	//   ....[39]....
        /*01f4*/ 	.word	0xffffffff


	//   ....[40]....
        /*01f8*/ 	.word	0xffffffff


	//   ....[41]....
        /*01fc*/ 	.word	0xffffffff


	//   ....[42]....
        /*0200*/ 	.word	0xffffffff


	//   ....[43]....
        /*0204*/ 	.word	0xffffffff


	//   ....[44]....
        /*0208*/ 	.word	0xffffffff


	//   ....[45]....
        /*020c*/ 	.word	0xffffffff


	//   ....[46]....
        /*0210*/ 	.word	0xffffffff


	//   ....[47]....
        /*0214*/ 	.word	0xffffffff


	//   ....[48]....
        /*0218*/ 	.word	0xffffffff


	//   ....[49]....
        /*021c*/ 	.word	0xffffffff


	//   ....[50]....
        /*0220*/ 	.word	0xffffffff


	//   ....[51]....
        /*0224*/ 	.word	0xffffffff


	//   ....[52]....
        /*0228*/ 	.word	0xffffffff


	//   ....[53]....
        /*022c*/ 	.word	0xffffffff


	//   ....[54]....
        /*0230*/ 	.word	0xffffffff


	//   ....[55]....
        /*0234*/ 	.word	0xffffffff


	//   ....[56]....
        /*0238*/ 	.word	0xffffffff


	//   ....[57]....
        /*023c*/ 	.word	0xffffffff


	//   ....[58]....
        /*0240*/ 	.word	0xffffffff


	//   ....[59]....
        /*0244*/ 	.word	0xffffffff


	//   ....[60]....
        /*0248*/ 	.word	0xffffffff


	//   ....[61]....
        /*024c*/ 	.word	0xffffffff


	//   ....[62]....
        /*0250*/ 	.word	0xffffffff


	//   ....[63]....
        /*0254*/ 	.word	0xffffffff


	//   ....[64]....
        /*0258*/ 	.word	0xffffffff


	//   ....[65]....
        /*025c*/ 	.word	0xffffffff


	//   ....[66]....
        /*0260*/ 	.word	0xffffffff


	//   ....[67]....
        /*0264*/ 	.word	0xffffffff


	//   ....[68]....
        /*0268*/ 	.word	0xffffffff


	//   ....[69]....
        /*026c*/ 	.word	0xffffffff


	//   ....[70]....
        /*0270*/ 	.word	0xffffffff


	//   ....[71]....
        /*0274*/ 	.word	0xffffffff


	//   ....[72]....
        /*0278*/ 	.word	0xffffffff


	//   ....[73]....
        /*027c*/ 	.word	0xffffffff


	//   ....[74]....
        /*0280*/ 	.word	0xffffffff


	//   ....[75]....
        /*0284*/ 	.word	0xffffffff


	//   ....[76]....
        /*0288*/ 	.word	0xffffffff


	//   ....[77]....
        /*028c*/ 	.word	0xffffffff


	//   ....[78]....
        /*0290*/ 	.word	0xffffffff


	//   ....[79]....
        /*0294*/ 	.word	0xffffffff


	//   ....[80]....
        /*0298*/ 	.word	0xffffffff


	//   ....[81]....
        /*029c*/ 	.word	0xffffffff


	//   ....[82]....
        /*02a0*/ 	.word	0xffffffff


	//   ....[83]....
        /*02a4*/ 	.word	0xffffffff


	//   ....[84]....
        /*02a8*/ 	.word	0xffffffff


	//----- nvinfo : EIATTR_COOP_GROUP_INSTR_OFFSETS
	.align		4
.L_120:
        /*02ac*/ 	.byte	0x04, 0x28
        /*02ae*/ 	.short	(.L_122 - .L_121)


	//   ....[0]....
.L_121:
        /*02b0*/ 	.word	0x00000090


	//   ....[1]....
        /*02b4*/ 	.word	0x00001fa0


	//   ....[2]....
        /*02b8*/ 	.word	0x00001fb0


	//   ....[3]....
        /*02bc*/ 	.word	0x00003af0


	//   ....[4]....
        /*02c0*/ 	.word	0x00003b00


	//   ....[5]....
        /*02c4*/ 	.word	0x00005480


	//   ....[6]....
        /*02c8*/ 	.word	0x000054a0


	//   ....[7]....
        /*02cc*/ 	.word	0x000059a0


	//   ....[8]....
        /*02d0*/ 	.word	0x00005a00


	//   ....[9]....
        /*02d4*/ 	.word	0x00006750


	//   ....[10]....
        /*02d8*/ 	.word	0x00006780


	//   ....[11]....
        /*02dc*/ 	.word	0x00006940


	//   ....[12]....
        /*02e0*/ 	.word	0x00006970


	//   ....[13]....
        /*02e4*/ 	.word	0x00006a90


	//   ....[14]....
        /*02e8*/ 	.word	0x00006ac0


	//   ....[15]....
        /*02ec*/ 	.word	0x00006c10


	//   ....[16]....
        /*02f0*/ 	.word	0x00006c40


	//   ....[17]....
        /*02f4*/ 	.word	0x000070c0


	//   ....[18]....
        /*02f8*/ 	.word	0x000070f0


	//   ....[19]....
        /*02fc*/ 	.word	0x00007130


	//   ....[20]....
        /*0300*/ 	.word	0x00007150


	//   ....[21]....
        /*0304*/ 	.word	0x0000d470


	//   ....[22]....
        /*0308*/ 	.word	0x0000d480


	//   ....[23]....
        /*030c*/ 	.word	0x0000d490


	//   ....[24]....
        /*0310*/ 	.word	0x0000d4a0


	//   ....[25]....
        /*0314*/ 	.word	0x0000eab0


	//   ....[26]....
        /*0318*/ 	.word	0x0000ead0


	//   ....[27]....
        /*031c*/ 	.word	0x0000eb40


	//   ....[28]....
        /*0320*/ 	.word	0x0000eb60


	//   ....[29]....
        /*0324*/ 	.word	0x0000f3c0


	//   ....[30]....
        /*0328*/ 	.word	0x0000f4a0


	//   ....[31]....
        /*032c*/ 	.word	0x0000f530


	//   ....[32]....
        /*0330*/ 	.word	0x0000f5b0


	//   ....[33]....
        /*0334*/ 	.word	0x0000f5e0


	//   ....[34]....
        /*0338*/ 	.word	0x0000f6c0


	//   ....[35]....
        /*033c*/ 	.word	0x0000f700


	//   ....[36]....
        /*0340*/ 	.word	0x0000f830


	//   ....[37]....
        /*0344*/ 	.word	0x00011180


	//   ....[38]....
        /*0348*/ 	.word	0x00011190


	//   ....[39]....
        /*034c*/ 	.word	0x000111a0


	//   ....[40]....
        /*0350*/ 	.word	0x000111b0


	//   ....[41]....
        /*0354*/ 	.word	0x000115c0


	//   ....[42]....
        /*0358*/ 	.word	0x000115e0


	//   ....[43]....
        /*035c*/ 	.word	0x00011600


	//   ....[44]....
        /*0360*/ 	.word	0x00011680


	//   ....[45]....
        /*0364*/ 	.word	0x000128d0


	//   ....[46]....
        /*0368*/ 	.word	0x00012960


	//   ....[47]....
        /*036c*/ 	.word	0x00012a60


	//   ....[48]....
        /*0370*/ 	.word	0x00012ab0


	//   ....[49]....
        /*0374*/ 	.word	0x00012af0


	//   ....[50]....
        /*0378*/ 	.word	0x00012be0


	//   ....[51]....
        /*037c*/ 	.word	0x00012bf0


	//   ....[52]....
        /*0380*/ 	.word	0x00013130


	//   ....[53]....
        /*0384*/ 	.word	0x00014dd0


	//   ....[54]....
        /*0388*/ 	.word	0x00014de0


	//   ....[55]....
        /*038c*/ 	.word	0x00014df0


	//   ....[56]....
        /*0390*/ 	.word	0x00014e00


	//   ....[57]....
        /*0394*/ 	.word	0x00014e30


	//   ....[58]....
        /*0398*/ 	.word	0x00014e50


	//   ....[59]....
        /*039c*/ 	.word	0x00014e70


	//   ....[60]....
        /*03a0*/ 	.word	0x00014e80


	//   ....[61]....
        /*03a4*/ 	.word	0x00016560


	//   ....[62]....
        /*03a8*/ 	.word	0x00016590


	//   ....[63]....
        /*03ac*/ 	.word	0x000165c0


	//   ....[64]....
        /*03b0*/ 	.word	0x000165e0


	//   ....[65]....
        /*03b4*/ 	.word	0x000165f0


	//   ....[66]....
        /*03b8*/ 	.word	0x00016600


	//   ....[67]....
        /*03bc*/ 	.word	0x00016610


	//   ....[68]....
        /*03c0*/ 	.word	0x00016620


	//   ....[69]....
        /*03c4*/ 	.word	0x00016840


	//   ....[70]....
        /*03c8*/ 	.word	0x00016850


	//   ....[71]....
        /*03cc*/ 	.word	0x000169d0


	//   ....[72]....
        /*03d0*/ 	.word	0x00016a00


	//   ....[73]....
        /*03d4*/ 	.word	0x00016b50


	//   ....[74]....
        /*03d8*/ 	.word	0x00016b80


	//   ....[75]....
        /*03dc*/ 	.word	0x00016cd0


	//   ....[76]....
        /*03e0*/ 	.word	0x00016cf0


	//   ....[77]....
        /*03e4*/ 	.word	0x000174e0


	//   ....[78]....
        /*03e8*/ 	.word	0x00017500


	//   ....[79]....
        /*03ec*/ 	.word	0x00017650


	//   ....[80]....
        /*03f0*/ 	.word	0x00017680


	//   ....[81]....
        /*03f4*/ 	.word	0x000177b0


	//   ....[82]....
        /*03f8*/ 	.word	0x000177e0


	//   ....[83]....
        /*03fc*/ 	.word	0x00017910


	//   ....[84]....
        /*0400*/ 	.word	0x00017930


	//----- nvinfo : EIATTR_EXIT_INSTR_OFFSETS
	.align		4
.L_122:
        /*0404*/ 	.byte	0x04, 0x1c
        /*0406*/ 	.short	(.L_124 - .L_123)


	//   ....[0]....
.L_123:
        /*0408*/ 	.word	0x00000350


	//   ....[1]....
        /*040c*/ 	.word	0x00016d00


	//   ....[2]....
        /*0410*/ 	.word	0x00016dd0


	//   ....[3]....
        /*0414*/ 	.word	0x00016e30


	//   ....[4]....
        /*0418*/ 	.word	0x00017940


	//   ....[5]....
        /*041c*/ 	.word	0x000179f0


	//   ....[6]....
        /*0420*/ 	.word	0x00017a50


	//----- nvinfo : EIATTR_CTAIDZ_USED
	.align		4
.L_124:
        /*0424*/ 	.byte	0x01, 0x04
	.zero		2


	//----- nvinfo : EIATTR_MAX_THREADS
	.align		4
        /*0428*/ 	.byte	0x04, 0x05
        /*042a*/ 	.short	(.L_126 - .L_125)
.L_125:
        /*042c*/ 	.word	0x00000080
        /*0430*/ 	.word	0x00000001
        /*0434*/ 	.word	0x00000001


	//----- nvinfo : EIATTR_CRS_STACK_SIZE
	.align		4
.L_126:
        /*0438*/ 	.byte	0x04, 0x1e
        /*043a*/ 	.short	(.L_128 - .L_127)
.L_127:
        /*043c*/ 	.word	0x00000000
.L_128:


//--------------------- .nv.info._ZN7cutlass13device_kernelIN5flash19enable_sm80_to_sm89INS1_16FlashAttnFwdSm80INS1_25CollectiveMainloopFwdSm80ILi4ELi1ELb0EN4cute5tupleIJNS5_1CILi128EEENS7_ILi48EEENS7_ILi96EEEEEELi96ENS_10bfloat16_tEfNS_4arch4Sm80ELb0ELb1ELb1ELb0ELb1ELb0ELb1ELb0EEENS1_21CollectiveEpilogueFwdINS6_IJS8_SA_S9_EEENS6_IJNS7_ILi1EEESI_SI_EEESC_SE_Li128ELb0ELb1ELb0ELb0EEENS1_19SingleTileSchedulerILb0ELb0ELb1ELi128EEEEEEEEEvNT_6ParamsE --------------------------
	.section	.nv.info._ZN7cutlass13device_kernelIN5flash19enable_sm80_to_sm89INS1_16FlashAttnFwdSm80INS1_25CollectiveMainloopFwdSm80ILi4ELi1ELb0EN4cute5tupleIJNS5_1CILi128EEENS7_ILi48EEENS7_ILi96EEEEEELi96ENS_10bfloat16_tEfNS_4arch4Sm80ELb0ELb1ELb1ELb0ELb1ELb0ELb1ELb0EEENS1_21CollectiveEpilogueFwdINS6_IJS8_SA_S9_EEENS6_IJNS7_ILi1EEESI_SI_EEESC_SE_Li128ELb0ELb1ELb0ELb0EEENS1_19SingleTileSchedulerILb0ELb0ELb1ELi128EEEEEEEEEvNT_6ParamsE,"",@"SHT_CUDA_INFO"
	.sectionflags	@""
	.align	4


	//----- nvinfo : EIATTR_CUDA_API_VERSION
	.align		4
        /*0000*/ 	.byte	0x04, 0x37
        /*0002*/ 	.short	(.L_130 - .L_129)
.L_129:
        /*0004*/ 	.word	0x00000082


	//----- nvinfo : EIATTR_SW2861232_WAR
	.align		4
.L_130:
        /*0008*/ 	.byte	0x01, 0x35
	.zero		2


	//----- nvinfo : EIATTR_PARAM_CBANK
	.align		4
        /*000c*/ 	.byte	0x04, 0x0a
        /*000e*/ 	.short	(.L_132 - .L_131)
	.align		4
.L_131:
        /*0010*/ 	.word	index@(.nv.constant0._ZN7cutlass13device_kernelIN5flash19enable_sm80_to_sm89INS1_16FlashAttnFwdSm80INS1_25CollectiveMainloopFwdSm80ILi4ELi1ELb0EN4cute5tupleIJNS5_1CILi128EEENS7_ILi48EEENS7_ILi96EEEEEELi96ENS_10bfloat16_tEfNS_4arch4Sm80ELb0ELb1ELb1ELb0ELb1ELb0ELb1ELb0EEENS1_21CollectiveEpilogueFwdINS6_IJS8_SA_S9_EEENS6_IJNS7_ILi1EEESI_SI_EEESC_SE_Li128ELb0ELb1ELb0ELb0EEENS1_19SingleTileSchedulerILb0ELb0ELb1ELi128EEEEEEEEEvNT_6ParamsE)
        /*0014*/ 	.short	0x0160
        /*0016*/ 	.short	0x0418


	//----- nvinfo : EIATTR_CBANK_PARAM_SIZE
	.align		4
.L_132:
        /*0018*/ 	.byte	0x03, 0x19
        /*001a*/ 	.short	0x0418


	//----- nvinfo : EIATTR_KPARAM_INFO
	.align		4
        /*001c*/ 	.byte	0x04, 0x17
        /*001e*/ 	.short	(.L_134 - .L_133)
.L_133:
        /*0020*/ 	.word	0x00000000
        /*0024*/ 	.short	0x0000
        /*0026*/ 	.short	0x0000
        /*0028*/ 	.byte	0x00, 0xf0, 0x61, 0x10


	//----- nvinfo : EIATTR_MAXREG_COUNT
	.align		4
.L_134:
        /*002c*/ 	.byte	0x03, 0x1b
        /*002e*/ 	.short	0x00ff


	//----- nvinfo : EIATTR_NUM_BARRIERS
	.align		4
        /*0030*/ 	.byte	0x02, 0x4c
        /*0032*/ 	.byte	0x02
	.zero		1


	//----- nvinfo : EIATTR_ANNOTATIONS
	.align		4
        /*0034*/ 	.byte	0x04, 0x55
        /*0036*/ 	.short	(.L_136 - .L_135)


	//   ....[0]....
.L_135:
        /* <DEDUP_REMOVED lines=36> */


	//----- nvinfo : EIATTR_MERCURY_ISA_VERSION
	.align		4
.L_136:
        /*0268*/ 	.byte	0x03, 0x5f
        /*026a*/ 	.short	0x0000


	//----- nvinfo : EIATTR_COOP_GROUP_MASK_REGIDS
	.align		4
        /*026c*/ 	.byte	0x04, 0x29
        /*026e*/ 	.short	(.L_138 - .L_137)


	//   ....[0]....
.L_137:
        /*0270*/ 	.word	0xffffffff


	//   ....[1]....
        /*0274*/ 	.word	0xffffffff


	//   ....[2]....
        /*0278*/ 	.word	0xffffffff


	//   ....[3]....
        /*027c*/ 	.word	0xffffffff


	//   ....[4]....
        /*0280*/ 	.word	0xffffffff


	//   ....[5]....
        /*0284*/ 	.word	0xffffffff


	//   ....[6]....
        /*0288*/ 	.word	0xffffffff


	//   ....[7]....
        /*028c*/ 	.word	0xffffffff


	//   ....[8]....
        /*0290*/ 	.word	0xffffffff


	//   ....[9]....
        /*0294*/ 	.word	0xffffffff


	//   ....[10]....
        /*0298*/ 	.word	0xffffffff


	//   ....[11]....
        /*029c*/ 	.word	0xffffffff


	//   ....[12]....
        /*02a0*/ 	.word	0xffffffff


	//   ....[13]....
        /*02a4*/ 	.word	0xffffffff


	//   ....[14]....
        /*02a8*/ 	.word	0xffffffff


	//   ....[15]....
        /*02ac*/ 	.word	0xffffffff


	//   ....[16]....
        /*02b0*/ 	.word	0xffffffff


	//   ....[17]....
        /*02b4*/ 	.word	0xffffffff


	//   ....[18]....
        /*02b8*/ 	.word	0xffffffff


	//   ....[19]....
        /*02bc*/ 	.word	0xffffffff


	//   ....[20]....
        /*02c0*/ 	.word	0xffffffff


	//   ....[21]....
        /*02c4*/ 	.word	0xffffffff


	//   ....[22]....
        /*02c8*/ 	.word	0xffffffff


	//   ....[23]....
        /*02cc*/ 	.word	0xffffffff


	//   ....[24]....
        /*02d0*/ 	.word	0xffffffff


	//   ....[25]....
        /*02d4*/ 	.word	0xffffffff


	//   ....[26]....
        /*02d8*/ 	.word	0xffffffff


	//   ....[27]....
        /*02dc*/ 	.word	0xffffffff


	//   ....[28]....
        /*02e0*/ 	.word	0xffffffff


	//   ....[29]....
        /*02e4*/ 	.word	0xffffffff


	//   ....[30]....
        /*02e8*/ 	.word	0xffffffff


	//   ....[31]....
        /*02ec*/ 	.word	0xffffffff


	//   ....[32]....
        /*02f0*/ 	.word	0xffffffff


	//   ....[33]....
        /*02f4*/ 	.word	0xffffffff


	//   ....[34]....
        /*02f8*/ 	.word	0xffffffff


	//   ....[35]....
        /*02fc*/ 	.word	0xffffffff


	//   ....[36]....
        /*0300*/ 	.word	0xffffffff


	//   ....[37]....
        /*0304*/ 	.word	0xffffffff


	//   ....[38]....
        /*0308*/ 	.word	0xffffffff


	//   ....[39]....
        /*030c*/ 	.word	0xffffffff


	//   ....[40]....
        /*0310*/ 	.word	0xffffffff


	//   ....[41]....
        /*0314*/ 	.word	0xffffffff


	//   ....[42]....
        /*0318*/ 	.word	0xffffffff


	//   ....[43]....
        /*031c*/ 	.word	0xffffffff


	//   ....[44]....
        /*0320*/ 	.word	0xffffffff


	//   ....[45]....
        /*0324*/ 	.word	0xffffffff


	//   ....[46]....
        /*0328*/ 	.word	0xffffffff


	//   ....[47]....
        /*032c*/ 	.word	0xffffffff


	//   ....[48]....
        /*0330*/ 	.word	0xffffffff


	//   ....[49]....
        /*0334*/ 	.word	0xffffffff


	//   ....[50]....
        /*0338*/ 	.word	0xffffffff


	//   ....[51]....
        /*033c*/ 	.word	0xffffffff


	//   ....[52]....
        /*0340*/ 	.word	0xffffffff


	//   ....[53]....
        /*0344*/ 	.word	0xffffffff


	//   ....[54]....
        /*0348*/ 	.word	0xffffffff


	//   ....[55]....
        /*034c*/ 	.word	0xffffffff


	//   ....[56]....
        /*0350*/ 	.word	0xffffffff


	//   ....[57]....
        /*0354*/ 	.word	0xffffffff


	//   ....[58]....
        /*0358*/ 	.word	0xffffffff


	//   ....[59]....
        /*035c*/ 	.word	0xffffffff


	//   ....[60]....
        /*0360*/ 	.word	0xffffffff


	//   ....[61]....
        /*0364*/ 	.word	0xffffffff


	//   ....[62]....
        /*0368*/ 	.word	0xffffffff


	//   ....[63]....
        /*036c*/ 	.word	0xffffffff


	//   ....[64]....
        /*0370*/ 	.word	0xffffffff


	//   ....[65]....
        /*0374*/ 	.word	0xffffffff


	//   ....[66]....
        /*0378*/ 	.word	0xffffffff


	//   ....[67]....
        /*037c*/ 	.word	0xffffffff


	//   ....[68]....
        /*0380*/ 	.word	0xffffffff


	//   ....[69]....
        /*0384*/ 	.word	0xffffffff


	//   ....[70]....
        /*0388*/ 	.word	0xffffffff


	//   ....[71]....
        /*038c*/ 	.word	0xffffffff


	//   ....[72]....
        /*0390*/ 	.word	0xffffffff


	//   ....[73]....
        /*0394*/ 	.word	0xffffffff


	//   ....[74]....
        /*0398*/ 	.word	0xffffffff


	//   ....[75]....
        /*039c*/ 	.word	0xffffffff


	//   ....[76]....
        /*03a0*/ 	.word	0xffffffff


	//   ....[77]....
        /*03a4*/ 	.word	0xffffffff


	//   ....[78]....
        /*03a8*/ 	.word	0xffffffff


	//   ....[79]....
        /*03ac*/ 	.word	0xffffffff


	//   ....[80]....
        /*03b0*/ 	.word	0xffffffff


	//   ....[81]....
        /*03b4*/ 	.word	0xffffffff


	//   ....[82]....
        /*03b8*/ 	.word	0xffffffff


	//   ....[83]....
        /*03bc*/ 	.word	0xffffffff


	//   ....[84]....
        /*03c0*/ 	.word	0xffffffff


	//   ....[85]....
        /*03c4*/ 	.word	0xffffffff


	//   ....[86]....
        /*03c8*/ 	.word	0xffffffff


	//   ....[87]....
        /*03cc*/ 	.word	0xffffffff


	//   ....[88]....
        /*03d0*/ 	.word	0xffffffff


	//   ....[89]....
        /*03d4*/ 	.word	0xffffffff


	//   ....[90]....
        /*03d8*/ 	.word	0xffffffff


	//   ....[91]....
        /*03dc*/ 	.word	0xffffffff


	//   ....[92]....
        /*03e0*/ 	.word	0xffffffff


	//   ....[93]....
        /*03e4*/ 	.word	0xffffffff


	//   ....[94]....
        /*03e8*/ 	.word	0xffffffff


	//   ....[95]....
        /*03ec*/ 	.word	0xffffffff


	//   ....[96]....
        /*03f0*/ 	.word	0xffffffff


	//   ....[97]....
        /*03f4*/ 	.word	0xffffffff


	//   ....[98]....
        /*03f8*/ 	.word	0xffffffff


	//   ....[99]....
        /*03fc*/ 	.word	0xffffffff


	//   ....[100]....
        /*0400*/ 	.word	0xffffffff


	//   ....[101]....
        /*0404*/ 	.word	0xffffffff


	//   ....[102]....
        /*0408*/ 	.word	0xffffffff


	//   ....[103]....
        /*040c*/ 	.word	0xffffffff


	//   ....[104]....
        /*0410*/ 	.word	0xffffffff


	//   ....[105]....
        /*0414*/ 	.word	0xffffffff


	//   ....[106]....
        /*0418*/ 	.word	0xffffffff


	//   ....[107]....
        /*041c*/ 	.word	0xffffffff


	//   ....[108]....
        /*0420*/ 	.word	0xffffffff


	//   ....[109]....
        /*0424*/ 	.word	0xffffffff


	//   ....[110]....
        /*0428*/ 	.word	0xffffffff


	//   ....[111]....
        /*042c*/ 	.word	0xffffffff


	//   ....[112]....
        /*0430*/ 	.word	0xffffffff


	//   ....[113]....
        /*0434*/ 	.word	0xffffffff


	//   ....[114]....
        /*0438*/ 	.word	0xffffffff


	//   ....[115]....
        /*043c*/ 	.word	0xffffffff


	//   ....[116]....
        /*0440*/ 	.word	0xffffffff


	//   ....[117]....
        /*0444*/ 	.word	0xffffffff


	//   ....[118]....
        /*0448*/ 	.word	0xffffffff


	//   ....[119]....
        /*044c*/ 	.word	0xffffffff


	//   ....[120]....
        /*0450*/ 	.word	0xffffffff


	//   ....[121]....
        /*0454*/ 	.word	0xffffffff


	//   ....[122]....
        /*0458*/ 	.word	0xffffffff


	//   ....[123]....
        /*045c*/ 	.word	0xffffffff


	//   ....[124]....
        /*0460*/ 	.word	0xffffffff


	//   ....[125]....
        /*0464*/ 	.word	0xffffffff


	//   ....[126]....
        /*0468*/ 	.word	0xffffffff


	//   ....[127]....
        /*046c*/ 	.word	0xffffffff


	//----- nvinfo : EIATTR_COOP_GROUP_INSTR_OFFSETS
	.align		4
.L_138:
        /*0470*/ 	.byte	0x04, 0x28
        /*0472*/ 	.short	(.L_140 - .L_139)


	//   ....[0]....
.L_139:
        /*0474*/ 	.word	0x00000e80


	//   ....[1]....
        /*0478*/ 	.word	0x00000eb0


	//   ....[2]....
        /*047c*/ 	.word	0x00000ee0


	//   ....[3]....
        /*0480*/ 	.word	0x00000f10


	//   ....[4]....
        /*0484*/ 	.word	0x00000f80


	//   ....[5]....
        /*0488*/ 	.word	0x00000fb0


	//   ....[6]....
        /*048c*/ 	.word	0x00001050


	//   ....[7]....
        /*0490*/ 	.word	0x00001060


	//   ....[8]....
        /*0494*/ 	.word	0x000014f0


	//   ....[9]....
        /*0498*/ 	.word	0x00001520


	//   ....[10]....
        /*049c*/ 	.word	0x00001540


	//   ....[11]....
        /*04a0*/ 	.word	0x00001560


	//   ....[12]....
        /*04a4*/ 	.word	0x00001830


	//   ....[13]....
        /*04a8*/ 	.word	0x00001930


	//   ....[14]....
        /*04ac*/ 	.word	0x00001c60


	//   ....[15]....
        /*04b0*/ 	.word	0x00001c70


	//   ....[16]....
        /*04b4*/ 	.word	0x000028c0


	//   ....[17]....
        /*04b8*/ 	.word	0x000028d0


	//   ....[18]....
        /*04bc*/ 	.word	0x00002950


	//   ....[19]....
        /*04c0*/ 	.word	0x00002970


	//   ....[20]....
        /*04c4*/ 	.word	0x00002d80


	//   ....[21]....
        /*04c8*/ 	.word	0x00003010


	//   ....[22]....
        /*04cc*/ 	.word	0x000036b0


	//   ....[23]....
        /*04d0*/ 	.word	0x00003c90


	//   ....[24]....
        /*04d4*/ 	.word	0x000047a0


	//   ....[25]....
        /*04d8*/ 	.word	0x00004830


	//   ....[26]....
        /*04dc*/ 	.word	0x000048a0


	//   ....[27]....
        /*04e0*/ 	.word	0x000048c0


	//   ....[28]....
        /*04e4*/ 	.word	0x000048e0


	//   ....[29]....
        /*04e8*/ 	.word	0x00004990


	//   ....[30]....
        /*04ec*/ 	.word	0x00004a40


	//   ....[31]....
        /*04f0*/ 	.word	0x00004ac0


	//   ....[32]....
        /*04f4*/ 	.word	0x00005f80


	//   ....[33]....
        /*04f8*/ 	.word	0x00005f90


	//   ....[34]....
        /*04fc*/ 	.word	0x00006070


	//   ....[35]....
        /*0500*/ 	.word	0x00006080


	//   ....[36]....
        /*0504*/ 	.word	0x00007080


	//   ....[37]....
        /*0508*/ 	.word	0x00007090


	//   ....[38]....
        /*050c*/ 	.word	0x00007110


	//   ....[39]....
        /*0510*/ 	.word	0x00007150


	//   ....[40]....
        /*0514*/ 	.word	0x000072e0


	//   ....[41]....
        /*0518*/ 	.word	0x00007510


	//   ....[42]....
        /*051c*/ 	.word	0x00007a60


	//   ....[43]....
        /*0520*/ 	.word	0x00007ef0


	//   ....[44]....
        /*0524*/ 	.word	0x00008510


	//   ....[45]....
        /*0528*/ 	.word	0x00008610


	//   ....[46]....
        /*052c*/ 	.word	0x000086d0


	//   ....[47]....
        /*0530*/ 	.word	0x00008790


	//   ....[48]....
        /*0534*/ 	.word	0x00008820


	//   ....[49]....
        /*0538*/ 	.word	0x000088e0


	//   ....[50]....
        /*053c*/ 	.word	0x00008b00


	//   ....[51]....
        /*0540*/ 	.word	0x00008b20


	//   ....[52]....
        /*0544*/ 	.word	0x0000a900


	//   ....[53]....
        /*0548*/ 	.word	0x0000a910


	//   ....[54]....
        /*054c*/ 	.word	0x0000a9f0


	//   ....[55]....
        /*0550*/ 	.word	0x0000aa00


	//   ....[56]....
        /*0554*/ 	.word	0x0000ba00


	//   ....[57]....
        /*0558*/ 	.word	0x0000ba10


	//   ....[58]....
        /*055c*/ 	.word	0x0000ba90


	//   ....[59]....
        /*0560*/ 	.word	0x0000bad0


	//   ....[60]....
        /*0564*/ 	.word	0x0000bd60


	//   ....[61]....
        /*0568*/ 	.word	0x0000bdb0


	//   ....[62]....
        /*056c*/ 	.word	0x0000be50


	//   ....[63]....
        /*0570*/ 	.word	0x0000be90


	//   ....[64]....
        /*0574*/ 	.word	0x0000bec0


	//   ....[65]....
        /*0578*/ 	.word	0x0000bf70


	//   ....[66]....
        /*057c*/ 	.word	0x0000bfb0


	//   ....[67]....
        /*0580*/ 	.word	0x0000c470


	//   ....[68]....
        /*0584*/ 	.word	0x0000dad0


	//   ....[69]....
        /*0588*/ 	.word	0x0000daf0


	//   ....[70]....
        /*058c*/ 	.word	0x0000dcc0


	//   ....[71]....
        /*0590*/ 	.word	0x0000dcd0


	//   ....[72]....
        /*0594*/ 	.word	0x0000ec80


	//   ....[73]....
        /*0598*/ 	.word	0x0000ec90


	//   ....[74]....
        /*059c*/ 	.word	0x0000ed10


	//   ....[75]....
        /*05a0*/ 	.word	0x0000ed50


	//   ....[76]....
        /*05a4*/ 	.word	0x0000eed0


	//   ....[77]....
        /*05a8*/ 	.word	0x0000f440


	//   ....[78]....
        /*05ac*/ 	.word	0x0000f640


	//   ....[79]....
        /*05b0*/ 	.word	0x0000fad0


	//   ....[80]....
        /*05b4*/ 	.word	0x000103b0


	//   ....[81]....
        /*05b8*/ 	.word	0x00010490


	//   ....[82]....
        /*05bc*/ 	.word	0x000104b0


	//   ....[83]....
        /*05c0*/ 	.word	0x00010550


	//   ....[84]....
        /*05c4*/ 	.word	0x00010570


	//   ....[85]....
        /*05c8*/ 	.word	0x000105d0


	//   ....[86]....
        /*05cc*/ 	.word	0x00010710


	//   ....[87]....
        /*05d0*/ 	.word	0x00010730


	//   ....[88]....
        /*05d4*/ 	.word	0x00011f70


	//   ....[89]....
        /*05d8*/ 	.word	0x00011f80


	//   ....[90]....
        /*05dc*/ 	.word	0x00011f90


	//   ....[91]....
        /*05e0*/ 	.word	0x00011fa0


	//   ....[92]....
        /*05e4*/ 	.word	0x00011fd0


	//   ....[93]....
        /*05e8*/ 	.word	0x00011ff0


	//   ....[94]....
        /*05ec*/ 	.word	0x00012010


	//   ....[95]....
        /*05f0*/ 	.word	0x00012020


	//   ....[96]....
        /*05f4*/ 	.word	0x00013780


	//   ....[97]....
        /*05f8*/ 	.word	0x00013790


	//   ....[98]....
        /*05fc*/ 	.word	0x000137b0


	//   ....[99]....
        /*0600*/ 	.word	0x000137c0


	//   ....[100]....
        /*0604*/ 	.word	0x000137d0


	//   ....[101]....
        /*0608*/ 	.word	0x000137e0


	//   ....[102]....
        /*060c*/ 	.word	0x000137f0


	//   ....[103]....
        /*0610*/ 	.word	0x00013800


	//   ....[104]....
        /*0614*/ 	.word	0x00013830


	//   ....[105]....
        /*0618*/ 	.word	0x00013850


	//   ....[106]....
        /*061c*/ 	.word	0x00013a70


	//   ....[107]....
        /*0620*/ 	.word	0x00013aa0


	//   ....[108]....
        /*0624*/ 	.word	0x00013bf0


	//   ....[109]....
        /*0628*/ 	.word	0x00013c20


	//   ....[110]....
        /*062c*/ 	.word	0x00013d70


	//   ....[111]....
        /*0630*/ 	.word	0x00013d90


	//   ....[112]....
        /*0634*/ 	.word	0x00014430


	//   ....[113]....
        /*0638*/ 	.word	0x00014450


	//   ....[114]....
        /*063c*/ 	.word	0x000145a0


	//   ....[115]....
        /*0640*/ 	.word	0x000145d0


	//   ....[116]....
        /*0644*/ 	.word	0x00014700


	//   ....[117]....
        /*0648*/ 	.word	0x00014730


	//   ....[118]....
        /*064c*/ 	.word	0x00014860


	//   ....[119]....
        /*0650*/ 	.word	0x00014880


	//   ....[120]....
        /*0654*/ 	.word	0x000149d0


	//   ....[121]....
        /*0658*/ 	.word	0x00014a10


	//   ....[122]....
        /*065c*/ 	.word	0x00014a50


	//   ....[123]....
        /*0660*/ 	.word	0x00014a90


	//   ....[124]....
        /*0664*/ 	.word	0x00014ad0


	//   ....[125]....
        /*0668*/ 	.word	0x00014b10


	//   ....[126]....
        /*066c*/ 	.word	0x00014b50


	//   ....[127]....
        /*0670*/ 	.word	0x00014b90


	//----- nvinfo : EIATTR_EXIT_INSTR_OFFSETS
	.align		4
.L_140:
        /*0674*/ 	.byte	0x04, 0x1c
        /*0676*/ 	.short	(.L_142 - .L_141)


	//   ....[0]....
.L_141:
        /*0678*/ 	.word	0x00000040


	//   ....[1]....
        /*067c*/ 	.word	0x00013da0


	//   ....[2]....
        /*0680*/ 	.word	0x00013e70


	//   ....[3]....
        /*0684*/ 	.word	0x00013ed0


	//   ....[4]....
        /*0688*/ 	.word	0x00014890


	//   ....[5]....
        /*068c*/ 	.word	0x00014940


	//   ....[6]....
        /*0690*/ 	.word	0x000149a0


	//----- nvinfo : EIATTR_CTAIDZ_USED
	.align		4
.L_142:
        /*0694*/ 	.byte	0x01, 0x04
	.zero		2


	//----- nvinfo : EIATTR_MAX_THREADS
	.align		4
        /*0698*/ 	.byte	0x04, 0x05
        /*069a*/ 	.short	(.L_144 - .L_143)
.L_143:
        /*069c*/ 	.word	0x00000080
        /*06a0*/ 	.word	0x00000001
        /*06a4*/ 	.word	0x00000001


	//----- nvinfo : EIATTR_CRS_STACK_SIZE
	.align		4
.L_144:
        /*06a8*/ 	.byte	0x04, 0x1e
        /*06aa*/ 	.short	(.L_146 - .L_145)
.L_145:
        /*06ac*/ 	.word	0x00000000
.L_146:


//--------------------- .nv.info._ZN7cutlass13device_kernelIN5flash19enable_sm80_to_sm89INS1_16FlashAttnFwdSm80INS1_25CollectiveMainloopFwdSm80ILi4ELi1ELb0EN4cute5tupleIJNS5_1CILi128EEENS7_ILi48EEENS7_ILi96EEEEEELi96ENS_10bfloat16_tEfNS_4arch4Sm80ELb0ELb1ELb1ELb1ELb1ELb0ELb1ELb0EEENS1_21CollectiveEpilogueFwdINS6_IJS8_SA_S9_EEENS6_IJNS7_ILi1EEESI_SI_EEESC_SE_Li128ELb1ELb1ELb0ELb0EEENS1_19SingleTileSchedulerILb1ELb0ELb1ELi128EEEEEEEEEvNT_6ParamsE --------------------------
	.section	.nv.info._ZN7cutlass13device_kernelIN5flash19enable_sm80_to_sm89INS1_16FlashAttnFwdSm80INS1_25CollectiveMainloopFwdSm80ILi4ELi1ELb0EN4cute5tupleIJNS5_1CILi128EEENS7_ILi48EEENS7_ILi96EEEEEELi96ENS_10bfloat16_tEfNS_4arch4Sm80ELb0ELb1ELb1ELb1ELb1ELb0ELb1ELb0EEENS1_21CollectiveEpilogueFwdINS6_IJS8_SA_S9_EEENS6_IJNS7_ILi1EEESI_SI_EEESC_SE_Li128ELb1ELb1ELb0ELb0EEENS1_19SingleTileSchedulerILb1ELb0ELb1ELi128EEEEEEEEEvNT_6ParamsE,"",@"SHT_CUDA_INFO"
	.sectionflags	@""
	.align	4


	//----- nvinfo : EIATTR_CUDA_API_VERSION
	.align		4
        /*0000*/ 	.byte	0x04, 0x37
        /*0002*/ 	.short	(.L_148 - .L_147)
.L_147:
        /*0004*/ 	.word	0x00000082


	//----- nvinfo : EIATTR_SW2861232_WAR
	.align		4
.L_148:
        /*0008*/ 	.byte	0x01, 0x35
	.zero		2


	//----- nvinfo : EIATTR_PARAM_CBANK
	.align		4
        /*000c*/ 	.byte	0x04, 0x0a
        /*000e*/ 	.short	(.L_150 - .L_149)
	.align		4
.L_149:
        /*0010*/ 	.word	index@(.nv.constant0._ZN7cutlass13device_kernelIN5flash19enable_sm80_to_sm89INS1_16FlashAttnFwdSm80INS1_25CollectiveMainloopFwdSm80ILi4ELi1ELb0EN4cute5tupleIJNS5_1CILi128EEENS7_ILi48EEENS7_ILi96EEEEEELi96ENS_10bfloat16_tEfNS_4arch4Sm80ELb0ELb1ELb1ELb1ELb1ELb0ELb1ELb0EEENS1_21CollectiveEpilogueFwdINS6_IJS8_SA_S9_EEENS6_IJNS7_ILi1EEESI_SI_EEESC_SE_Li128ELb1ELb1ELb0ELb0EEENS1_19SingleTileSchedulerILb1ELb0ELb1ELi128EEEEEEEEEvNT_6ParamsE)
        /*0014*/ 	.short	0x0160
        /*0016*/ 	.short	0x0418


	//----- nvinfo : EIATTR_CBANK_PARAM_SIZE
	.align		4
.L_150:
        /*0018*/ 	.byte	0x03, 0x19
        /*001a*/ 	.short	0x0418


	//----- nvinfo : EIATTR_KPARAM_INFO
	.align		4
        /*001c*/ 	.byte	0x04, 0x17
        /*001e*/ 	.short	(.L_152 - .L_151)
.L_151:
        /*0020*/ 	.word	0x00000000
        /*0024*/ 	.short	0x0000
        /*0026*/ 	.short	0x0000
        /*0028*/ 	.byte	0x00, 0xf0, 0x61, 0x10


	//----- nvinfo : EIATTR_MAXREG_COUNT
	.align		4
.L_152:
        /*002c*/ 	.byte	0x03, 0x1b
        /*002e*/ 	.short	0x00ff


	//----- nvinfo : EIATTR_NUM_BARRIERS
	.align		4
        /*0030*/ 	.byte	0x02, 0x4c
        /*0032*/ 	.byte	0x02
	.zero		1


	//----- nvinfo : EIATTR_ANNOTATIONS
	.align		4
        /*0034*/ 	.byte	0x04, 0x55
        /*0036*/ 	.short	(.L_154 - .L_153)


	//   ....[0]....
.L_153:
        /* <DEDUP_REMOVED lines=45> */


	//----- nvinfo : EIATTR_MERCURY_ISA_VERSION
	.align		4
.L_154:
        /*02f0*/ 	.byte	0x03, 0x5f
        /*02f2*/ 	.short	0x0000


	//----- nvinfo : EIATTR_COOP_GROUP_MASK_REGIDS
	.align		4
        /*02f4*/ 	.byte	0x04, 0x29
        /*02f6*/ 	.short	(.L_156 - .L_155)


	//   ....[0]....
.L_155:
        /*02f8*/ 	.word	0xffffffff


	//   ....[1]....
        /*02fc*/ 	.word	0xffffffff


	//   ....[2]....
        /*0300*/ 	.word	0xffffffff


	//   ....[3]....
        /*0304*/ 	.word	0xffffffff


	//   ....[4]....
        /*0308*/ 	.word	0xffffffff


	//   ....[5]....
        /*030c*/ 	.word	0xffffffff


	//   ....[6]....
        /*0310*/ 	.word	0xffffffff


	//   ....[7]....
        /*0314*/ 	.word	0xffffffff


	//   ....[8]....
        /*0318*/ 	.word	0xffffffff


	//   ....[9]....
        /*031c*/ 	.word	0xffffffff


	//   ....[10]....
        /*0320*/ 	.word	0xffffffff


	//   ....[11]....
        /*0324*/ 	.word	0xffffffff


	//   ....[12]....
        /*0328*/ 	.word	0xffffffff


	//   ....[13]....
        /*032c*/ 	.word	0xffffffff


	//   ....[14]....
        /*0330*/ 	.word	0xffffffff


	//   ....[15]....
        /*0334*/ 	.word	0xffffffff


	//   ....[16]....
        /*0338*/ 	.word	0xffffffff


	//   ....[17]....
        /*033c*/ 	.word	0xffffffff


	//   ....[18]....
        /*0340*/ 	.word	0xffffffff


	//   ....[19]....
        /*0344*/ 	.word	0xffffffff


	//   ....[20]....
        /*0348*/ 	.word	0xffffffff


	//   ....[21]....
        /*034c*/ 	.word	0xffffffff


	//   ....[22]....
        /*0350*/ 	.word	0xffffffff


	//   ....[23]....
        /*0354*/ 	.word	0xffffffff


	//   ....[24]....
        /*0358*/ 	.word	0xffffffff


	//   ....[25]....
        /*035c*/ 	.word	0xffffffff


	//   ....[26]....
        /*0360*/ 	.word	0xffffffff


	//   ....[27]....
        /*0364*/ 	.word	0xffffffff


	//   ....[28]....
        /*0368*/ 	.word	0xffffffff


	//   ....[29]....
        /*036c*/ 	.word	0xffffffff


	//   ....[30]....
        /*0370*/ 	.word	0xffffffff


	//   ....[31]....
        /*0374*/ 	.word	0xffffffff


	//   ....[32]....
        /*0378*/ 	.word	0xffffffff


	//   ....[33]....
        /*037c*/ 	.word	0xffffffff


	//   ....[34]....
        /*0380*/ 	.word	0xffffffff


	//   ....[35]....
        /*0384*/ 	.word	0xffffffff


	//   ....[36]....
        /*0388*/ 	.word	0xffffffff


	//   ....[37]....
        /*038c*/ 	.word	0xffffffff


	//   ....[38]....
        /*0390*/ 	.word	0xffffffff


	//   ....[39]....
        /*0394*/ 	.word	0xffffffff


	//   ....[40]....
        /*0398*/ 	.word	0xffffffff


	//   ....[41]....
        /*039c*/ 	.word	0xffffffff


	//   ....[42]....
        /*03a0*/ 	.word	0xffffffff


	//   ....[43]....
        /*03a4*/ 	.word	0xffffffff


	//   ....[44]....
        /*03a8*/ 	.word	0xffffffff


	//   ....[45]....
        /*03ac*/ 	.word	0xffffffff


	//   ....[46]....
        /*03b0*/ 	.word	0xffffffff


	//   ....[47]....
        /*03b4*/ 	.word	0xffffffff


	//   ....[48]....
        /*03b8*/ 	.word	0xffffffff


	//   ....[49]....
        /*03bc*/ 	.word	0xffffffff


	//   ....[50]....
        /*03c0*/ 	.word	0xffffffff


	//   ....[51]....
        /*03c4*/ 	.word	0xffffffff


	//   ....[52]....
        /*03c8*/ 	.word	0xffffffff


	//   ....[53]....
        /*03cc*/ 	.word	0xffffffff


	//   ....[54]....
        /*03d0*/ 	.word	0xffffffff


	//   ....[55]....
        /*03d4*/ 	.word	0xffffffff


	//   ....[56]....
        /*03d8*/ 	.word	0xffffffff


	//   ....[57]....
        /*03dc*/ 	.word	0xffffffff


	//   ....[58]....
        /*03e0*/ 	.word	0xffffffff


	//   ....[59]....
        /*03e4*/ 	.word	0xffffffff


	//   ....[60]....
        /*03e8*/ 	.word	0xffffffff


	//   ....[61]....
        /*03ec*/ 	.word	0xffffffff


	//   ....[62]....
        /*03f0*/ 	.word	0xffffffff


	//   ....[63]....
        /*03f4*/ 	.word	0xffffffff


	//   ....[64]....
        /*03f8*/ 	.word	0xffffffff


	//   ....[65]....
        /*03fc*/ 	.word	0xffffffff


	//   ....[66]....
        /*0400*/ 	.word	0xffffffff


	//   ....[67]....
        /*0404*/ 	.word	0xffffffff


	//   ....[68]....
        /*0408*/ 	.word	0xffffffff


	//   ....[69]....
        /*040c*/ 	.word	0xffffffff


	//   ....[70]....
        /*0410*/ 	.word	0xffffffff


	//   ....[71]....
        /*0414*/ 	.word	0xffffffff


	//   ....[72]....
        /*0418*/ 	.word	0xffffffff


	//   ....[73]....
        /*041c*/ 	.word	0xffffffff


	//   ....[74]....
        /*0420*/ 	.word	0xffffffff


	//   ....[75]....
        /*0424*/ 	.word	0xffffffff


	//   ....[76]....
        /*0428*/ 	.word	0xffffffff


	//   ....[77]....
        /*042c*/ 	.word	0xffffffff


	//   ....[78]....
        /*0430*/ 	.word	0xffffffff


	//   ....[79]....
        /*0434*/ 	.word	0xffffffff


	//   ....[80]....
        /*0438*/ 	.word	0xffffffff


	//   ....[81]....
        /*043c*/ 	.word	0xffffffff


	//   ....[82]....
        /*0440*/ 	.word	0xffffffff


	//   ....[83]....
        /*0444*/ 	.word	0xffffffff


	//   ....[84]....
        /*0448*/ 	.word	0xffffffff


	//   ....[85]....
        /*044c*/ 	.word	0xffffffff


	//   ....[86]....
        /*0450*/ 	.word	0xffffffff


	//   ....[87]....
        /*0454*/ 	.word	0xffffffff


	//   ....[88]....
        /*0458*/ 	.word	0xffffffff


	//   ....[89]....
        /*045c*/ 	.word	0xffffffff


	//   ....[90]....
        /*0460*/ 	.word	0xffffffff


	//   ....[91]....
        /*0464*/ 	.word	0xffffffff


	//   ....[92]....
        /*0468*/ 	.word	0xffffffff


	//   ....[93]....
        /*046c*/ 	.word	0xffffffff


	//   ....[94]....
        /*0470*/ 	.word	0xffffffff


	//   ....[95]....
        /*0474*/ 	.word	0xffffffff


	//   ....[96]....
        /*0478*/ 	.word	0xffffffff


	//   ....[97]....
        /*047c*/ 	.word	0xffffffff


	//   ....[98]....
        /*0480*/ 	.word	0xffffffff


	//   ....[99]....
        /*0484*/ 	.word	0xffffffff


	//   ....[100]....
        /*0488*/ 	.word	0xffffffff


	//   ....[101]....
        /*048c*/ 	.word	0xffffffff


	//   ....[102]....
        /*0490*/ 	.word	0xffffffff


	//   ....[103]....
        /*0494*/ 	.word	0xffffffff


	//   ....[104]....
        /*0498*/ 	.word	0xffffffff


	//   ....[105]....
        /*049c*/ 	.word	0xffffffff


	//   ....[106]....
        /*04a0*/ 	.word	0xffffffff


	//   ....[107]....
        /*04a4*/ 	.word	0xffffffff


	//   ....[108]....
        /*04a8*/ 	.word	0xffffffff


	//   ....[109]....
        /*04ac*/ 	.word	0xffffffff


	//   ....[110]....
        /*04b0*/ 	.word	0xffffffff


	//   ....[111]....
        /*04b4*/ 	.word	0xffffffff


	//   ....[112]....
        /*04b8*/ 	.word	0xffffffff


	//   ....[113]....
        /*04bc*/ 	.word	0xffffffff


	//   ....[114]....
        /*04c0*/ 	.word	0xffffffff


	//   ....[115]....
        /*04c4*/ 	.word	0xffffffff


	//   ....[116]....
        /*04c8*/ 	.word	0xffffffff


	//   ....[117]....
        /*04cc*/ 	.word	0xffffffff


	//   ....[118]....
        /*04d0*/ 	.word	0xffffffff


	//   ....[119]....
        /*04d4*/ 	.word	0xffffffff


	//   ....[120]....
        /*04d8*/ 	.word	0xffffffff


	//   ....[121]....
        /*04dc*/ 	.word	0xffffffff


	//   ....[122]....
        /*04e0*/ 	.word	0xffffffff


	//   ....[123]....
        /*04e4*/ 	.word	0xffffffff


	//   ....[124]....
        /*04e8*/ 	.word	0xffffffff


	//   ....[125]....
        /*04ec*/ 	.word	0xffffffff


	//   ....[126]....
        /*04f0*/ 	.word	0xffffffff


	//   ....[127]....
        /*04f4*/ 	.word	0xffffffff


	//   ....[128]....
        /*04f8*/ 	.word	0xffffffff


	//----- nvinfo : EIATTR_COOP_GROUP_INSTR_OFFSETS
	.align		4
.L_156:
        /*04fc*/ 	.byte	0x04, 0x28
        /*04fe*/ 	.short	(.L_158 - .L_157)


	//   ....[0]....
.L_157:
        /*0500*/ 	.word	0x00000090


	//   ....[1]....
        /*0504*/ 	.word	0x00001300


	//   ....[2]....
        /*0508*/ 	.word	0x00001340


	//   ....[3]....
        /*050c*/ 	.word	0x000014e0


	//   ....[4]....
        /*0510*/ 	.word	0x00001510


	//   ....[5]....
        /*0514*/ 	.word	0x00001630


	//   ....[6]....
        /*0518*/ 	.word	0x00001660


	//   ....[7]....
        /*051c*/ 	.word	0x00001770


	//   ....[8]....
        /*0520*/ 	.word	0x000017b0


	//   ....[9]....
        /*0524*/ 	.word	0x00001c20


	//   ....[10]....
        /*0528*/ 	.word	0x00001c40


	//   ....[11]....
        /*052c*/ 	.word	0x00001c60


	//   ....[12]....
        /*0530*/ 	.word	0x00001c70


	//   ....[13]....
        /*0534*/ 	.word	0x00001ed0


	//   ....[14]....
        /*0538*/ 	.word	0x00002010


	//   ....[15]....
        /*053c*/ 	.word	0x00002350


	//   ....[16]....
        /*0540*/ 	.word	0x00002360


	//   ....[17]....
        /*0544*/ 	.word	0x00003000


	//   ....[18]....
        /*0548*/ 	.word	0x00003030


	//   ....[19]....
        /*054c*/ 	.word	0x00003130


	//   ....[20]....
        /*0550*/ 	.word	0x00003150


	//   ....[21]....
        /*0554*/ 	.word	0x00003540


	//   ....[22]....
        /*0558*/ 	.word	0x000037b0


	//   ....[23]....
        /*055c*/ 	.word	0x00003e30


	//   ....[24]....
        /*0560*/ 	.word	0x000043f0


	//   ....[25]....
        /*0564*/ 	.word	0x00004db0


	//   ....[26]....
        /*0568*/ 	.word	0x00004e00


	//   ....[27]....
        /*056c*/ 	.word	0x00004f00


	//   ....[28]....
        /*0570*/ 	.word	0x00004f30


	//   ....[29]....
        /*0574*/ 	.word	0x00005030


	//   ....[30]....
        /*0578*/ 	.word	0x00005080


	//   ....[31]....
        /*057c*/ 	.word	0x00005210


	//   ....[32]....
        /*0580*/ 	.word	0x00005260


	//   ....[33]....
        /*0584*/ 	.word	0x00006740


	//   ....[34]....
        /*0588*/ 	.word	0x00006750


	//   ....[35]....
        /*058c*/ 	.word	0x00006830


	//   ....[36]....
        /*0590*/ 	.word	0x00006840


	//   ....[37]....
        /*0594*/ 	.word	0x000078c0


	//   ....[38]....
        /*0598*/ 	.word	0x000078e0


	//   ....[39]....
        /*059c*/ 	.word	0x00007960


	//   ....[40]....
        /*05a0*/ 	.word	0x000079a0


	//   ....[41]....
        /*05a4*/ 	.word	0x00007b20


	//   ....[42]....
        /*05a8*/ 	.word	0x00007d30


	//   ....[43]....
        /*05ac*/ 	.word	0x00008270


	//   ....[44]....
        /*05b0*/ 	.word	0x000086f0


	//   ....[45]....
        /*05b4*/ 	.word	0x00008d00


	//   ....[46]....
        /*05b8*/ 	.word	0x00008da0


	//   ....[47]....
        /*05bc*/ 	.word	0x00008fd0


	//   ....[48]....
        /*05c0*/ 	.word	0x00009070


	//   ....[49]....
        /*05c4*/ 	.word	0x00009190


	//   ....[50]....
        /*05c8*/ 	.word	0x000091b0


	//   ....[51]....
        /*05cc*/ 	.word	0x000092f0


	//   ....[52]....
        /*05d0*/ 	.word	0x00009310


	//   ....[53]....
        /*05d4*/ 	.word	0x0000b190


	//   ....[54]....
        /*05d8*/ 	.word	0x0000b1a0


	//   ....[55]....
        /*05dc*/ 	.word	0x0000b280


	//   ....[56]....
        /*05e0*/ 	.word	0x0000b290


	//   ....[57]....
        /*05e4*/ 	.word	0x0000c310


	//   ....[58]....
        /*05e8*/ 	.word	0x0000c330


	//   ....[59]....
        /*05ec*/ 	.word	0x0000c3b0


	//   ....[60]....
        /*05f0*/ 	.word	0x0000c3f0


	//   ....[61]....
        /*05f4*/ 	.word	0x0000c6d0


	//   ....[62]....
        /*05f8*/ 	.word	0x0000c720


	//   ....[63]....
        /*05fc*/ 	.word	0x0000c750


	//   ....[64]....
        /*0600*/ 	.word	0x0000c7a0


	//   ....[65]....
        /*0604*/ 	.word	0x0000c7d0


	//   ....[66]....
        /*0608*/ 	.word	0x0000c800


	//   ....[67]....
        /*060c*/ 	.word	0x0000c8e0


	//   ....[68]....
        /*0610*/ 	.word	0x0000cd90


	//   ....[69]....
        /*0614*/ 	.word	0x0000e470


	//   ....[70]....
        /*0618*/ 	.word	0x0000e4a0


	//   ....[71]....
        /*061c*/ 	.word	0x0000e630


	//   ....[72]....
        /*0620*/ 	.word	0x0000e640


	//   ....[73]....
        /*0624*/ 	.word	0x0000f670


	//   ....[74]....
        /*0628*/ 	.word	0x0000f690


	//   ....[75]....
        /*062c*/ 	.word	0x0000f710


	//   ....[76]....
        /*0630*/ 	.word	0x0000f750


	//   ....[77]....
        /*0634*/ 	.word	0x0000f8b0


	//   ....[78]....
        /*0638*/ 	.word	0x0000fe00


	//   ....[79]....
        /*063c*/ 	.word	0x0000ffe0


	//   ....[80]....
        /*0640*/ 	.word	0x00010450


	//   ....[81]....
        /*0644*/ 	.word	0x00010c10


	//   ....[82]....
        /*0648*/ 	.word	0x00010c50


	//   ....[83]....
        /*064c*/ 	.word	0x00010db0


	//   ....[84]....
        /*0650*/ 	.word	0x00010dd0


	//   ....[85]....
        /*0654*/ 	.word	0x00010ef0


	//   ....[86]....
        /*0658*/ 	.word	0x00010f10


	//   ....[87]....
        /*065c*/ 	.word	0x00011050


	//   ....[88]....
        /*0660*/ 	.word	0x00011070


	//   ....[89]....
        /*0664*/ 	.word	0x000128d0


	//   ....[90]....
        /*0668*/ 	.word	0x000128e0


	//   ....[91]....
        /*066c*/ 	.word	0x000128f0


	//   ....[92]....
        /*0670*/ 	.word	0x00012900


	//   ....[93]....
        /*0674*/ 	.word	0x00012930


	//   ....[94]....
        /*0678*/ 	.word	0x00012950


	//   ....[95]....
        /*067c*/ 	.word	0x00012970


	//   ....[96]....
        /*0680*/ 	.word	0x00012980


	//   ....[97]....
        /*0684*/ 	.word	0x00014080


	//   ....[98]....
        /*0688*/ 	.word	0x000140b0


	//   ....[99]....
        /*068c*/ 	.word	0x000140e0


	//   ....[100]....
        /*0690*/ 	.word	0x00014100


	//   ....[101]....
        /*0694*/ 	.word	0x00014110


	//   ....[102]....
        /*0698*/ 	.word	0x00014120


	//   ....[103]....
        /*069c*/ 	.word	0x00014130


	//   ....[104]....
        /*06a0*/ 	.word	0x00014140


	//   ....[105]....
        /*06a4*/ 	.word	0x00014360


	//   ....[106]....
        /*06a8*/ 	.word	0x00014370


	//   ....[107]....
        /*06ac*/ 	.word	0x000144f0


	//   ....[108]....
        /*06b0*/ 	.word	0x00014520


	//   ....[109]....
        /*06b4*/ 	.word	0x00014670


	//   ....[110]....
        /*06b8*/ 	.word	0x000146a0


	//   ....[111]....
        /*06bc*/ 	.word	0x000147f0


	//   ....[112]....
        /*06c0*/ 	.word	0x00014810


	//   ....[113]....
        /*06c4*/ 	.word	0x00015000


	//   ....[114]....
        /*06c8*/ 	.word	0x00015020


	//   ....[115]....
        /*06cc*/ 	.word	0x00015170


	//   ....[116]....
        /*06d0*/ 	.word	0x000151a0


	//   ....[117]....
        /*06d4*/ 	.word	0x000152d0


	//   ....[118]....
        /*06d8*/ 	.word	0x00015300


	//   ....[119]....
        /*06dc*/ 	.word	0x00015430


	//   ....[120]....
        /*06e0*/ 	.word	0x00015450


	//   ....[121]....
        /*06e4*/ 	.word	0x000155b0


	//   ....[122]....
        /*06e8*/ 	.word	0x00015600


	//   ....[123]....
        /*06ec*/ 	.word	0x00015650


	//   ....[124]....
        /*06f0*/ 	.word	0x000156a0


	//   ....[125]....
        /*06f4*/ 	.word	0x000156f0


	//   ....[126]....
        /*06f8*/ 	.word	0x00015740


	//   ....[127]....
        /*06fc*/ 	.word	0x00015790


	//   ....[128]....
        /*0700*/ 	.word	0x000157e0


	//----- nvinfo : EIATTR_EXIT_INSTR_OFFSETS
	.align		4
.L_158:
        /*0704*/ 	.byte	0x04, 0x1c
        /*0706*/ 	.short	(.L_160 - .L_159)


	//   ....[0]....
.L_159:
        /*0708*/ 	.word	0x00000370


	//   ....[1]....
        /*070c*/ 	.word	0x00014820


	//   ....[2]....
        /*0710*/ 	.word	0x000148f0


	//   ....[3]....
        /*0714*/ 	.word	0x00014950


	//   ....[4]....
        /*0718*/ 	.word	0x00015460


	//   ....[5]....
        /*071c*/ 	.word	0x00015510


	//   ....[6]....
        /*0720*/ 	.word	0x00015570


	//----- nvinfo : EIATTR_CTAIDZ_USED
	.align		4
.L_160:
        /*0724*/ 	.byte	0x01, 0x04
	.zero		2


	//----- nvinfo : EIATTR_MAX_THREADS
	.align		4
        /*0728*/ 	.byte	0x04, 0x05
        /*072a*/ 	.short	(.L_162 - .L_161)
.L_161:
        /*072c*/ 	.word	0x00000080
        /*0730*/ 	.word	0x00000001
        /*0734*/ 	.word	0x00000001


	//----- nvinfo : EIATTR_CRS_STACK_SIZE
	.align		4
.L_162:
        /*0738*/ 	.byte	0x04, 0x1e
        /*073a*/ 	.short	(.L_164 - .L_163)
.L_163:
        /*073c*/ 	.word	0x00000000
.L_164:


//--------------------- .nv.info._ZN7cutlass13device_kernelIN5flash19enable_sm80_to_sm89INS1_16FlashAttnFwdSm80INS1_25CollectiveMainloopFwdSm80ILi4ELi1ELb0EN4cute5tupleIJNS5_1CILi128EEENS7_ILi48EEENS7_ILi96EEEEEELi96ENS_10bfloat16_tEfNS_4arch4Sm80ELb0ELb1ELb1ELb1ELb1ELb1ELb1ELb0EEENS1_21CollectiveEpilogueFwdINS6_IJS8_SA_S9_EEENS6_IJNS7_ILi1EEESI_SI_EEESC_SE_Li128ELb1ELb1ELb0ELb0EEENS1_19SingleTileSchedulerILb1ELb0ELb1ELi128EEEEEEEEEvNT_6ParamsE --------------------------
	.section	.nv.info._ZN7cutlass13device_kernelIN5flash19enable_sm80_to_sm89INS1_16FlashAttnFwdSm80INS1_25CollectiveMainloopFwdSm80ILi4ELi1ELb0EN4cute5tupleIJNS5_1CILi128EEENS7_ILi48EEENS7_ILi96EEEEEELi96ENS_10bfloat16_tEfNS_4arch4Sm80ELb0ELb1ELb1ELb1ELb1ELb1ELb1ELb0EEENS1_21CollectiveEpilogueFwdINS6_IJS8_SA_S9_EEENS6_IJNS7_ILi1EEESI_SI_EEESC_SE_Li128ELb1ELb1ELb0ELb0EEENS1_19SingleTileSchedulerILb1ELb0ELb1ELi128EEEEEEEEEvNT_6ParamsE,"",@"SHT_CUDA_INFO"
	.sectionflags	@""
	.align	4


	//----- nvinfo : EIATTR_CUDA_API_VERSION
	.align		4
        /*0000*/ 	.byte	0x04, 0x37
        /*0002*/ 	.short	(.L_166 - .L_165)
.L_165:
        /*0004*/ 	.word	0x00000082


	//----- nvinfo : EIATTR_SW2861232_WAR
	.align		4
.L_166:
        /*0008*/ 	.byte	0x01, 0x35
	.zero		2


	//----- nvinfo : EIATTR_PARAM_CBANK
	.align		4
        /*000c*/ 	.byte	0x04, 0x0a
        /*000e*/ 	.short	(.L_168 - .L_167)
	.align		4
.L_167:
        /*0010*/ 	.word	index@(.nv.constant0._ZN7cutlass13device_kernelIN5flash19enable_sm80_to_sm89INS1_16FlashAttnFwdSm80INS1_25CollectiveMainloopFwdSm80ILi4ELi1ELb0EN4cute5tupleIJNS5_1CILi128EEENS7_ILi48EEENS7_ILi96EEEEEELi96ENS_10bfloat16_tEfNS_4arch4Sm80ELb0ELb1ELb1ELb1ELb1ELb1ELb1ELb0EEENS1_21CollectiveEpilogueFwdINS6_IJS8_SA_S9_EEENS6_IJNS7_ILi1EEESI_SI_EEESC_SE_Li128ELb1ELb1ELb0ELb0EEENS1_19SingleTileSchedulerILb1ELb0ELb1ELi128EEEEEEEEEvNT_6ParamsE)
        /*0014*/ 	.short	0x0160
        /*0016*/ 	.short	0x0418


	//----- nvinfo : EIATTR_CBANK_PARAM_SIZE
	.align		4
.L_168:
        /*0018*/ 	.byte	0x03, 0x19
        /*001a*/ 	.short	0x0418


	//----- nvinfo : EIATTR_KPARAM_INFO
	.align		4
        /*001c*/ 	.byte	0x04, 0x17
        /*001e*/ 	.short	(.L_170 - .L_169)
.L_169:
        /*0020*/ 	.word	0x00000000
        /*0024*/ 	.short	0x0000
        /*0026*/ 	.short	0x0000
        /*0028*/ 	.byte	0x00, 0xf0, 0x61, 0x10


	//----- nvinfo : EIATTR_MAXREG_COUNT
	.align		4
.L_170:
        /*002c*/ 	.byte	0x03, 0x1b
        /*002e*/ 	.short	0x00ff


	//----- nvinfo : EIATTR_NUM_BARRIERS
	.align		4
        /*0030*/ 	.byte	0x02, 0x4c
        /*0032*/ 	.byte	0x02
	.zero		1


	//----- nvinfo : EIATTR_ANNOTATIONS
	.align		4
        /*0034*/ 	.byte	0x04, 0x55
        /*0036*/ 	.short	(.L_172 - .L_171)


	//   ....[0]....
.L_171:
        /* <DEDUP_REMOVED lines=51> */


	//----- nvinfo : EIATTR_MERCURY_ISA_VERSION
	.align		4
.L_172:
        /*0358*/ 	.byte	0x03, 0x5f
        /*035a*/ 	.short	0x0000


	//----- nvinfo : EIATTR_COOP_GROUP_MASK_REGIDS
	.align		4
        /*035c*/ 	.byte	0x04, 0x29
        /*035e*/ 	.short	(.L_174 - .L_173)


	//   ....[0]....
.L_173:
        /*0360*/ 	.word	0xffffffff


	//   ....[1]....
        /*0364*/ 	.word	0xffffffff


	//   ....[2]....
        /*0368*/ 	.word	0xffffffff


	//   ....[3]....
        /*036c*/ 	.word	0xffffffff


	//   ....[4]....
        /*0370*/ 	.word	0xffffffff


	//   ....[5]....
        /*0374*/ 	.word	0xffffffff


	//   ....[6]....
        /*0378*/ 	.word	0xffffffff


	//   ....[7]....
        /*037c*/ 	.word	0xffffffff


	//   ....[8]....
        /*0380*/ 	.word	0xffffffff


	//   ....[9]....
        /*0384*/ 	.word	0xffffffff


	//   ....[10]....
        /*0388*/ 	.word	0xffffffff


	//   ....[11]....
        /*038c*/ 	.word	0xffffffff


	//   ....[12]....
        /*0390*/ 	.word	0xffffffff


	//   ....[13]....
        /*0394*/ 	.word	0xffffffff


	//   ....[14]....
        /*0398*/ 	.word	0xffffffff


	//   ....[15]....
        /*039c*/ 	.word	0xffffffff


	//   ....[16]....
        /*03a0*/ 	.word	0xffffffff


	//   ....[17]....
        /*03a4*/ 	.word	0xffffffff


	//   ....[18]....
        /*03a8*/ 	.word	0xffffffff


	//   ....[19]....
        /*03ac*/ 	.word	0xffffffff


	//   ....[20]....
        /*03b0*/ 	.word	0xffffffff


	//   ....[21]....
        /*03b4*/ 	.word	0xffffffff


	//   ....[22]....
        /*03b8*/ 	.word	0xffffffff


	//   ....[23]....
        /*03bc*/ 	.word	0xffffffff


	//   ....[24]....
        /*03c0*/ 	.word	0xffffffff


	//   ....[25]....
        /*03c4*/ 	.word	0xffffffff


	//   ....[26]....
        /*03c8*/ 	.word	0xffffffff


	//   ....[27]....
        /*03cc*/ 	.word	0xffffffff


	//   ....[28]....
        /*03d0*/ 	.word	0xffffffff


	//   ....[29]....
        /*03d4*/ 	.word	0xffffffff


	//   ....[30]....
        /*03d8*/ 	.word	0xffffffff


	//   ....[31]....
        /*03dc*/ 	.word	0xffffffff


	//   ....[32]....
        /*03e0*/ 	.word	0xffffffff


	//   ....[33]....
        /*03e4*/ 	.word	0xffffffff


	//   ....[34]....
        /*03e8*/ 	.word	0xffffffff


	//   ....[35]....
        /*03ec*/ 	.word	0xffffffff


	//   ....[36]....
        /*03f0*/ 	.word	0xffffffff


	//   ....[37]....
        /*03f4*/ 	.word	0xffffffff


	//   ....[38]....
        /*03f8*/ 	.word	0xffffffff


	//   ....[39]....
        /*03fc*/ 	.word	0xffffffff


	//   ....[40]....
        /*0400*/ 	.word	0xffffffff


	//   ....[41]....
        /*0404*/ 	.word	0xffffffff


	//   ....[42]....
        /*0408*/ 	.word	0xffffffff


	//   ....[43]....
        /*040c*/ 	.word	0xffffffff


	//   ....[44]....
        /*0410*/ 	.word	0xffffffff


	//   ....[45]....
        /*0414*/ 	.word	0xffffffff


	//   ....[46]....
        /*0418*/ 	.word	0xffffffff


	//   ....[47]....
        /*041c*/ 	.word	0xffffffff


	//   ....[48]....
        /*0420*/ 	.word	0xffffffff


	//   ....[49]....
        /*0424*/ 	.word	0xffffffff


	//   ....[50]....
        /*0428*/ 	.word	0xffffffff


	//   ....[51]....
        /*042c*/ 	.word	0xffffffff


	//   ....[52]....
        /*0430*/ 	.word	0xffffffff


	//   ....[53]....
        /*0434*/ 	.word	0xffffffff


	//   ....[54]....
        /*0438*/ 	.word	0xffffffff


	//   ....[55]....
        /*043c*/ 	.word	0xffffffff


	//   ....[56]....
        /*0440*/ 	.word	0xffffffff


	//   ....[57]....
        /*0444*/ 	.word	0xffffffff


	//   ....[58]....
        /*0448*/ 	.word	0xffffffff


	//   ....[59]....
        /*044c*/ 	.word	0xffffffff


	//   ....[60]....
        /*0450*/ 	.word	0xffffffff


	//   ....[61]....
        /*0454*/ 	.word	0xffffffff


	//   ....[62]....
        /*0458*/ 	.word	0xffffffff


	//   ....[63]....
        /*045c*/ 	.word	0xffffffff


	//   ....[64]....
        /*0460*/ 	.word	0xffffffff


	//   ....[65]....
        /*0464*/ 	.word	0xffffffff


	//   ....[66]....
        /*0468*/ 	.word	0xffffffff


	//   ....[67]....
        /*046c*/ 	.word	0xffffffff


	//   ....[68]....
        /*0470*/ 	.word	0xffffffff


	//   ....[69]....
        /*0474*/ 	.word	0xffffffff


	//   ....[70]....
        /*0478*/ 	.word	0xffffffff


	//   ....[71]....
        /*047c*/ 	.word	0xffffffff


	//   ....[72]....
        /*0480*/ 	.word	0xffffffff


	//   ....[73]....
        /*0484*/ 	.word	0xffffffff


	//   ....[74]....
        /*0488*/ 	.word	0xffffffff


	//   ....[75]....
        /*048c*/ 	.word	0xffffffff


	//   ....[76]....
        /*0490*/ 	.word	0xffffffff


	//   ....[77]....
        /*0494*/ 	.word	0xffffffff


	//   ....[78]....
        /*0498*/ 	.word	0xffffffff


	//   ....[79]....
        /*049c*/ 	.word	0xffffffff


	//   ....[80]....
        /*04a0*/ 	.word	0xffffffff


	//   ....[81]....
        /*04a4*/ 	.word	0xffffffff


	//   ....[82]....
        /*04a8*/ 	.word	0xffffffff


	//   ....[83]....
        /*04ac*/ 	.word	0xffffffff


	//   ....[84]....
        /*04b0*/ 	.word	0xffffffff


	//   ....[85]....
        /*04b4*/ 	.word	0xffffffff


	//   ....[86]....
        /*04b8*/ 	.word	0xffffffff


	//   ....[87]....
        /*04bc*/ 	.word	0xffffffff


	//   ....[88]....
        /*04c0*/ 	.word	0xffffffff


	//   ....[89]....
        /*04c4*/ 	.word	0xffffffff


	//   ....[90]....
        /*04c8*/ 	.word	0xffffffff


	//   ....[91]....
        /*04cc*/ 	.word	0xffffffff


	//   ....[92]....
        /*04d0*/ 	.word	0xffffffff


	//   ....[93]....
        /*04d4*/ 	.word	0xffffffff


	//   ....[94]....
        /*04d8*/ 	.word	0xffffffff


	//   ....[95]....
        /*04dc*/ 	.word	0xffffffff


	//   ....[96]....
        /*04e0*/ 	.word	0xffffffff


	//   ....[97]....
        /*04e4*/ 	.word	0xffffffff


	//   ....[98]....
        /*04e8*/ 	.word	0xffffffff


	//   ....[99]....
        /*04ec*/ 	.word	0xffffffff


	//   ....[100]....
        /*04f0*/ 	.word	0xffffffff


	//   ....[101]....
        /*04f4*/ 	.word	0xffffffff


	//   ....[102]....
        /*04f8*/ 	.word	0xffffffff


	//   ....[103]....
        /*04fc*/ 	.word	0xffffffff


	//   ....[104]....
        /*0500*/ 	.word	0xffffffff


	//   ....[105]....
        /*0504*/ 	.word	0xffffffff


	//   ....[106]....
        /*0508*/ 	.word	0xffffffff


	//   ....[107]....
        /*050c*/ 	.word	0xffffffff


	//   ....[108]....
        /*0510*/ 	.word	0xffffffff


	//   ....[109]....
        /*0514*/ 	.word	0xffffffff


	//   ....[110]....
        /*0518*/ 	.word	0xffffffff


	//   ....[111]....
        /*051c*/ 	.word	0xffffffff


	//   ....[112]....
        /*0520*/ 	.word	0xffffffff


	//   ....[113]....
        /*0524*/ 	.word	0xffffffff


	//   ....[114]....
        /*0528*/ 	.word	0xffffffff


	//   ....[115]....
        /*052c*/ 	.word	0xffffffff


	//   ....[116]....
        /*0530*/ 	.word	0xffffffff


	//   ....[117]....
        /*0534*/ 	.word	0xffffffff


	//   ....[118]....
        /*0538*/ 	.word	0xffffffff


	//   ....[119]....
        /*053c*/ 	.word	0xffffffff


	//   ....[120]....
        /*0540*/ 	.word	0xffffffff


	//   ....[121]....
        /*0544*/ 	.word	0xffffffff


	//   ....[122]....
        /*0548*/ 	.word	0xffffffff


	//   ....[123]....
        /*054c*/ 	.word	0xffffffff


	//   ....[124]....
        /*0550*/ 	.word	0xffffffff


	//   ....[125]....
        /*0554*/ 	.word	0xffffffff


	//   ....[126]....
        /*0558*/ 	.word	0xffffffff


	//   ....[127]....
        /*055c*/ 	.word	0xffffffff


	//   ....[128]....
        /*0560*/ 	.word	0xffffffff


	//   ....[129]....
        /*0564*/ 	.word	0xffffffff


	//   ....[130]....
        /*0568*/ 	.word	0xffffffff


	//   ....[131]....
        /*056c*/ 	.word	0xffffffff


	//   ....[132]....
        /*0570*/ 	.word	0xffffffff


	//   ....[133]....
        /*0574*/ 	.word	0xffffffff


	//   ....[134]....
        /*0578*/ 	.word	0xffffffff


	//   ....[135]....
        /*057c*/ 	.word	0xffffffff


	//   ....[136]....
        /*0580*/ 	.word	0xffffffff


	//   ....[137]....
        /*0584*/ 	.word	0xffffffff


	//   ....[138]....
        /*0588*/ 	.word	0xffffffff


	//   ....[139]....
        /*058c*/ 	.word	0xffffffff


	//   ....[140]....
        /*0590*/ 	.word	0xffffffff


	//   ....[141]....
        /*0594*/ 	.word	0xffffffff


	//   ....[142]....
        /*0598*/ 	.word	0xffffffff


	//   ....[143]....
        /*059c*/ 	.word	0xffffffff


	//   ....[144]....
        /*05a0*/ 	.word	0xffffffff


	//   ....[145]....
        /*05a4*/ 	.word	0xffffffff


	//   ....[146]....
        /*05a8*/ 	.word	0xffffffff


	//   ....[147]....
        /*05ac*/ 	.word	0xffffffff


	//   ....[148]....
        /*05b0*/ 	.word	0xffffffff


	//   ....[149]....
        /*05b4*/ 	.word	0xffffffff


	//   ....[150]....
        /*05b8*/ 	.word	0xffffffff


	//   ....[151]....
        /*05bc*/ 	.word	0xffffffff


	//   ....[152]....
        /*05c0*/ 	.word	0xffffffff


	//----- nvinfo : EIATTR_COOP_GROUP_INSTR_OFFSETS
	.align		4
.L_174:
        /*05c4*/ 	.byte	0x04, 0x28
        /*05c6*/ 	.short	(.L_176 - .L_175)


	//   ....[0]....
.L_175:
        /*05c8*/ 	.word	0x00000090


	//   ....[1]....
        /*05cc*/ 	.word	0x000023b0


	//   ....[2]....
        /*05d0*/ 	.word	0x000023c0


	//   ....[3]....
        /*05d4*/ 	.word	0x00003f00


	//   ....[4]....
        /*05d8*/ 	.word	0x00003f10


	//   ....[5]....
        /*05dc*/ 	.word	0x00005860


	//   ....[6]....
        /*05e0*/ 	.word	0x00005880


	//   ....[7]....
        /*05e4*/ 	.word	0x00005d80


	//   ....[8]....
        /*05e8*/ 	.word	0x00005e40


	//   ....[9]....
        /*05ec*/ 	.word	0x00006fb0


	//   ....[10]....
        /*05f0*/ 	.word	0x00006fe0


	//   ....[11]....
        /*05f4*/ 	.word	0x00007220


	//   ....[12]....
        /*05f8*/ 	.word	0x00007250


	//   ....[13]....
        /*05fc*/ 	.word	0x00007370


	//   ....[14]....
        /*0600*/ 	.word	0x000073a0


	//   ....[15]....
        /*0604*/ 	.word	0x000074d0


	//   ....[16]....
        /*0608*/ 	.word	0x000074e0


	//   ....[17]....
        /*060c*/ 	.word	0x000079f0


	//   ....[18]....
        /*0610*/ 	.word	0x00007a00


	//   ....[19]....
        /*0614*/ 	.word	0x00007b00


	//   ....[20]....
        /*0618*/ 	.word	0x00007b10


	//   ....[21]....
        /*061c*/ 	.word	0x00007fb0


	//   ....[22]....
        /*0620*/ 	.word	0x00007fd0


	//   ....[23]....
        /*0624*/ 	.word	0x00008010


	//   ....[24]....
        /*0628*/ 	.word	0x00008040


	//   ....[25]....
        /*062c*/ 	.word	0x00008460


	//   ....[26]....
        /*0630*/ 	.word	0x000084a0


	//   ....[27]....
        /*0634*/ 	.word	0x000084f0


	//   ....[28]....
        /*0638*/ 	.word	0x00008560


	//   ....[29]....
        /*063c*/ 	.word	0x0000b7b0


	//   ....[30]....
        /*0640*/ 	.word	0x0000b7d0


	//   ....[31]....
        /*0644*/ 	.word	0x0000b830


	//   ....[32]....
        /*0648*/ 	.word	0x0000b840


	//   ....[33]....
        /*064c*/ 	.word	0x0000bab0


	//   ....[34]....
        /*0650*/ 	.word	0x0000baf0


	//   ....[35]....
        /*0654*/ 	.word	0x0000bb40


	//   ....[36]....
        /*0658*/ 	.word	0x0000bbb0


	//   ....[37]....
        /*065c*/ 	.word	0x0000f450


	//   ....[38]....
        /*0660*/ 	.word	0x0000f530


	//   ....[39]....
        /*0664*/ 	.word	0x0000f8a0


	//   ....[40]....
        /*0668*/ 	.word	0x0000f8b0


	//   ....[41]....
        /*066c*/ 	.word	0x00010550


	//   ....[42]....
        /*0670*/ 	.word	0x00010580


	//   ....[43]....
        /*0674*/ 	.word	0x00010680


	//   ....[44]....
        /*0678*/ 	.word	0x000106a0


	//   ....[45]....
        /*067c*/ 	.word	0x00010a50


	//   ....[46]....
        /*0680*/ 	.word	0x00010d10


	//   ....[47]....
        /*0684*/ 	.word	0x00011390


	//   ....[48]....
        /*0688*/ 	.word	0x00011950


	//   ....[49]....
        /*068c*/ 	.word	0x00012310


	//   ....[50]....
        /*0690*/ 	.word	0x00012350


	//   ....[51]....
        /*0694*/ 	.word	0x00012450


	//   ....[52]....
        /*0698*/ 	.word	0x00012480


	//   ....[53]....
        /*069c*/ 	.word	0x00012580


	//   ....[54]....
        /*06a0*/ 	.word	0x000125d0


	//   ....[55]....
        /*06a4*/ 	.word	0x00012770


	//   ....[56]....
        /*06a8*/ 	.word	0x000127c0


	//   ....[57]....
        /*06ac*/ 	.word	0x00013ca0


	//   ....[58]....
        /*06b0*/ 	.word	0x00013cb0


	//   ....[59]....
        /*06b4*/ 	.word	0x00013d90


	//   ....[60]....
        /*06b8*/ 	.word	0x00013da0


	//   ....[61]....
        /*06bc*/ 	.word	0x00014e30


	//   ....[62]....
        /*06c0*/ 	.word	0x00014e40


	//   ....[63]....
        /*06c4*/ 	.word	0x00014ec0


	//   ....[64]....
        /*06c8*/ 	.word	0x00014f00


	//   ....[65]....
        /*06cc*/ 	.word	0x000150a0


	//   ....[66]....
        /*06d0*/ 	.word	0x000152b0


	//   ....[67]....
        /*06d4*/ 	.word	0x000157f0


	//   ....[68]....
        /*06d8*/ 	.word	0x00015c70


	//   ....[69]....
        /*06dc*/ 	.word	0x00016280


	//   ....[70]....
        /*06e0*/ 	.word	0x00016320


	//   ....[71]....
        /*06e4*/ 	.word	0x00016550


	//   ....[72]....
        /*06e8*/ 	.word	0x000165f0


	//   ....[73]....
        /*06ec*/ 	.word	0x00016710


	//   ....[74]....
        /*06f0*/ 	.word	0x00016730


	//   ....[75]....
        /*06f4*/ 	.word	0x00016870


	//   ....[76]....
        /*06f8*/ 	.word	0x00016890


	//   ....[77]....
        /*06fc*/ 	.word	0x00018700


	//   ....[78]....
        /*0700*/ 	.word	0x00018710


	//   ....[79]....
        /*0704*/ 	.word	0x000187f0


	//   ....[80]....
        /*0708*/ 	.word	0x00018800


	//   ....[81]....
        /*070c*/ 	.word	0x00019890


	//   ....[82]....
        /*0710*/ 	.word	0x000198a0


	//   ....[83]....
        /*0714*/ 	.word	0x00019920


	//   ....[84]....
        /*0718*/ 	.word	0x00019960


	//   ....[85]....
        /*071c*/ 	.word	0x00019c50


	//   ....[86]....
        /*0720*/ 	.word	0x00019ca0


	//   ....[87]....
        /*0724*/ 	.word	0x00019cd0


	//   ....[88]....
        /*0728*/ 	.word	0x00019d20


	//   ....[89]....
        /*072c*/ 	.word	0x00019d50


	//   ....[90]....
        /*0730*/ 	.word	0x00019d80


	//   ....[91]....
        /*0734*/ 	.word	0x00019e60


	//   ....[92]....
        /*0738*/ 	.word	0x0001a310


	//   ....[93]....
        /*073c*/ 	.word	0x0001b9c0


	//   ....[94]....
        /*0740*/ 	.word	0x0001b9f0


	//   ....[95]....
        /*0744*/ 	.word	0x0001bb80


	//   ....[96]....
        /*0748*/ 	.word	0x0001bb90


	//   ....[97]....
        /*074c*/ 	.word	0x0001cbc0


	//   ....[98]....
        /*0750*/ 	.word	0x0001cbe0


	//   ....[99]....
        /*0754*/ 	.word	0x0001cc60


	//   ....[100]....
        /*0758*/ 	.word	0x0001cca0


	//   ....[101]....
        /*075c*/ 	.word	0x0001ce20


	//   ....[102]....
        /*0760*/ 	.word	0x0001d370


	//   ....[103]....
        /*0764*/ 	.word	0x0001d550


	//   ....[104]....
        /*0768*/ 	.word	0x0001d9c0


	//   ....[105]....
        /*076c*/ 	.word	0x0001e180


	//   ....[106]....
        /*0770*/ 	.word	0x0001e1c0


	//   ....[107]....
        /*0774*/ 	.word	0x0001e320


	//   ....[108]....
        /*0778*/ 	.word	0x0001e340


	//   ....[109]....
        /*077c*/ 	.word	0x0001e460


	//   ....[110]....
        /*0780*/ 	.word	0x0001e480


	//   ....[111]....
        /*0784*/ 	.word	0x0001e5c0


	//   ....[112]....
        /*0788*/ 	.word	0x0001e5e0


	//   ....[113]....
        /*078c*/ 	.word	0x0001fe20


	//   ....[114]....
        /*0790*/ 	.word	0x0001fe30


	//   ....[115]....
        /*0794*/ 	.word	0x0001fe40


	//   ....[116]....
        /*0798*/ 	.word	0x0001fe50


	//   ....[117]....
        /*079c*/ 	.word	0x0001fe80


	//   ....[118]....
        /*07a0*/ 	.word	0x0001fea0


	//   ....[119]....
        /*07a4*/ 	.word	0x0001fec0


	//   ....[120]....
        /*07a8*/ 	.word	0x0001fed0


	//   ....[121]....
        /*07ac*/ 	.word	0x000215d0


	//   ....[122]....
        /*07b0*/ 	.word	0x00021600


	//   ....[123]....
        /*07b4*/ 	.word	0x00021630


	//   ....[124]....
        /*07b8*/ 	.word	0x00021650


	//   ....[125]....
        /*07bc*/ 	.word	0x00021660


	//   ....[126]....
        /*07c0*/ 	.word	0x00021670


	//   ....[127]....
        /*07c4*/ 	.word	0x00021680


	//   ....[128]....
        /*07c8*/ 	.word	0x00021690


	//   ....[129]....
        /*07cc*/ 	.word	0x000218b0


	//   ....[130]....
        /*07d0*/ 	.word	0x000218c0


	//   ....[131]....
        /*07d4*/ 	.word	0x00021a40


	//   ....[132]....
        /*07d8*/ 	.word	0x00021a70


	//   ....[133]....
        /*07dc*/ 	.word	0x00021bc0


	//   ....[134]....
        /*07e0*/ 	.word	0x00021bf0


	//   ....[135]....
        /*07e4*/ 	.word	0x00021d40


	//   ....[136]....
        /*07e8*/ 	.word	0x00021d60


	//   ....[137]....
        /*07ec*/ 	.word	0x00022550


	//   ....[138]....
        /*07f0*/ 	.word	0x00022570


	//   ....[139]....
        /*07f4*/ 	.word	0x000226c0


	//   ....[140]....
        /*07f8*/ 	.word	0x000226f0


	//   ....[141]....
        /*07fc*/ 	.word	0x00022820


	//   ....[142]....
        /*0800*/ 	.word	0x00022850


	//   ....[143]....
        /*0804*/ 	.word	0x00022980


	//   ....[144]....
        /*0808*/ 	.word	0x000229a0


	//   ....[145]....
        /*080c*/ 	.word	0x00022b00


	//   ....[146]....
        /*0810*/ 	.word	0x00022b50


	//   ....[147]....
        /*0814*/ 	.word	0x00022ba0


	//   ....[148]....
        /*0818*/ 	.word	0x00022bf0


	//   ....[149]....
        /*081c*/ 	.word	0x00022c40


	//   ....[150]....
        /*0820*/ 	.word	0x00022c90


	//   ....[151]....
        /*0824*/ 	.word	0x00022ce0


	//   ....[152]....
        /*0828*/ 	.word	0x00022d30


	//----- nvinfo : EIATTR_EXIT_INSTR_OFFSETS
	.align		4
.L_176:
        /*082c*/ 	.byte	0x04, 0x1c
        /*082e*/ 	.short	(.L_178 - .L_177)


	//   ....[0]....
.L_177:
        /*0830*/ 	.word	0x00000370


	//   ....[1]....
        /*0834*/ 	.word	0x00021d70


	//   ....[2]....
        /*0838*/ 	.word	0x00021e40


	//   ....[3]....
        /*083c*/ 	.word	0x00021ea0


	//   ....[4]....
        /*0840*/ 	.word	0x000229b0


	//   ....[5]....
        /*0844*/ 	.word	0x00022a60


	//   ....[6]....
        /*0848*/ 	.word	0x00022ac0


	//----- nvinfo : EIATTR_CTAIDZ_USED
	.align		4
.L_178:
        /*084c*/ 	.byte	0x01, 0x04
	.zero		2


	//----- nvinfo : EIATTR_MAX_THREADS
	.align		4
        /*0850*/ 	.byte	0x04, 0x05
        /*0852*/ 	.short	(.L_180 - .L_179)
.L_179:
        /*0854*/ 	.word	0x00000080
        /*0858*/ 	.word	0x00000001
        /*085c*/ 	.word	0x00000001


	//----- nvinfo : EIATTR_CRS_STACK_SIZE
	.align		4
.L_180:
        /*0860*/ 	.byte	0x04, 0x1e
        /*0862*/ 	.short	(.L_182 - .L_181)
.L_181:
        /*0864*/ 	.word	0x00000000
.L_182:


//--------------------- .nv.info._ZN7cutlass13device_kernelIN5flash19enable_sm80_to_sm89INS1_16FlashAttnFwdSm80INS1_25CollectiveMainloopFwdSm80ILi4ELi1ELb0EN4cute5tupleIJNS5_1CILi128EEENS7_ILi64EEENS7_ILi96EEEEEELi96ENS_10bfloat16_tEfNS_4arch4Sm80ELb1ELb0ELb1ELb0ELb1ELb0ELb1ELb0EEENS1_21CollectiveEpilogueFwdINS6_IJS8_SA_S9_EEENS6_IJNS7_ILi1EEESI_SI_EEESC_SE_Li128ELb0ELb1ELb0ELb0EEENS1_30DynamicPersistentTileSchedulerILi128ELi128ELb0ELb1ELb0EEEEEEEEEvNT_6ParamsE --------------------------
	.section	.nv.info._ZN7cutlass13device_kernelIN5flash19enable_sm80_to_sm89INS1_16FlashAttnFwdSm80INS1_25CollectiveMainloopFwdSm80ILi4ELi1ELb0EN4cute5tupleIJNS5_1CILi128EEENS7_ILi64EEENS7_ILi96EEEEEELi96ENS_10bfloat16_tEfNS_4arch4Sm80ELb1ELb0ELb1ELb0ELb1ELb0ELb1ELb0EEENS1_21CollectiveEpilogueFwdINS6_IJS8_SA_S9_EEENS6_IJNS7_ILi1EEESI_SI_EEESC_SE_Li128ELb0ELb1ELb0ELb0EEENS1_30DynamicPersistentTileSchedulerILi128ELi128ELb0ELb1ELb0EEEEEEEEEvNT_6ParamsE,"",@"SHT_CUDA_INFO"
	.sectionflags	@""
	.align	4


	//----- nvinfo : EIATTR_CUDA_API_VERSION
	.align		4
        /*0000*/ 	.byte	0x04, 0x37
        /*0002*/ 	.short	(.L_184 - .L_183)
.L_183:
        /*0004*/ 	.word	0x00000082


	//----- nvinfo : EIATTR_SW2861232_WAR
	.align		4
.L_184:
        /*0008*/ 	.byte	0x01, 0x35
	.zero		2


	//----- nvinfo : EIATTR_PARAM_CBANK
	.align		4
        /*000c*/ 	.byte	0x04, 0x0a
        /*000e*/ 	.short	(.L_186 - .L_185)
	.align		4
.L_185:
        /*0010*/ 	.word	index@(.nv.constant0._ZN7cutlass13device_kernelIN5flash19enable_sm80_to_sm89INS1_16FlashAttnFwdSm80INS1_25CollectiveMainloopFwdSm80ILi4ELi1ELb0EN4cute5tupleIJNS5_1CILi128EEENS7_ILi64EEENS7_ILi96EEEEEELi96ENS_10bfloat16_tEfNS_4arch4Sm80ELb1ELb0ELb1ELb0ELb1ELb0ELb1ELb0EEENS1_21CollectiveEpilogueFwdINS6_IJS8_SA_S9_EEENS6_IJNS7_ILi1EEESI_SI_EEESC_SE_Li128ELb0ELb1ELb0ELb0EEENS1_30DynamicPersistentTileSchedulerILi128ELi128ELb0ELb1ELb0EEEEEEEEEvNT_6ParamsE)
        /*0014*/ 	.short	0x0160
        /*0016*/ 	.short	0x0428


	//----- nvinfo : EIATTR_CBANK_PARAM_SIZE
	.align		4
.L_186:
        /*0018*/ 	.byte	0x03, 0x19
        /*001a*/ 	.short	0x0428


	//----- nvinfo : EIATTR_KPARAM_INFO
	.align		4
        /*001c*/ 	.byte	0x04, 0x17
        /*001e*/ 	.short	(.L_188 - .L_187)
.L_187:
        /*0020*/ 	.word	0x00000000
        /*0024*/ 	.short	0x0000
        /*0026*/ 	.short	0x0000
        /*0028*/ 	.byte	0x00, 0xf0, 0xa1, 0x10


	//----- nvinfo : EIATTR_MAXREG_COUNT
	.align		4
.L_188:
        /*002c*/ 	.byte	0x03, 0x1b
        /*002e*/ 	.short	0x00ff


	//----- nvinfo : EIATTR_NUM_BARRIERS
	.align		4
        /*0030*/ 	.byte	0x02, 0x4c
        /*0032*/ 	.byte	0x06
	.zero		1


	//----- nvinfo : EIATTR_ANNOTATIONS
	.align		4
        /*0034*/ 	.byte	0x04, 0x55
        /*0036*/ 	.short	(.L_190 - .L_189)


	//   ....[0]....
.L_189:
        /* <DEDUP_REMOVED lines=66> */


	//----- nvinfo : EIATTR_MERCURY_ISA_VERSION
	.align		4
.L_190:
        /*0448*/ 	.byte	0x03, 0x5f
        /*044a*/ 	.short	0x0000


	//----- nvinfo : EIATTR_INT_WARP_WIDE_INSTR_OFFSETS
	.align		4
        /*044c*/ 	.byte	0x04, 0x31
        /*044e*/ 	.short	(.L_192 - .L_191)


	//   ....[0]....
.L_191:
        /*0450*/ 	.word	0x0000f870


	//   ....[1]....
        /*0454*/ 	.word	0x0000f8f0


	//----- nvinfo : EIATTR_COOP_GROUP_MASK_REGIDS
	.align		4
.L_192:
        /*0458*/ 	.byte	0x04, 0x29
        /*045a*/ 	.short	(.L_194 - .L_193)


	//   ....[0]....
.L_193:
        /*045c*/ 	.word	0xffffffff


	//   ....[1]....
        /*0460*/ 	.word	0xffffffff


	//   ....[2]....
        /*0464*/ 	.word	0xffffffff


	//   ....[3]....
        /*0468*/ 	.word	0xffffffff


	//   ....[4]....
        /*046c*/ 	.word	0xffffffff


	//   ....[5]....
        /*0470*/ 	.word	0xffffffff


	//   ....[6]....
        /*0474*/ 	.word	0xffffffff


	//   ....[7]....
        /*0478*/ 	.word	0xffffffff


	//   ....[8]....
        /*047c*/ 	.word	0xffffffff


	//   ....[9]....
        /*0480*/ 	.word	0xffffffff


	//   ....[10]....
        /*0484*/ 	.word	0xffffffff


	//   ....[11]....
        /*0488*/ 	.word	0xffffffff


	//   ....[12]....
        /*048c*/ 	.word	0xffffffff


	//   ....[13]....
        /*0490*/ 	.word	0xffffffff


	//   ....[14]....
        /*0494*/ 	.word	0xffffffff


	//   ....[15]....
        /*0498*/ 	.word	0xffffffff


	//   ....[16]....
        /*049c*/ 	.word	0xffffffff


	//   ....[17]....
        /*04a0*/ 	.word	0xffffffff


	//   ....[18]....
        /*04a4*/ 	.word	0xffffffff


	//   ....[19]....
        /*04a8*/ 	.word	0xffffffff


	//   ....[20]....
        /*04ac*/ 	.word	0xffffffff


	//   ....[21]....
        /*04b0*/ 	.word	0xffffffff


	//   ....[22]....
        /*04b4*/ 	.word	0xffffffff


	//   ....[23]....
        /*04b8*/ 	.word	0xffffffff


	//   ....[24]....
        /*04bc*/ 	.word	0xffffffff


	//   ....[25]....
        /*04c0*/ 	.word	0xffffffff


	//   ....[26]....
        /*04c4*/ 	.word	0xffffffff


	//   ....[27]....
        /*04c8*/ 	.word	0xffffffff


	//   ....[28]....
        /*04cc*/ 	.word	0xffffffff


	//   ....[29]....
        /*04d0*/ 	.word	0xffffffff


	//   ....[30]....
        /*04d4*/ 	.word	0xffffffff


	//   ....[31]....
        /*04d8*/ 	.word	0xffffffff


	//   ....[32]....
        /*04dc*/ 	.word	0xffffffff


	//   ....[33]....
        /*04e0*/ 	.word	0xffffffff


	//   ....[34]....
        /*04e4*/ 	.word	0xffffffff


	//   ....[35]....
        /*04e8*/ 	.word	0xffffffff


	//   ....[36]....
        /*04ec*/ 	.word	0xffffffff


	//   ....[37]....
        /*04f0*/ 	.word	0xffffffff


	//   ....[38]....
        /*04f4*/ 	.word	0xffffffff


	//   ....[39]....
        /*04f8*/ 	.word	0xffffffff


	//   ....[40]....
        /*04fc*/ 	.word	0xffffffff


	//   ....[41]....
        /*0500*/ 	.word	0xffffffff


	//   ....[42]....
        /*0504*/ 	.word	0xffffffff


	//   ....[43]....
        /*0508*/ 	.word	0xffffffff


	//   ....[44]....
        /*050c*/ 	.word	0xffffffff


	//   ....[45]....
        /*0510*/ 	.word	0xffffffff


	//   ....[46]....
        /*0514*/ 	.word	0xffffffff


	//   ....[47]....
        /*0518*/ 	.word	0xffffffff


	//   ....[48]....
        /*051c*/ 	.word	0xffffffff


	//   ....[49]....
        /*0520*/ 	.word	0xffffffff


	//   ....[50]....
        /*0524*/ 	.word	0xffffffff


	//   ....[51]....
        /*0528*/ 	.word	0xffffffff


	//   ....[52]....
        /*052c*/ 	.word	0xffffffff


	//   ....[53]....
        /*0530*/ 	.word	0xffffffff


	//   ....[54]....
        /*0534*/ 	.word	0xffffffff


	//   ....[55]....
        /*0538*/ 	.word	0xffffffff


	//   ....[56]....
        /*053c*/ 	.word	0xffffffff


	//   ....[57]....
        /*0540*/ 	.word	0xffffffff


	//   ....[58]....
        /*0544*/ 	.word	0xffffffff


	//   ....[59]....
        /*0548*/ 	.word	0xffffffff


	//   ....[60]....
        /*054c*/ 	.word	0xffffffff


	//   ....[61]....
        /*0550*/ 	.word	0xffffffff


	//   ....[62]....
        /*0554*/ 	.word	0xffffffff


	//   ....[63]....
        /*0558*/ 	.word	0xffffffff


	//   ....[64]....
        /*055c*/ 	.word	0xffffffff


	//   ....[65]....
        /*0560*/ 	.word	0xffffffff


	//   ....[66]....
        /*0564*/ 	.word	0xffffffff


	//   ....[67]....
        /*0568*/ 	.word	0xffffffff


	//   ....[68]....
        /*056c*/ 	.word	0xffffffff


	//   ....[69]....
        /*0570*/ 	.word	0xffffffff


	//   ....[70]....
        /*0574*/ 	.word	0xffffffff


	//   ....[71]....
        /*0578*/ 	.word	0xffffffff


	//   ....[72]....
        /*057c*/ 	.word	0xffffffff


	//   ....[73]....
        /*0580*/ 	.word	0xffffffff


	//   ....[74]....
        /*0584*/ 	.word	0xffffffff


	//   ....[75]....
        /*0588*/ 	.word	0xffffffff


	//   ....[76]....
        /*058c*/ 	.word	0xffffffff


	//   ....[77]....
        /*0590*/ 	.word	0xffffffff


	//   ....[78]....
        /*0594*/ 	.word	0xffffffff


	//   ....[79]....
        /*0598*/ 	.word	0xffffffff


	//   ....[80]....
        /*059c*/ 	.word	0xffffffff


	//   ....[81]....
        /*05a0*/ 	.word	0xffffffff


	//   ....[82]....
        /*05a4*/ 	.word	0xffffffff


	//   ....[83]....
        /*05a8*/ 	.word	0xffffffff


	//   ....[84]....
        /*05ac*/ 	.word	0xffffffff


	//   ....[85]....
        /*05b0*/ 	.word	0xffffffff


	//   ....[86]....
        /*05b4*/ 	.word	0xffffffff


	//   ....[87]....
        /*05b8*/ 	.word	0xffffffff


	//   ....[88]....
        /*05bc*/ 	.word	0xffffffff


	//   ....[89]....
        /*05c0*/ 	.word	0xffffffff


	//   ....[90]....
        /*05c4*/ 	.word	0xffffffff


	//   ....[91]....
        /*05c8*/ 	.word	0xffffffff


	//   ....[92]....
        /*05cc*/ 	.word	0xffffffff


	//   ....[93]....
        /*05d0*/ 	.word	0xffffffff


	//   ....[94]....
        /*05d4*/ 	.word	0xffffffff


	//   ....[95]....
        /*05d8*/ 	.word	0xffffffff


	//   ....[96]....
        /*05dc*/ 	.word	0xffffffff


	//   ....[97]....
        /*05e0*/ 	.word	0xffffffff


	//   ....[98]....
        /*05e4*/ 	.word	0xffffffff


	//   ....[99]....
        /*05e8*/ 	.word	0xffffffff


	//   ....[100]....
        /*05ec*/ 	.word	0xffffffff


	//   ....[101]....
        /*05f0*/ 	.word	0xffffffff


	//   ....[102]....
        /*05f4*/ 	.word	0xffffffff


	//   ....[103]....
        /*05f8*/ 	.word	0xffffffff


	//   ....[104]....
        /*05fc*/ 	.word	0xffffffff


	//   ....[105]....
        /*0600*/ 	.word	0xffffffff


	//   ....[106]....
        /*0604*/ 	.word	0xffffffff


	//   ....[107]....
        /*0608*/ 	.word	0xffffffff


	//   ....[108]....
        /*060c*/ 	.word	0xffffffff


	//   ....[109]....
        /*0610*/ 	.word	0xffffffff


	//   ....[110]....
        /*0614*/ 	.word	0xffffffff


	//   ....[111]....
        /*0618*/ 	.word	0xffffffff


	//   ....[112]....
        /*061c*/ 	.word	0xffffffff


	//   ....[113]....
        /*0620*/ 	.word	0xffffffff


	//   ....[114]....
        /*0624*/ 	.word	0xffffffff


	//   ....[115]....
        /*0628*/ 	.word	0xffffffff


	//   ....[116]....
        /*062c*/ 	.word	0xffffffff


	//   ....[117]....
        /*0630*/ 	.word	0xffffffff


	//   ....[118]....
        /*0634*/ 	.word	0xffffffff


	//   ....[119]....
        /*0638*/ 	.word	0xffffffff


	//   ....[120]....
        /*063c*/ 	.word	0xffffffff


	//   ....[121]....
        /*0640*/ 	.word	0xffffffff


	//   ....[122]....
        /*0644*/ 	.word	0xffffffff


	//   ....[123]....
        /*0648*/ 	.word	0xffffffff


	//   ....[124]....
        /*064c*/ 	.word	0xffffffff


	//   ....[125]....
        /*0650*/ 	.word	0xffffffff


	//   ....[126]....
        /*0654*/ 	.word	0xffffffff


	//   ....[127]....
        /*0658*/ 	.word	0xffffffff


	//   ....[128]....
        /*065c*/ 	.word	0xffffffff


	//   ....[129]....
        /*0660*/ 	.word	0xffffffff


	//   ....[130]....
        /*0664*/ 	.word	0xffffffff


	//   ....[131]....
        /*0668*/ 	.word	0xffffffff


	//   ....[132]....
        /*066c*/ 	.word	0xffffffff


	//   ....[133]....
        /*0670*/ 	.word	0xffffffff


	//   ....[134]....
        /*0674*/ 	.word	0xffffffff


	//   ....[135]....
        /*0678*/ 	.word	0xffffffff


	//   ....[136]....
        /*067c*/ 	.word	0xffffffff


	//   ....[137]....
        /*0680*/ 	.word	0xffffffff


	//   ....[138]....
        /*0684*/ 	.word	0xffffffff


	//   ....[139]....
        /*0688*/ 	.word	0xffffffff


	//   ....[140]....
        /*068c*/ 	.word	0xffffffff


	//   ....[141]....
        /*0690*/ 	.word	0xffffffff


	//   ....[142]....
        /*0694*/ 	.word	0xffffffff


	//   ....[143]....
        /*0698*/ 	.word	0xffffffff


	//   ....[144]....
        /*069c*/ 	.word	0xffffffff


	//   ....[145]....
        /*06a0*/ 	.word	0xffffffff


	//   ....[146]....
        /*06a4*/ 	.word	0xffffffff


	//   ....[147]....
        /*06a8*/ 	.word	0xffffffff


	//   ....[148]....
        /*06ac*/ 	.word	0xffffffff


	//   ....[149]....
        /*06b0*/ 	.word	0xffffffff


	//   ....[150]....
        /*06b4*/ 	.word	0xffffffff


	//   ....[151]....
        /*06b8*/ 	.word	0xffffffff


	//   ....[152]....
        /*06bc*/ 	.word	0xffffffff


	//   ....[153]....
        /*06c0*/ 	.word	0xffffffff


	//   ....[154]....
        /*06c4*/ 	.word	0xffffffff


	//   ....[155]....
        /*06c8*/ 	.word	0xffffffff


	//   ....[156]....
        /*06cc*/ 	.word	0xffffffff


	//   ....[157]....
        /*06d0*/ 	.word	0xffffffff


	//   ....[158]....
        /*06d4*/ 	.word	0xffffffff


	//   ....[159]....
        /*06d8*/ 	.word	0xffffffff


	//   ....[160]....
        /*06dc*/ 	.word	0xffffffff


	//   ....[161]....
        /*06e0*/ 	.word	0xffffffff


	//   ....[162]....
        /*06e4*/ 	.word	0xffffffff


	//   ....[163]....
        /*06e8*/ 	.word	0xffffffff


	//   ....[164]....
        /*06ec*/ 	.word	0xffffffff


	//   ....[165]....
        /*06f0*/ 	.word	0xffffffff


	//   ....[166]....
        /*06f4*/ 	.word	0xffffffff


	//   ....[167]....
        /*06f8*/ 	.word	0xffffffff


	//   ....[168]....
        /*06fc*/ 	.word	0xffffffff


	//   ....[169]....
        /*0700*/ 	.word	0xffffffff


	//   ....[170]....
        /*0704*/ 	.word	0xffffffff


	//   ....[171]....
        /*0708*/ 	.word	0xffffffff


	//   ....[172]....
        /*070c*/ 	.word	0xffffffff


	//   ....[173]....
        /*0710*/ 	.word	0xffffffff


	//   ....[174]....
        /*0714*/ 	.word	0xffffffff


	//   ....[175]....
        /*0718*/ 	.word	0xffffffff


	//   ....[176]....
        /*071c*/ 	.word	0xffffffff


	//----- nvinfo : EIATTR_COOP_GROUP_INSTR_OFFSETS
	.align		4
.L_194:
        /*0720*/ 	.byte	0x04, 0x28
        /*0722*/ 	.short	(.L_196 - .L_195)


	//   ....[0]....
.L_195:
        /*0724*/ 	.word	0x00000050


	//   ....[1]....
        /*0728*/ 	.word	0x00001540


	//   ....[2]....
        /*072c*/ 	.word	0x00001560


	//   ....[3]....
        /*0730*/ 	.word	0x00001790


	//   ....[4]....
        /*0734*/ 	.word	0x000017a0


	//   ....[5]....
        /*0738*/ 	.word	0x00001960


	//   ....[6]....
        /*073c*/ 	.word	0x00001980


	//   ....[7]....
        /*0740*/ 	.word	0x00001b40


	//   ....[8]....
        /*0744*/ 	.word	0x00001b50


	//   ....[9]....
        /*0748*/ 	.word	0x00002120


	//   ....[10]....
        /*074c*/ 	.word	0x00002130


	//   ....[11]....
        /*0750*/ 	.word	0x00002140


	//   ....[12]....
        /*0754*/ 	.word	0x00002150


	//   ....[13]....
        /*0758*/ 	.word	0x00002420


	//   ....[14]....
        /*075c*/ 	.word	0x00002430


	//   ....[15]....
        /*0760*/ 	.word	0x00002440


	//   ....[16]....
        /*0764*/ 	.word	0x00002450


	//   ....[17]....
        /*0768*/ 	.word	0x000038b0


	//   ....[18]....
        /*076c*/ 	.word	0x000038d0


	//   ....[19]....
        /*0770*/ 	.word	0x000039f0


	//   ....[20]....
        /*0774*/ 	.word	0x00003a10


	//   ....[21]....
        /*0778*/ 	.word	0x00003c70


	//   ....[22]....
        /*077c*/ 	.word	0x00003eb0


	//   ....[23]....
        /*0780*/ 	.word	0x00003ec0


	//   ....[24]....
        /*0784*/ 	.word	0x00003ed0


	//   ....[25]....
        /*0788*/ 	.word	0x000048d0


	//   ....[26]....
        /*078c*/ 	.word	0x00004900


	//   ....[27]....
        /*0790*/ 	.word	0x00004920


	//   ....[28]....
        /*0794*/ 	.word	0x00004930


	//   ....[29]....
        /*0798*/ 	.word	0x00004960


	//   ....[30]....
        /*079c*/ 	.word	0x00004980


	//   ....[31]....
        /*07a0*/ 	.word	0x000049a0


	//   ....[32]....
        /*07a4*/ 	.word	0x000049b0


	//   ....[33]....
        /*07a8*/ 	.word	0x00006520


	//   ....[34]....
        /*07ac*/ 	.word	0x00006540


	//   ....[35]....
        /*07b0*/ 	.word	0x00006660


	//   ....[36]....
        /*07b4*/ 	.word	0x00006670


	//   ....[37]....
        /*07b8*/ 	.word	0x00007ad0


	//   ....[38]....
        /*07bc*/ 	.word	0x00007af0


	//   ....[39]....
        /*07c0*/ 	.word	0x00007c10


	//   ....[40]....
        /*07c4*/ 	.word	0x00007c20


	//   ....[41]....
        /*07c8*/ 	.word	0x00007e90


	//   ....[42]....
        /*07cc*/ 	.word	0x000080c0


	//   ....[43]....
        /*07d0*/ 	.word	0x000080d0


	//   ....[44]....
        /*07d4*/ 	.word	0x000080e0


	//   ....[45]....
        /*07d8*/ 	.word	0x00008af0


	//   ....[46]....
        /*07dc*/ 	.word	0x00008b30


	//   ....[47]....
        /*07e0*/ 	.word	0x00008b40


	//   ....[48]....
        /*07e4*/ 	.word	0x00008b50


	//   ....[49]....
        /*07e8*/ 	.word	0x00008b70


	//   ....[50]....
        /*07ec*/ 	.word	0x00008b90


	//   ....[51]....
        /*07f0*/ 	.word	0x00008bb0


	//   ....[52]....
        /*07f4*/ 	.word	0x00008bd0


	//   ....[53]....
        /*07f8*/ 	.word	0x0000b050


	//   ....[54]....
        /*07fc*/ 	.word	0x0000b070


	//   ....[55]....
        /*0800*/ 	.word	0x0000b0d0


	//   ....[56]....
        /*0804*/ 	.word	0x0000b120


	//   ....[57]....
        /*0808*/ 	.word	0x0000c5c0


	//   ....[58]....
        /*080c*/ 	.word	0x0000c5e0


	//   ....[59]....
        /*0810*/ 	.word	0x0000c6a0


	//   ....[60]....
        /*0814*/ 	.word	0x0000c6d0


	//   ....[61]....
        /*0818*/ 	.word	0x0000cc70


	//   ....[62]....
        /*081c*/ 	.word	0x0000cc80


	//   ....[63]....
        /*0820*/ 	.word	0x0000cc90


	//   ....[64]....
        /*0824*/ 	.word	0x0000cca0


	//   ....[65]....
        /*0828*/ 	.word	0x0000cce0


	//   ....[66]....
        /*082c*/ 	.word	0x0000cd00


	//   ....[67]....
        /*0830*/ 	.word	0x0000cd10


	//   ....[68]....
        /*0834*/ 	.word	0x0000cd20


	//   ....[69]....
        /*0838*/ 	.word	0x0000ee70


	//   ....[70]....
        /*083c*/ 	.word	0x0000eee0


	//   ....[71]....
        /*0840*/ 	.word	0x0000eef0


	//   ....[72]....
        /*0844*/ 	.word	0x0000ef00


	//   ....[73]....
        /*0848*/ 	.word	0x0000ef30


	//   ....[74]....
        /*084c*/ 	.word	0x0000ef50


	//   ....[75]....
        /*0850*/ 	.word	0x0000ef60


	//   ....[76]....
        /*0854*/ 	.word	0x0000ef70


	//   ....[77]....
        /*0858*/ 	.word	0x00010090


	//   ....[78]....
        /*085c*/ 	.word	0x000104a0


	//   ....[79]....
        /*0860*/ 	.word	0x000104d0


	//   ....[80]....
        /*0864*/ 	.word	0x000104f0


	//   ....[81]....
        /*0868*/ 	.word	0x00010500


	//   ....[82]....
        /*086c*/ 	.word	0x00010510


	//   ....[83]....
        /*0870*/ 	.word	0x00010520


	//   ....[84]....
        /*0874*/ 	.word	0x00010530


	//   ....[85]....
        /*0878*/ 	.word	0x00010540


	//   ....[86]....
        /*087c*/ 	.word	0x000107c0


	//   ....[87]....
        /*0880*/ 	.word	0x000107e0


	//   ....[88]....
        /*0884*/ 	.word	0x00010920


	//   ....[89]....
        /*0888*/ 	.word	0x00010950


	//   ....[90]....
        /*088c*/ 	.word	0x00010a50


	//   ....[91]....
        /*0890*/ 	.word	0x00010a80


	//   ....[92]....
        /*0894*/ 	.word	0x00010b80


	//   ....[93]....
        /*0898*/ 	.word	0x00010ba0


	//   ....[94]....
        /*089c*/ 	.word	0x00011130


	//   ....[95]....
        /*08a0*/ 	.word	0x00011150


	//   ....[96]....
        /*08a4*/ 	.word	0x00011360


	//   ....[97]....
        /*08a8*/ 	.word	0x00011370


	//   ....[98]....
        /*08ac*/ 	.word	0x00011510


	//   ....[99]....
        /*08b0*/ 	.word	0x00011530


	//   ....[100]....
        /*08b4*/ 	.word	0x000116d0


	//   ....[101]....
        /*08b8*/ 	.word	0x000116e0


	//   ....[102]....
        /*08bc*/ 	.word	0x000118f0


	//   ....[103]....
        /*08c0*/ 	.word	0x000119e0


	//   ....[104]....
        /*08c4*/ 	.word	0x00011a50


	//   ....[105]....
        /*08c8*/ 	.word	0x00011ac0


	//   ....[106]....
        /*08cc*/ 	.word	0x00011b20


	//   ....[107]....
        /*08d0*/ 	.word	0x00011b90


	//   ....[108]....
        /*08d4*/ 	.word	0x00011c00


	//   ....[109]....
        /*08d8*/ 	.word	0x00011c70


	//   ....[110]....
        /*08dc*/ 	.word	0x00011cd0


	//   ....[111]....
        /*08e0*/ 	.word	0x00011d40


	//   ....[112]....
        /*08e4*/ 	.word	0x00011db0


	//   ....[113]....
        /*08e8*/ 	.word	0x00011f40


	//   ....[114]....
        /*08ec*/ 	.word	0x00011fa0


	//   ....[115]....
        /*08f0*/ 	.word	0x00012000


	//   ....[116]....
        /*08f4*/ 	.word	0x00012060


	//   ....[117]....
        /*08f8*/ 	.word	0x000122c0


	//   ....[118]....
        /*08fc*/ 	.word	0x00012520


	//   ....[119]....
        /*0900*/ 	.word	0x00012b40


	//   ....[120]....
        /*0904*/ 	.word	0x00012b90


	//   ....[121]....
        /*0908*/ 	.word	0x00012be0


	//   ....[122]....
        /*090c*/ 	.word	0x00012c30


	//   ....[123]....
        /*0910*/ 	.word	0x00012c80


	//   ....[124]....
        /*0914*/ 	.word	0x00012cd0


	//   ....[125]....
        /*0918*/ 	.word	0x00012d20


	//   ....[126]....
        /*091c*/ 	.word	0x00012d70


	//   ....[127]....
        /*0920*/ 	.word	0x00012dd0


	//   ....[128]....
        /*0924*/ 	.word	0x00012e40


	//   ....[129]....
        /*0928*/ 	.word	0x00012fd0


	//   ....[130]....
        /*092c*/ 	.word	0x00013030


	//   ....[131]....
        /*0930*/ 	.word	0x000130a0


	//   ....[132]....
        /*0934*/ 	.word	0x00013110


	//   ....[133]....
        /*0938*/ 	.word	0x000132a0


	//   ....[134]....
        /*093c*/ 	.word	0x00013300


	//   ....[135]....
        /*0940*/ 	.word	0x00013360


	//   ....[136]....
        /*0944*/ 	.word	0x000133c0


	//   ....[137]....
        /*0948*/ 	.word	0x00013610


	//   ....[138]....
        /*094c*/ 	.word	0x00013860


	//   ....[139]....
        /*0950*/ 	.word	0x00013ea0


	//   ....[140]....
        /*0954*/ 	.word	0x00013ee0


	//   ....[141]....
        /*0958*/ 	.word	0x00013f30


	//   ....[142]....
        /*095c*/ 	.word	0x00013f70


	//   ....[143]....
        /*0960*/ 	.word	0x00013fc0


	//   ....[144]....
        /*0964*/ 	.word	0x00014000


	//   ....[145]....
        /*0968*/ 	.word	0x00014050


	//   ....[146]....
        /*096c*/ 	.word	0x00014090


	//   ....[147]....
        /*0970*/ 	.word	0x00014100


	//   ....[148]....
        /*0974*/ 	.word	0x00014170


	//   ....[149]....
        /*0978*/ 	.word	0x000141e0


	//   ....[150]....
        /*097c*/ 	.word	0x00014320


	//   ....[151]....
        /*0980*/ 	.word	0x00014380


	//   ....[152]....
        /*0984*/ 	.word	0x000143d0


	//   ....[153]....
        /*0988*/ 	.word	0x00014410


	//   ....[154]....
        /*098c*/ 	.word	0x00014460


	//   ....[155]....
        /*0990*/ 	.word	0x000144a0


	//   ....[156]....
        /*0994*/ 	.word	0x000144f0


	//   ....[157]....
        /*0998*/ 	.word	0x00014530


	//   ....[158]....
        /*099c*/ 	.word	0x00014580


	//   ....[159]....
        /*09a0*/ 	.word	0x000145c0


	//   ....[160]....
        /*09a4*/ 	.word	0x00014620


	//   ....[161]....
        /*09a8*/ 	.word	0x00014680


	//   ....[162]....
        /*09ac*/ 	.word	0x000146d0


	//   ....[163]....
        /*09b0*/ 	.word	0x00014730


	//   ....[164]....
        /*09b4*/ 	.word	0x00014780


	//   ....[165]....
        /*09b8*/ 	.word	0x000147e0


	//   ....[166]....
        /*09bc*/ 	.word	0x00014830


	//   ....[167]....
        /*09c0*/ 	.word	0x00014880


	//   ....[168]....
        /*09c4*/ 	.word	0x000148e0


	//   ....[169]....
        /*09c8*/ 	.word	0x00014950


	//   ....[170]....
        /*09cc*/ 	.word	0x000149c0


	//   ....[171]....
        /*09d0*/ 	.word	0x00014a20


	//   ....[172]....
        /*09d4*/ 	.word	0x00014a90


	//   ....[173]....
        /*09d8*/ 	.word	0x00014b00


	//   ....[174]....
        /*09dc*/ 	.word	0x00014b70


	//   ....[175]....
        /*09e0*/ 	.word	0x00014bd0


	//   ....[176]....
        /*09e4*/ 	.word	0x00014c40


	//----- nvinfo : EIATTR_EXIT_INSTR_OFFSETS
	.align		4
.L_196:
        /*09e8*/ 	.byte	0x04, 0x1c
        /*09ea*/ 	.short	(.L_198 - .L_197)


	//   ....[0]....
.L_197:
        /*09ec*/ 	.word	0x000000a0


	//   ....[1]....
        /*09f0*/ 	.word	0x00011990


	//----- nvinfo : EIATTR_MAX_THREADS
	.align		4
.L_198:
        /*09f4*/ 	.byte	0x04, 0x05
        /*09f6*/ 	.short	(.L_200 - .L_199)
.L_199:
        /*09f8*/ 	.word	0x00000080
        /*09fc*/ 	.word	0x00000001
        /*0a00*/ 	.word	0x00000001


	//----- nvinfo : EIATTR_CRS_STACK_SIZE
	.align		4
.L_200:
        /*0a04*/ 	.byte	0x04, 0x1e
        /*0a06*/ 	.short	(.L_202 - .L_201)
.L_201:
        /*0a08*/ 	.word	0x00000000
.L_202:


//--------------------- .nv.info._ZN7cutlass13device_kernelIN5flash19enable_sm80_to_sm89INS1_16FlashAttnFwdSm80INS1_25CollectiveMainloopFwdSm80ILi4ELi1ELb0EN4cute5tupleIJNS5_1CILi128EEENS7_ILi64EEENS7_ILi96EEEEEELi96ENS_10bfloat16_tEfNS_4arch4Sm80ELb1ELb0ELb1ELb1ELb1ELb0ELb1ELb0EEENS1_21CollectiveEpilogueFwdINS6_IJS8_SA_S9_EEENS6_IJNS7_ILi1EEESI_SI_EEESC_SE_Li128ELb1ELb1ELb0ELb0EEENS1_19SingleTileSchedulerILb1ELb0ELb1ELi128EEEEEEEEEvNT_6ParamsE --------------------------
	.section	.nv.info._ZN7cutlass13device_kernelIN5flash19enable_sm80_to_sm89INS1_16FlashAttnFwdSm80INS1_25CollectiveMainloopFwdSm80ILi4ELi1ELb0EN4cute5tupleIJNS5_1CILi128EEENS7_ILi64EEENS7_ILi96EEEEEELi96ENS_10bfloat16_tEfNS_4arch4Sm80ELb1ELb0ELb1ELb1ELb1ELb0ELb1ELb0EEENS1_21CollectiveEpilogueFwdINS6_IJS8_SA_S9_EEENS6_IJNS7_ILi1EEESI_SI_EEESC_SE_Li128ELb1ELb1ELb0ELb0EEENS1_19SingleTileSchedulerILb1ELb0ELb1ELi128EEEEEEEEEvNT_6ParamsE,"",@"SHT_CUDA_INFO"
	.sectionflags	@""
	.align	4


	//----- nvinfo : EIATTR_CUDA_API_VERSION
	.align		4
        /*0000*/ 	.byte	0x04, 0x37
        /*0002*/ 	.short	(.L_204 - .L_203)
.L_203:
        /*0004*/ 	.word	0x00000082


	//----- nvinfo : EIATTR_SW2861232_WAR
	.align		4
.L_204:
        /*0008*/ 	.byte	0x01, 0x35
	.zero		2


	//----- nvinfo : EIATTR_PARAM_CBANK
	.align		4
        /*000c*/ 	.byte	0x04, 0x0a
        /*000e*/ 	.short	(.L_206 - .L_205)
	.align		4
.L_205:
        /*0010*/ 	.word	index@(.nv.constant0._ZN7cutlass13device_kernelIN5flash19enable_sm80_to_sm89INS1_16FlashAttnFwdSm80INS1_25CollectiveMainloopFwdSm80ILi4ELi1ELb0EN4cute5tupleIJNS5_1CILi128EEENS7_ILi64EEENS7_ILi96EEEEEELi96ENS_10bfloat16_tEfNS_4arch4Sm80ELb1ELb0ELb1ELb1ELb1ELb0ELb1ELb0EEENS1_21CollectiveEpilogueFwdINS6_IJS8_SA_S9_EEENS6_IJNS7_ILi1EEESI_SI_EEESC_SE_Li128ELb1ELb1ELb0ELb0EEENS1_19SingleTileSchedulerILb1ELb0ELb1ELi128EEEEEEEEEvNT_6ParamsE)
        /*0014*/ 	.short	0x0160
        /*0016*/ 	.short	0x0418


	//----- nvinfo : EIATTR_CBANK_PARAM_SIZE
	.align		4
.L_206:
        /*0018*/ 	.byte	0x03, 0x19
        /*001a*/ 	.short	0x0418


	//----- nvinfo : EIATTR_KPARAM_INFO
	.align		4
        /*001c*/ 	.byte	0x04, 0x17
        /*001e*/ 	.short	(.L_208 - .L_207)
.L_207:
        /*0020*/ 	.word	0x00000000
        /*0024*/ 	.short	0x0000
        /*0026*/ 	.short	0x0000
        /*0028*/ 	.byte	0x00, 0xf0, 0x61, 0x10


	//----- nvinfo : EIATTR_MAXREG_COUNT
	.align		4
.L_208:
        /*002c*/ 	.byte	0x03, 0x1b
        /*002e*/ 	.short	0x00ff


	//----- nvinfo : EIATTR_NUM_BARRIERS
	.align		4
        /*0030*/ 	.byte	0x02, 0x4c
        /*0032*/ 	.byte	0x02
	.zero		1


	//----- nvinfo : EIATTR_ANNOTATIONS
	.align		4
        /*0034*/ 	.byte	0x04, 0x55
        /*0036*/ 	.short	(.L_210 - .L_209)


	//   ....[0]....
.L_209:
        /* <DEDUP_REMOVED lines=41> */


	//----- nvinfo : EIATTR_MERCURY_ISA_VERSION
	.align		4
.L_210:
        /*02b0*/ 	.byte	0x03, 0x5f
        /*02b2*/ 	.short	0x0000


	//----- nvinfo : EIATTR_COOP_GROUP_MASK_REGIDS
	.align		4
        /*02b4*/ 	.byte	0x04, 0x29
        /*02b6*/ 	.short	(.L_212 - .L_211)


	//   ....[0]....
.L_211:
        /*02b8*/ 	.word	0xffffffff


	//   ....[1]....
        /*02bc*/ 	.word	0xffffffff


	//   ....[2]....
        /*02c0*/ 	.word	0xffffffff


	//   ....[3]....
        /*02c4*/ 	.word	0xffffffff


	//   ....[4]....
        /*02c8*/ 	.word	0xffffffff


	//   ....[5]....
        /*02cc*/ 	.word	0xffffffff


	//   ....[6]....
        /*02d0*/ 	.word	0xffffffff


	//   ....[7]....
        /*02d4*/ 	.word	0xffffffff


	//   ....[8]....
        /*02d8*/ 	.word	0xffffffff


	//   ....[9]....
        /*02dc*/ 	.word	0xffffffff


	//   ....[10]....
        /*02e0*/ 	.word	0xffffffff


	//   ....[11]....
        /*02e4*/ 	.word	0xffffffff


	//   ....[12]....
        /*02e8*/ 	.word	0xffffffff


	//   ....[13]....
        /*02ec*/ 	.word	0xffffffff


	//   ....[14]....
        /*02f0*/ 	.word	0xffffffff


	//   ....[15]....
        /*02f4*/ 	.word	0xffffffff


	//   ....[16]....
        /*02f8*/ 	.word	0xffffffff


	//   ....[17]....
        /*02fc*/ 	.word	0xffffffff


	//   ....[18]....
        /*0300*/ 	.word	0xffffffff


	//   ....[19]....
        /*0304*/ 	.word	0xffffffff


	//   ....[20]....
        /*0308*/ 	.word	0xffffffff


	//   ....[21]....
        /*030c*/ 	.word	0xffffffff


	//   ....[22]....
        /*0310*/ 	.word	0xffffffff


	//   ....[23]....
        /*0314*/ 	.word	0xffffffff


	//   ....[24]....
        /*0318*/ 	.word	0xffffffff


	//   ....[25]....
        /*031c*/ 	.word	0xffffffff


	//   ....[26]....
        /*0320*/ 	.word	0xffffffff


	//   ....[27]....
        /*0324*/ 	.word	0xffffffff


	//   ....[28]....
        /*0328*/ 	.word	0xffffffff


	//   ....[29]....
        /*032c*/ 	.word	0xffffffff


	//   ....[30]....
        /*0330*/ 	.word	0xffffffff


	//   ....[31]....
        /*0334*/ 	.word	0xffffffff


	//   ....[32]....
        /*0338*/ 	.word	0xffffffff


	//   ....[33]....
        /*033c*/ 	.word	0xffffffff


	//   ....[34]....
        /*0340*/ 	.word	0xffffffff


	//   ....[35]....
        /*0344*/ 	.word	0xffffffff


	//   ....[36]....
        /*0348*/ 	.word	0xffffffff


	//   ....[37]....
        /*034c*/ 	.word	0xffffffff


	//   ....[38]....
        /*0350*/ 	.word	0xffffffff


	//   ....[39]....
        /*0354*/ 	.word	0xffffffff


	//   ....[40]....
        /*0358*/ 	.word	0xffffffff


	//   ....[41]....
        /*035c*/ 	.word	0xffffffff


	//   ....[42]....
        /*0360*/ 	.word	0xffffffff


	//   ....[43]....
        /*0364*/ 	.word	0xffffffff


	//   ....[44]....
        /*0368*/ 	.word	0xffffffff


	//   ....[45]....
        /*036c*/ 	.word	0xffffffff


	//   ....[46]....
        /*0370*/ 	.word	0xffffffff


	//   ....[47]....
        /*0374*/ 	.word	0xffffffff


	//   ....[48]....
        /*0378*/ 	.word	0xffffffff


	//   ....[49]....
        /*037c*/ 	.word	0xffffffff


	//   ....[50]....
        /*0380*/ 	.word	0xffffffff


	//   ....[51]....
        /*0384*/ 	.word	0xffffffff


	//   ....[52]....
        /*0388*/ 	.word	0xffffffff


	//   ....[53]....
        /*038c*/ 	.word	0xffffffff


	//   ....[54]....
        /*0390*/ 	.word	0xffffffff


	//   ....[55]....
        /*0394*/ 	.word	0xffffffff


	//   ....[56]....
        /*0398*/ 	.word	0xffffffff


	//   ....[57]....
        /*039c*/ 	.word	0xffffffff


	//   ....[58]....
        /*03a0*/ 	.word	0xffffffff


	//   ....[59]....
        /*03a4*/ 	.word	0xffffffff


	//   ....[60]....
        /*03a8*/ 	.word	0xffffffff


	//   ....[61]....
        /*03ac*/ 	.word	0xffffffff


	//   ....[62]....
        /*03b0*/ 	.word	0xffffffff


	//   ....[63]....
        /*03b4*/ 	.word	0xffffffff


	//   ....[64]....
        /*03b8*/ 	.word	0xffffffff


	//   ....[65]....
        /*03bc*/ 	.word	0xffffffff


	//   ....[66]....
        /*03c0*/ 	.word	0xffffffff


	//   ....[67]....
        /*03c4*/ 	.word	0xffffffff


	//   ....[68]....
        /*03c8*/ 	.word	0xffffffff


	//   ....[69]....
        /*03cc*/ 	.word	0xffffffff


	//   ....[70]....
        /*03d0*/ 	.word	0xffffffff


	//   ....[71]....
        /*03d4*/ 	.word	0xffffffff


	//   ....[72]....
        /*03d8*/ 	.word	0xffffffff


	//   ....[73]....
        /*03dc*/ 	.word	0xffffffff


	//   ....[74]....
        /*03e0*/ 	.word	0xffffffff


	//   ....[75]....
        /*03e4*/ 	.word	0xffffffff


	//   ....[76]....
        /*03e8*/ 	.word	0xffffffff


	//   ....[77]....
        /*03ec*/ 	.word	0xffffffff


	//   ....[78]....
        /*03f0*/ 	.word	0xffffffff


	//   ....[79]....
        /*03f4*/ 	.word	0xffffffff


	//   ....[80]....
        /*03f8*/ 	.word	0xffffffff


	//   ....[81]....
        /*03fc*/ 	.word	0xffffffff


	//   ....[82]....
        /*0400*/ 	.word	0xffffffff


	//   ....[83]....
        /*0404*/ 	.word	0xffffffff


	//   ....[84]....
        /*0408*/ 	.word	0xffffffff


	//   ....[85]....
        /*040c*/ 	.word	0xffffffff


	//   ....[86]....
        /*0410*/ 	.word	0xffffffff


	//   ....[87]....
        /*0414*/ 	.word	0xffffffff


	//   ....[88]....
        /*0418*/ 	.word	0xffffffff


	//   ....[89]....
        /*041c*/ 	.word	0xffffffff


	//   ....[90]....
        /*0420*/ 	.word	0xffffffff


	//   ....[91]....
        /*0424*/ 	.word	0xffffffff


	//   ....[92]....
        /*0428*/ 	.word	0xffffffff


	//   ....[93]....
        /*042c*/ 	.word	0xffffffff


	//   ....[94]....
        /*0430*/ 	.word	0xffffffff


	//   ....[95]....
        /*0434*/ 	.word	0xffffffff


	//   ....[96]....
        /*0438*/ 	.word	0xffffffff


	//   ....[97]....
        /*043c*/ 	.word	0xffffffff


	//   ....[98]....
        /*0440*/ 	.word	0xffffffff


	//   ....[99]....
        /*0444*/ 	.word	0xffffffff


	//   ....[100]....
        /*0448*/ 	.word	0xffffffff


	//----- nvinfo : EIATTR_COOP_GROUP_INSTR_OFFSETS
	.align		4
.L_212:
        /*044c*/ 	.byte	0x04, 0x28
        /*044e*/ 	.short	(.L_214 - .L_213)


	//   ....[0]....
.L_213:
        /*0450*/ 	.word	0x000000a0


	//   ....[1]....
        /*0454*/ 	.word	0x000013a0


	//   ....[2]....
        /*0458*/ 	.word	0x000013d0


	//   ....[3]....
        /*045c*/ 	.word	0x000015b0


	//   ....[4]....
        /*0460*/ 	.word	0x000015e0


	//   ....[5]....
        /*0464*/ 	.word	0x00001700


	//   ....[6]....
        /*0468*/ 	.word	0x00001730


	//   ....[7]....
        /*046c*/ 	.word	0x00001850


	//   ....[8]....
        /*0470*/ 	.word	0x000018b0


	//   ....[9]....
        /*0474*/ 	.word	0x00002000


	//   ....[10]....
        /*0478*/ 	.word	0x00002030


	//   ....[11]....
        /*047c*/ 	.word	0x00002060


	//   ....[12]....
        /*0480*/ 	.word	0x00002090


	//   ....[13]....
        /*0484*/ 	.word	0x000020b0


	//   ....[14]....
        /*0488*/ 	.word	0x000020d0


	//   ....[15]....
        /*048c*/ 	.word	0x000020f0


	//   ....[16]....
        /*0490*/ 	.word	0x00002100


	//   ....[17]....
        /*0494*/ 	.word	0x00003050


	//   ....[18]....
        /*0498*/ 	.word	0x00003060


	//   ....[19]....
        /*049c*/ 	.word	0x00003070


	//   ....[20]....
        /*04a0*/ 	.word	0x00003080


	//   ....[21]....
        /*04a4*/ 	.word	0x00003a70


	//   ....[22]....
        /*04a8*/ 	.word	0x00003aa0


	//   ....[23]....
        /*04ac*/ 	.word	0x00003dd0


	//   ....[24]....
        /*04b0*/ 	.word	0x00004000


	//   ....[25]....
        /*04b4*/ 	.word	0x000043d0


	//   ....[26]....
        /*04b8*/ 	.word	0x00004600


	//   ....[27]....
        /*04bc*/ 	.word	0x00004630


	//   ....[28]....
        /*04c0*/ 	.word	0x00004720


	//   ....[29]....
        /*04c4*/ 	.word	0x00004860


	//   ....[30]....
        /*04c8*/ 	.word	0x00004a50


	//   ....[31]....
        /*04cc*/ 	.word	0x00004ad0


	//   ....[32]....
        /*04d0*/ 	.word	0x00004b60


	//   ....[33]....
        /*04d4*/ 	.word	0x00006710


	//   ....[34]....
        /*04d8*/ 	.word	0x00006720


	//   ....[35]....
        /*04dc*/ 	.word	0x00006730


	//   ....[36]....
        /*04e0*/ 	.word	0x00006740


	//   ....[37]....
        /*04e4*/ 	.word	0x00007a60


	//   ....[38]....
        /*04e8*/ 	.word	0x00007a70


	//   ....[39]....
        /*04ec*/ 	.word	0x00007a80


	//   ....[40]....
        /*04f0*/ 	.word	0x00007a90


	//   ....[41]....
        /*04f4*/ 	.word	0x00007c90


	//   ....[42]....
        /*04f8*/ 	.word	0x00007ca0


	//   ....[43]....
        /*04fc*/ 	.word	0x00007cb0


	//   ....[44]....
        /*0500*/ 	.word	0x00007cd0


	//   ....[45]....
        /*0504*/ 	.word	0x00008120


	//   ....[46]....
        /*0508*/ 	.word	0x00008330


	//   ....[47]....
        /*050c*/ 	.word	0x000085b0


	//   ....[48]....
        /*0510*/ 	.word	0x00008950


	//   ....[49]....
        /*0514*/ 	.word	0x000089c0


	//   ....[50]....
        /*0518*/ 	.word	0x00008a90


	//   ....[51]....
        /*051c*/ 	.word	0x00008ac0


	//   ....[52]....
        /*0520*/ 	.word	0x00008bb0


	//   ....[53]....
        /*0524*/ 	.word	0x0000b080


	//   ....[54]....
        /*0528*/ 	.word	0x0000b090


	//   ....[55]....
        /*052c*/ 	.word	0x0000b0a0


	//   ....[56]....
        /*0530*/ 	.word	0x0000b0b0


	//   ....[57]....
        /*0534*/ 	.word	0x0000b440


	//   ....[58]....
        /*0538*/ 	.word	0x0000b460


	//   ....[59]....
        /*053c*/ 	.word	0x0000b480


	//   ....[60]....
        /*0540*/ 	.word	0x0000b4a0


	//   ....[61]....
        /*0544*/ 	.word	0x0000c7d0


	//   ....[62]....
        /*0548*/ 	.word	0x0000c870


	//   ....[63]....
        /*054c*/ 	.word	0x0000c970


	//   ....[64]....
        /*0550*/ 	.word	0x0000c9b0


	//   ....[65]....
        /*0554*/ 	.word	0x0000c9e0


	//   ....[66]....
        /*0558*/ 	.word	0x0000cac0


	//   ....[67]....
        /*055c*/ 	.word	0x0000cae0


	//   ....[68]....
        /*0560*/ 	.word	0x0000cf40


	//   ....[69]....
        /*0564*/ 	.word	0x0000ecc0


	//   ....[70]....
        /*0568*/ 	.word	0x0000ecd0


	//   ....[71]....
        /*056c*/ 	.word	0x0000ece0


	//   ....[72]....
        /*0570*/ 	.word	0x0000ecf0


	//   ....[73]....
        /*0574*/ 	.word	0x0000ed20


	//   ....[74]....
        /*0578*/ 	.word	0x0000ed40


	//   ....[75]....
        /*057c*/ 	.word	0x0000ed60


	//   ....[76]....
        /*0580*/ 	.word	0x0000ed70


	//   ....[77]....
        /*0584*/ 	.word	0x00010550


	//   ....[78]....
        /*0588*/ 	.word	0x000105a0


	//   ....[79]....
        /*058c*/ 	.word	0x000105e0


	//   ....[80]....
        /*0590*/ 	.word	0x00010620


	//   ....[81]....
        /*0594*/ 	.word	0x00010630


	//   ....[82]....
        /*0598*/ 	.word	0x00010640


	//   ....[83]....
        /*059c*/ 	.word	0x00010650


	//   ....[84]....
        /*05a0*/ 	.word	0x00010660


	//   ....[85]....
        /*05a4*/ 	.word	0x00010880


	//   ....[86]....
        /*05a8*/ 	.word	0x00010890


	//   ....[87]....
        /*05ac*/ 	.word	0x00010a10


	//   ....[88]....
        /*05b0*/ 	.word	0x00010a40


	//   ....[89]....
        /*05b4*/ 	.word	0x00010b90


	//   ....[90]....
        /*05b8*/ 	.word	0x00010bc0


	//   ....[91]....
        /*05bc*/ 	.word	0x00010d10


	//   ....[92]....
        /*05c0*/ 	.word	0x00010d30


	//   ....[93]....
        /*05c4*/ 	.word	0x00011640


	//   ....[94]....
        /*05c8*/ 	.word	0x00011660


	//   ....[95]....
        /*05cc*/ 	.word	0x000117b0


	//   ....[96]....
        /*05d0*/ 	.word	0x000117e0


	//   ....[97]....
        /*05d4*/ 	.word	0x00011910


	//   ....[98]....
        /*05d8*/ 	.word	0x00011940


	//   ....[99]....
        /*05dc*/ 	.word	0x00011a70


	//   ....[100]....
        /*05e0*/ 	.word	0x00011a90


	//----- nvinfo : EIATTR_EXIT_INSTR_OFFSETS
	.align		4
.L_214:
        /*05e4*/ 	.byte	0x04, 0x1c
        /*05e6*/ 	.short	(.L_216 - .L_215)


	//   ....[0]....
.L_215:
        /*05e8*/ 	.word	0x00000450


	//   ....[1]....
        /*05ec*/ 	.word	0x00010d40


	//   ....[2]....
        /*05f0*/ 	.word	0x00010e10


	//   ....[3]....
        /*05f4*/ 	.word	0x00010e70


	//   ....[4]....
        /*05f8*/ 	.word	0x00011aa0


	//   ....[5]....
        /*05fc*/ 	.word	0x00011b50


	//   ....[6]....
        /*0600*/ 	.word	0x00011bb0


	//----- nvinfo : EIATTR_CTAIDZ_USED
	.align		4
.L_216:
        /*0604*/ 	.byte	0x01, 0x04
	.zero		2


	//----- nvinfo : EIATTR_MAX_THREADS
	.align		4
        /*0608*/ 	.byte	0x04, 0x05
        /*060a*/ 	.short	(.L_218 - .L_217)
.L_217:
        /*060c*/ 	.word	0x00000080
        /*0610*/ 	.word	0x00000001
        /*0614*/ 	.word	0x00000001


	//----- nvinfo : EIATTR_CRS_STACK_SIZE
	.align		4
.L_218:
        /*0618*/ 	.byte	0x04, 0x1e
        /*061a*/ 	.short	(.L_220 - .L_219)
.L_219:
        /*061c*/ 	.word	0x00000000
.L_220:


//--------------------- .nv.info._ZN7cutlass13device_kernelIN5flash19enable_sm80_to_sm89INS1_16FlashAttnFwdSm80INS1_25CollectiveMainloopFwdSm80ILi4ELi1ELb0EN4cute5tupleIJNS5_1CILi128EEENS7_ILi64EEENS7_ILi96EEEEEELi96ENS_10bfloat16_tEfNS_4arch4Sm80ELb1ELb0ELb1ELb1ELb1ELb1ELb1ELb0EEENS1_21CollectiveEpilogueFwdINS6_IJS8_SA_S9_EEENS6_IJNS7_ILi1EEESI_SI_EEESC_SE_Li128ELb1ELb1ELb0ELb0EEENS1_19SingleTileSchedulerILb1ELb0ELb1ELi128EEEEEEEEEvNT_6ParamsE --------------------------
	.section	.nv.info._ZN7cutlass13device_kernelIN5flash19enable_sm80_to_sm89INS1_16FlashAttnFwdSm80INS1_25CollectiveMainloopFwdSm80ILi4ELi1ELb0EN4cute5tupleIJNS5_1CILi128EEENS7_ILi64EEENS7_ILi96EEEEEELi96ENS_10bfloat16_tEfNS_4arch4Sm80ELb1ELb0ELb1ELb1ELb1ELb1ELb1ELb0EEENS1_21CollectiveEpilogueFwdINS6_IJS8_SA_S9_EEENS6_IJNS7_ILi1EEESI_SI_EEESC_SE_Li128ELb1ELb1ELb0ELb0EEENS1_19SingleTileSchedulerILb1ELb0ELb1ELi128EEEEEEEEEvNT_6ParamsE,"",@"SHT_CUDA_INFO"
	.sectionflags	@""
	.align	4


	//----- nvinfo : EIATTR_CUDA_API_VERSION
	.align		4
        /*0000*/ 	.byte	0x04, 0x37
        /*0002*/ 	.short	(.L_222 - .L_221)
.L_221:
        /*0004*/ 	.word	0x00000082


	//----- nvinfo : EIATTR_SW2861232_WAR
	.align		4
.L_222:
        /*0008*/ 	.byte	0x01, 0x35
	.zero		2


	//----- nvinfo : EIATTR_PARAM_CBANK
	.align		4
        /*000c*/ 	.byte	0x04, 0x0a
        /*000e*/ 	.short	(.L_224 - .L_223)
	.align		4
.L_223:
        /*0010*/ 	.word	index@(.nv.constant0._ZN7cutlass13device_kernelIN5flash19enable_sm80_to_sm89INS1_16FlashAttnFwdSm80INS1_25CollectiveMainloopFwdSm80ILi4ELi1ELb0EN4cute5tupleIJNS5_1CILi128EEENS7_ILi64EEENS7_ILi96EEEEEELi96ENS_10bfloat16_tEfNS_4arch4Sm80ELb1ELb0ELb1ELb1ELb1ELb1ELb1ELb0EEENS1_21CollectiveEpilogueFwdINS6_IJS8_SA_S9_EEENS6_IJNS7_ILi1EEESI_SI_EEESC_SE_Li128ELb1ELb1ELb0ELb0EEENS1_19SingleTileSchedulerILb1ELb0ELb1ELi128EEEEEEEEEvNT_6ParamsE)
        /*0014*/ 	.short	0x0160
        /*0016*/ 	.short	0x0418


	//----- nvinfo : EIATTR_CBANK_PARAM_SIZE
	.align		4
.L_224:
        /*0018*/ 	.byte	0x03, 0x19
        /*001a*/ 	.short	0x0418


	//----- nvinfo : EIATTR_KPARAM_INFO
	.align		4
        /*001c*/ 	.byte	0x04, 0x17
        /*001e*/ 	.short	(.L_226 - .L_225)
.L_225:
        /*0020*/ 	.word	0x00000000
        /*0024*/ 	.short	0x0000
        /*0026*/ 	.short	0x0000
        /*0028*/ 	.byte	0x00, 0xf0, 0x61, 0x10


	//----- nvinfo : EIATTR_MAXREG_COUNT
	.align		4
.L_226:
        /*002c*/ 	.byte	0x03, 0x1b
        /*002e*/ 	.short	0x00ff


	//----- nvinfo : EIATTR_NUM_BARRIERS
	.align		4
        /*0030*/ 	.byte	0x02, 0x4c
        /*0032*/ 	.byte	0x02
	.zero		1


	//----- nvinfo : EIATTR_ANNOTATIONS
	.align		4
        /*0034*/ 	.byte	0x04, 0x55
        /*0036*/ 	.short	(.L_228 - .L_227)


	//   ....[0]....
.L_227:
        /* <DEDUP_REMOVED lines=48> */


	//----- nvinfo : EIATTR_MERCURY_ISA_VERSION
	.align		4
.L_228:
        /*0320*/ 	.byte	0x03, 0x5f
        /*0322*/ 	.short	0x0000


	//----- nvinfo : EIATTR_COOP_GROUP_MASK_REGIDS
	.align		4
        /*0324*/ 	.byte	0x04, 0x29
        /*0326*/ 	.short	(.L_230 - .L_229)


	//   ....[0]....
.L_229:
        /*0328*/ 	.word	0xffffffff


	//   ....[1]....
        /*032c*/ 	.word	0xffffffff


	//   ....[2]....
        /*0330*/ 	.word	0xffffffff


	//   ....[3]....
        /*0334*/ 	.word	0xffffffff


	//   ....[4]....
        /*0338*/ 	.word	0xffffffff


	//   ....[5]....
        /*033c*/ 	.word	0xffffffff


	//   ....[6]....
        /*0340*/ 	.word	0xffffffff


	//   ....[7]....
        /*0344*/ 	.word	0xffffffff


	//   ....[8]....
        /*0348*/ 	.word	0xffffffff


	//   ....[9]....
        /*034c*/ 	.word	0xffffffff


	//   ....[10]....
        /*0350*/ 	.word	0xffffffff


	//   ....[11]....
        /*0354*/ 	.word	0xffffffff


	//   ....[12]....
        /*0358*/ 	.word	0xffffffff


	//   ....[13]....
        /*035c*/ 	.word	0xffffffff


	//   ....[14]....
        /*0360*/ 	.word	0xffffffff


	//   ....[15]....
        /*0364*/ 	.word	0xffffffff


	//   ....[16]....
        /*0368*/ 	.word	0xffffffff


	//   ....[17]....
        /*036c*/ 	.word	0xffffffff


	//   ....[18]....
        /*0370*/ 	.word	0xffffffff


	//   ....[19]....
        /*0374*/ 	.word	0xffffffff


	//   ....[20]....
        /*0378*/ 	.word	0xffffffff


	//   ....[21]....
        /*037c*/ 	.word	0xffffffff


	//   ....[22]....
        /*0380*/ 	.word	0xffffffff


	//   ....[23]....
        /*0384*/ 	.word	0xffffffff


	//   ....[24]....
        /*0388*/ 	.word	0xffffffff


	//   ....[25]....
        /*038c*/ 	.word	0xffffffff


	//   ....[26]....
        /*0390*/ 	.word	0xffffffff


	//   ....[27]....
        /*0394*/ 	.word	0xffffffff


	//   ....[28]....
        /*0398*/ 	.word	0xffffffff


	//   ....[29]....
        /*039c*/ 	.word	0xffffffff


	//   ....[30]....
        /*03a0*/ 	.word	0xffffffff


	//   ....[31]....
        /*03a4*/ 	.word	0xffffffff


	//   ....[32]....
        /*03a8*/ 	.word	0xffffffff


	//   ....[33]....
        /*03ac*/ 	.word	0xffffffff


	//   ....[34]....
        /*03b0*/ 	.word	0xffffffff


	//   ....[35]....
        /*03b4*/ 	.word	0xffffffff


	//   ....[36]....
        /*03b8*/ 	.word	0xffffffff


	//   ....[37]....
        /*03bc*/ 	.word	0xffffffff


	//   ....[38]....
        /*03c0*/ 	.word	0xffffffff


	//   ....[39]....
        /*03c4*/ 	.word	0xffffffff


	//   ....[40]....
        /*03c8*/ 	.word	0xffffffff


	//   ....[41]....
        /*03cc*/ 	.word	0xffffffff


	//   ....[42]....
        /*03d0*/ 	.word	0xffffffff


	//   ....[43]....
        /*03d4*/ 	.word	0xffffffff


	//   ....[44]....
        /*03d8*/ 	.word	0xffffffff


	//   ....[45]....
        /*03dc*/ 	.word	0xffffffff


	//   ....[46]....
        /*03e0*/ 	.word	0xffffffff


	//   ....[47]....
        /*03e4*/ 	.word	0xffffffff


	//   ....[48]....
        /*03e8*/ 	.word	0xffffffff


	//   ....[49]....
        /*03ec*/ 	.word	0xffffffff


	//   ....[50]....
        /*03f0*/ 	.word	0xffffffff


	//   ....[51]....
        /*03f4*/ 	.word	0xffffffff


	//   ....[52]....
        /*03f8*/ 	.word	0xffffffff


	//   ....[53]....
        /*03fc*/ 	.word	0xffffffff


	//   ....[54]....
        /*0400*/ 	.word	0xffffffff


	//   ....[55]....
        /*0404*/ 	.word	0xffffffff


	//   ....[56]....
        /*0408*/ 	.word	0xffffffff


	//   ....[57]....
        /*040c*/ 	.word	0xffffffff


	//   ....[58]....
        /*0410*/ 	.word	0xffffffff


	//   ....[59]....
        /*0414*/ 	.word	0xffffffff


	//   ....[60]....
        /*0418*/ 	.word	0xffffffff


	//   ....[61]....
        /*041c*/ 	.word	0xffffffff


	//   ....[62]....
        /*0420*/ 	.word	0xffffffff


	//   ....[63]....
        /*0424*/ 	.word	0xffffffff


	//   ....[64]....
        /*0428*/ 	.word	0xffffffff


	//   ....[65]....
        /*042c*/ 	.word	0xffffffff


	//   ....[66]....
        /*0430*/ 	.word	0xffffffff


	//   ....[67]....
        /*0434*/ 	.word	0xffffffff


	//   ....[68]....
        /*0438*/ 	.word	0xffffffff


	//   ....[69]....
        /*043c*/ 	.word	0xffffffff


	//   ....[70]....
        /*0440*/ 	.word	0xffffffff


	//   ....[71]....
        /*0444*/ 	.word	0xffffffff


	//   ....[72]....
        /*0448*/ 	.word	0xffffffff


	//   ....[73]....
        /*044c*/ 	.word	0xffffffff


	//   ....[74]....
        /*0450*/ 	.word	0xffffffff


	//   ....[75]....
        /*0454*/ 	.word	0xffffffff


	//   ....[76]....
        /*0458*/ 	.word	0xffffffff


	//   ....[77]....
        /*045c*/ 	.word	0xffffffff


	//   ....[78]....
        /*0460*/ 	.word	0xffffffff


	//   ....[79]....
        /*0464*/ 	.word	0xffffffff


	//   ....[80]....
        /*0468*/ 	.word	0xffffffff


	//   ....[81]....
        /*046c*/ 	.word	0xffffffff


	//   ....[82]....
        /*0470*/ 	.word	0xffffffff


	//   ....[83]....
        /*0474*/ 	.word	0xffffffff


	//   ....[84]....
        /*0478*/ 	.word	0xffffffff


	//   ....[85]....
        /*047c*/ 	.word	0xffffffff


	//   ....[86]....
        /*0480*/ 	.word	0xffffffff


	//   ....[87]....
        /*0484*/ 	.word	0xffffffff


	//   ....[88]....
        /*0488*/ 	.word	0xffffffff


	//   ....[89]....
        /*048c*/ 	.word	0xffffffff


	//   ....[90]....
        /*0490*/ 	.word	0xffffffff


	//   ....[91]....
        /*0494*/ 	.word	0xffffffff


	//   ....[92]....
        /*0498*/ 	.word	0xffffffff


	//   ....[93]....
        /*049c*/ 	.word	0xffffffff


	//   ....[94]....
        /*04a0*/ 	.word	0xffffffff


	//   ....[95]....
        /*04a4*/ 	.word	0xffffffff


	//   ....[96]....
        /*04a8*/ 	.word	0xffffffff


	//   ....[97]....
        /*04ac*/ 	.word	0xffffffff


	//   ....[98]....
        /*04b0*/ 	.word	0xffffffff


	//   ....[99]....
        /*04b4*/ 	.word	0xffffffff


	//   ....[100]....
        /*04b8*/ 	.word	0xffffffff


	//   ....[101]....
        /*04bc*/ 	.word	0xffffffff


	//   ....[102]....
        /*04c0*/ 	.word	0xffffffff


	//   ....[103]....
        /*04c4*/ 	.word	0xffffffff


	//   ....[104]....
        /*04c8*/ 	.word	0xffffffff


	//   ....[105]....
        /*04cc*/ 	.word	0xffffffff


	//   ....[106]....
        /*04d0*/ 	.word	0xffffffff


	//   ....[107]....
        /*04d4*/ 	.word	0xffffffff


	//   ....[108]....
        /*04d8*/ 	.word	0xffffffff


	//   ....[109]....
        /*04dc*/ 	.word	0xffffffff


	//   ....[110]....
        /*04e0*/ 	.word	0xffffffff


	//   ....[111]....
        /*04e4*/ 	.word	0xffffffff


	//   ....[112]....
        /*04e8*/ 	.word	0xffffffff


	//   ....[113]....
        /*04ec*/ 	.word	0xffffffff


	//   ....[114]....
        /*04f0*/ 	.word	0xffffffff


	//   ....[115]....
        /*04f4*/ 	.word	0xffffffff


	//   ....[116]....
        /*04f8*/ 	.word	0xffffffff


	//   ....[117]....
        /*04fc*/ 	.word	0xffffffff


	//   ....[118]....
        /*0500*/ 	.word	0xffffffff


	//   ....[119]....
        /*0504*/ 	.word	0xffffffff


	//   ....[120]....
        /*0508*/ 	.word	0xffffffff


	//   ....[121]....
        /*050c*/ 	.word	0xffffffff


	//   ....[122]....
        /*0510*/ 	.word	0xffffffff


	//   ....[123]....
        /*0514*/ 	.word	0xffffffff


	//   ....[124]....
        /*0518*/ 	.word	0xffffffff


	//----- nvinfo : EIATTR_COOP_GROUP_INSTR_OFFSETS
	.align		4
.L_230:
        /*051c*/ 	.byte	0x04, 0x28
        /*051e*/ 	.short	(.L_232 - .L_231)


	//   ....[0]....
.L_231:
        /*0520*/ 	.word	0x000000a0


	//   ....[1]....
        /*0524*/ 	.word	0x00002520


	//   ....[2]....
        /*0528*/ 	.word	0x00002530


	//   ....[3]....
        /*052c*/ 	.word	0x00004070


	//   ....[4]....
        /*0530*/ 	.word	0x00004080


	//   ....[5]....
        /*0534*/ 	.word	0x00005a00


	//   ....[6]....
        /*0538*/ 	.word	0x00005a20


	//   ....[7]....
        /*053c*/ 	.word	0x00005f20


	//   ....[8]....
        /*0540*/ 	.word	0x00005f80


	//   ....[9]....
        /*0544*/ 	.word	0x00006e30


	//   ....[10]....
        /*0548*/ 	.word	0x00006e60


	//   ....[11]....
        /*054c*/ 	.word	0x00007040


	//   ....[12]....
        /*0550*/ 	.word	0x00007070


	//   ....[13]....
        /*0554*/ 	.word	0x00007190


	//   ....[14]....
        /*0558*/ 	.word	0x000071c0


	//   ....[15]....
        /*055c*/ 	.word	0x00007300


	//   ....[16]....
        /*0560*/ 	.word	0x00007350


	//   ....[17]....
        /*0564*/ 	.word	0x000077e0


	//   ....[18]....
        /*0568*/ 	.word	0x00007810


	//   ....[19]....
        /*056c*/ 	.word	0x00007830


	//   ....[20]....
        /*0570*/ 	.word	0x00007840


	//   ....[21]....
        /*0574*/ 	.word	0x00007d90


	//   ....[22]....
        /*0578*/ 	.word	0x00007db0


	//   ....[23]....
        /*057c*/ 	.word	0x00007dc0


	//   ....[24]....
        /*0580*/ 	.word	0x00007dd0


	//   ....[25]....
        /*0584*/ 	.word	0x00008200


	//   ....[26]....
        /*0588*/ 	.word	0x00008240


	//   ....[27]....
        /*058c*/ 	.word	0x00008460


	//   ....[28]....
        /*0590*/ 	.word	0x000084e0


	//   ....[29]....
        /*0594*/ 	.word	0x0000b600


	//   ....[30]....
        /*0598*/ 	.word	0x0000b620


	//   ....[31]....
        /*059c*/ 	.word	0x0000b630


	//   ....[32]....
        /*05a0*/ 	.word	0x0000b640


	//   ....[33]....
        /*05a4*/ 	.word	0x0000b8c0


	//   ....[34]....
        /*05a8*/ 	.word	0x0000b900


	//   ....[35]....
        /*05ac*/ 	.word	0x0000bb20


	//   ....[36]....
        /*05b0*/ 	.word	0x0000bba0


	//   ....[37]....
        /*05b4*/ 	.word	0x0000f220


	//   ....[38]....
        /*05b8*/ 	.word	0x0000f250


	//   ....[39]....
        /*05bc*/ 	.word	0x0000f270


	//   ....[40]....
        /*05c0*/ 	.word	0x0000f290


	//   ....[41]....
        /*05c4*/ 	.word	0x00010320


	//   ....[42]....
        /*05c8*/ 	.word	0x00010330


	//   ....[43]....
        /*05cc*/ 	.word	0x00010360


	//   ....[44]....
        /*05d0*/ 	.word	0x00010370


	//   ....[45]....
        /*05d4*/ 	.word	0x00010d70


	//   ....[46]....
        /*05d8*/ 	.word	0x00010d90


	//   ....[47]....
        /*05dc*/ 	.word	0x00011050


	//   ....[48]....
        /*05e0*/ 	.word	0x00011160


	//   ....[49]....
        /*05e4*/ 	.word	0x000116d0


	//   ....[50]....
        /*05e8*/ 	.word	0x00011900


	//   ....[51]....
        /*05ec*/ 	.word	0x00011930


	//   ....[52]....
        /*05f0*/ 	.word	0x00011a20


	//   ....[53]....
        /*05f4*/ 	.word	0x00011b60


	//   ....[54]....
        /*05f8*/ 	.word	0x00011d50


	//   ....[55]....
        /*05fc*/ 	.word	0x00011dd0


	//   ....[56]....
        /*0600*/ 	.word	0x00011e60


	//   ....[57]....
        /*0604*/ 	.word	0x00013990


	//   ....[58]....
        /*0608*/ 	.word	0x000139a0


	//   ....[59]....
        /*060c*/ 	.word	0x000139b0


	//   ....[60]....
        /*0610*/ 	.word	0x000139c0


	//   ....[61]....
        /*0614*/ 	.word	0x00014d60


	//   ....[62]....
        /*0618*/ 	.word	0x00014d70


	//   ....[63]....
        /*061c*/ 	.word	0x00014d80


	//   ....[64]....
        /*0620*/ 	.word	0x00014d90


	//   ....[65]....
        /*0624*/ 	.word	0x00014f90


	//   ....[66]....
        /*0628*/ 	.word	0x00014fa0


	//   ....[67]....
        /*062c*/ 	.word	0x00014fb0


	//   ....[68]....
        /*0630*/ 	.word	0x00014fd0


	//   ....[69]....
        /*0634*/ 	.word	0x000154f0


	//   ....[70]....
        /*0638*/ 	.word	0x00015630


	//   ....[71]....
        /*063c*/ 	.word	0x00015880


	//   ....[72]....
        /*0640*/ 	.word	0x00015c60


	//   ....[73]....
        /*0644*/ 	.word	0x00015cd0


	//   ....[74]....
        /*0648*/ 	.word	0x00015db0


	//   ....[75]....
        /*064c*/ 	.word	0x00015de0


	//   ....[76]....
        /*0650*/ 	.word	0x00015ec0


	//   ....[77]....
        /*0654*/ 	.word	0x00018400


	//   ....[78]....
        /*0658*/ 	.word	0x00018420


	//   ....[79]....
        /*065c*/ 	.word	0x00018430


	//   ....[80]....
        /*0660*/ 	.word	0x00018440


	//   ....[81]....
        /*0664*/ 	.word	0x000189a0


	//   ....[82]....
        /*0668*/ 	.word	0x000189d0


	//   ....[83]....
        /*066c*/ 	.word	0x000189f0


	//   ....[84]....
        /*0670*/ 	.word	0x00018a00


	//   ....[85]....
        /*0674*/ 	.word	0x00019b50


	//   ....[86]....
        /*0678*/ 	.word	0x00019bf0


	//   ....[87]....
        /*067c*/ 	.word	0x00019cf0


	//   ....[88]....
        /*0680*/ 	.word	0x00019d30


	//   ....[89]....
        /*0684*/ 	.word	0x00019d60


	//   ....[90]....
        /*0688*/ 	.word	0x00019e40


	//   ....[91]....
        /*068c*/ 	.word	0x00019e60


	//   ....[92]....
        /*0690*/ 	.word	0x0001a2c0


	//   ....[93]....
        /*0694*/ 	.word	0x0001c070


	//   ....[94]....
        /*0698*/ 	.word	0x0001c080


	//   ....[95]....
        /*069c*/ 	.word	0x0001c090


	//   ....[96]....
        /*06a0*/ 	.word	0x0001c0a0


	//   ....[97]....
        /*06a4*/ 	.word	0x0001c0d0


	//   ....[98]....
        /*06a8*/ 	.word	0x0001c0f0


	//   ....[99]....
        /*06ac*/ 	.word	0x0001c110


	//   ....[100]....
        /*06b0*/ 	.word	0x0001c120


	//   ....[101]....
        /*06b4*/ 	.word	0x0001d900


	//   ....[102]....
        /*06b8*/ 	.word	0x0001d950


	//   ....[103]....
        /*06bc*/ 	.word	0x0001d990


	//   ....[104]....
        /*06c0*/ 	.word	0x0001d9d0


	//   ....[105]....
        /*06c4*/ 	.word	0x0001d9e0


	//   ....[106]....
        /*06c8*/ 	.word	0x0001d9f0


	//   ....[107]....
        /*06cc*/ 	.word	0x0001da00


	//   ....[108]....
        /*06d0*/ 	.word	0x0001da10


	//   ....[109]....
        /*06d4*/ 	.word	0x0001dc30


	//   ....[110]....
        /*06d8*/ 	.word	0x0001dc40


	//   ....[111]....
        /*06dc*/ 	.word	0x0001ddc0


	//   ....[112]....
        /*06e0*/ 	.word	0x0001ddf0


	//   ....[113]....
        /*06e4*/ 	.word	0x0001df40


	//   ....[114]....
        /*06e8*/ 	.word	0x0001df70


	//   ....[115]....
        /*06ec*/ 	.word	0x0001e0c0


	//   ....[116]....
        /*06f0*/ 	.word	0x0001e0e0


	//   ....[117]....
        /*06f4*/ 	.word	0x0001e9f0


	//   ....[118]....
        /*06f8*/ 	.word	0x0001ea10


	//   ....[119]....
        /*06fc*/ 	.word	0x0001eb60


	//   ....[120]....
        /*0700*/ 	.word	0x0001eb90


	//   ....[121]....
        /*0704*/ 	.word	0x0001ecc0


	//   ....[122]....
        /*0708*/ 	.word	0x0001ecf0


	//   ....[123]....
        /*070c*/ 	.word	0x0001ee20


	//   ....[124]....
        /*0710*/ 	.word	0x0001ee40


	//----- nvinfo : EIATTR_EXIT_INSTR_OFFSETS
	.align		4
.L_232:
        /*0714*/ 	.byte	0x04, 0x1c
        /*0716*/ 	.short	(.L_234 - .L_233)


	//   ....[0]....
.L_233:
        /*0718*/ 	.word	0x00000450


	//   ....[1]....
        /*071c*/ 	.word	0x0001e0f0


	//   ....[2]....
        /*0720*/ 	.word	0x0001e1c0


	//   ....[3]....
        /*0724*/ 	.word	0x0001e220


	//   ....[4]....
        /*0728*/ 	.word	0x0001ee50


	//   ....[5]....
        /*072c*/ 	.word	0x0001ef00


	//   ....[6]....
        /*0730*/ 	.word	0x0001ef60


	//----- nvinfo : EIATTR_CTAIDZ_USED
	.align		4
.L_234:
        /*0734*/ 	.byte	0x01, 0x04
	.zero		2


	//----- nvinfo : EIATTR_MAX_THREADS
	.align		4
        /*0738*/ 	.byte	0x04, 0x05
        /*073a*/ 	.short	(.L_236 - .L_235)
.L_235:
        /*073c*/ 	.word	0x00000080
        /*0740*/ 	.word	0x00000001
        /*0744*/ 	.word	0x00000001


	//----- nvinfo : EIATTR_CRS_STACK_SIZE
	.align		4
.L_236:
        /*0748*/ 	.byte	0x04, 0x1e
        /*074a*/ 	.short	(.L_238 - .L_237)
.L_237:
        /*074c*/ 	.word	0x00000000
.L_238:


//--------------------- .nv.callgraph             --------------------------
	.section	.nv.callgraph,"",@"SHT_CUDA_CALLGRAPH"
	.align	4
	.sectionentsize	8
	.align		4
        /*0000*/ 	.word	0x00000000
	.align		4
        /*0004*/ 	.word	0xffffffff
	.align		4
        /*0008*/ 	.word	0x00000000
	.align		4
        /*000c*/ 	.word	0xfffffffe
	.align		4
        /*0010*/ 	.word	0x00000000
	.align		4
        /*0014*/ 	.word	0xfffffffd
	.align		4
        /*0018*/ 	.word	0x00000000
	.align		4
        /*001c*/ 	.word	0xfffffffc


//--------------------- .nv.rel.action            --------------------------
	.section	.nv.rel.action,"",@"SHT_CUDA_RELOCINFO"
	.align	8
	.sectionentsize	8
        /*0000*/ 	.byte	0x73, 0x00, 0x00, 0x00, 0x00, 0x00, 0x00, 0x00, 0x00, 0x00, 0x00, 0x11, 0x25, 0x00, 0x05, 0x36


//--------------------- .nv.constant4             --------------------------
	.section	.nv.constant4,"a",@progbits
	.align	8
	.align		8
.nv.constant4:
        /*0000*/ 	.dword	_ZN79_INTERNAL_b10f9c58_43_flash_fwd_hdim96_bf16_paged_softcap_sm80_cu_21e1f8cb_34554cuda3std3__45__cpo5beginE
	.align		8
        /*0008*/ 	.dword	_ZN79_INTERNAL_b10f9c58_43_flash_fwd_hdim96_bf16_paged_softcap_sm80_cu_21e1f8cb_34554cuda3std3__45__cpo3endE
	.align		8
        /*0010*/ 	.dword	_ZN79_INTERNAL_b10f9c58_43_flash_fwd_hdim96_bf16_paged_softcap_sm80_cu_21e1f8cb_34554cuda3std3__45__cpo6cbeginE
	.align		8
        /*0018*/ 	.dword	_ZN79_INTERNAL_b10f9c58_43_flash_fwd_hdim96_bf16_paged_softcap_sm80_cu_21e1f8cb_34554cuda3std3__45__cpo4cendE
	.align		8
        /*0020*/ 	.dword	_ZN79_INTERNAL_b10f9c58_43_flash_fwd_hdim96_bf16_paged_softcap_sm80_cu_21e1f8cb_34554cuda3std3__481_GLOBAL__N__b10f9c58_43_flash_fwd_hdim96_bf16_paged_softcap_sm80_cu_21e1f8cb_34556ignoreE
	.align		8
        /*0028*/ 	.dword	_ZN79_INTERNAL_b10f9c58_43_flash_fwd_hdim96_bf16_paged_softcap_sm80_cu_21e1f8cb_34554cuda3std3__419piecewise_constructE
	.align		8
        /*0030*/ 	.dword	_ZN79_INTERNAL_b10f9c58_43_flash_fwd_hdim96_bf16_paged_softcap_sm80_cu_21e1f8cb_34554cuda3std3__48in_placeE
	.align		8
        /*0038*/ 	.dword	_ZN79_INTERNAL_b10f9c58_43_flash_fwd_hdim96_bf16_paged_softcap_sm80_cu_21e1f8cb_34554cuda3std6ranges3__45__cpo4swapE
	.align		8
        /*0040*/ 	.dword	_ZN79_INTERNAL_b10f9c58_43_flash_fwd_hdim96_bf16_paged_softcap_sm80_cu_21e1f8cb_34554cuda3std6ranges3__45__cpo9iter_moveE
	.align		8
        /*0048*/ 	.dword	_ZN79_INTERNAL_b10f9c58_43_flash_fwd_hdim96_bf16_paged_softcap_sm80_cu_21e1f8cb_34554cute7productE
	.align		8
        /*0050*/ 	.dword	_ZN79_INTERNAL_b10f9c58_43_flash_fwd_hdim96_bf16_paged_softcap_sm80_cu_21e1f8cb_34554cute1_E


//--------------------- .nv.constant0._ZN7cutlass13device_kernelIN5flash19enable_sm80_to_sm89INS1_16FlashAttnFwdSm80INS1_25CollectiveMainloopFwdSm80ILi4ELi1ELb0EN4cute5tupleIJNS5_1CILi128EEENS7_ILi64EEENS7_ILi96EEEEEELi96ENS_10bfloat16_tEfNS_4arch4Sm80ELb0ELb0ELb1ELb0ELb1ELb0ELb1ELb0EEENS1_21CollectiveEpilogueFwdINS6_IJS8_SA_S9_EEENS6_IJNS7_ILi1EEESI_SI_EEESC_SE_Li128ELb0ELb1ELb0ELb0EEENS1_19SingleTileSchedulerILb0ELb0ELb1ELi128EEEEEEEEEvNT_6ParamsE --------------------------
	.section	.nv.constant0._ZN7cutlass13device_kernelIN5flash19enable_sm80_to_sm89INS1_16FlashAttnFwdSm80INS1_25CollectiveMainloopFwdSm80ILi4ELi1ELb0EN4cute5tupleIJNS5_1CILi128EEENS7_ILi64EEENS7_ILi96EEEEEELi96ENS_10bfloat16_tEfNS_4arch4Sm80ELb0ELb0ELb1ELb0ELb1ELb0ELb1ELb0EEENS1_21CollectiveEpilogueFwdINS6_IJS8_SA_S9_EEENS6_IJNS7_ILi1EEESI_SI_EEESC_SE_Li128ELb0ELb1ELb0ELb0EEENS1_19SingleTileSchedulerILb0ELb0ELb1ELi128EEEEEEEEEvNT_6ParamsE,"a",@progbits
	.sectionflags	@""
	.align	4
.nv.constant0._ZN7cutlass13device_kernelIN5flash19enable_sm80_to_sm89INS1_16FlashAttnFwdSm80INS1_25CollectiveMainloopFwdSm80ILi4ELi1ELb0EN4cute5tupleIJNS5_1CILi128EEENS7_ILi64EEENS7_ILi96EEEEEELi96ENS_10bfloat16_tEfNS_4arch4Sm80ELb0ELb0ELb1ELb0ELb1ELb0ELb1ELb0EEENS1_21CollectiveEpilogueFwdINS6_IJS8_SA_S9_EEENS6_IJNS7_ILi1EEESI_SI_EEESC_SE_Li128ELb0ELb1ELb0ELb0EEENS1_19SingleTileSchedulerILb0ELb0ELb1ELi128EEEEEEEEEvNT_6ParamsE:
	.zero		1400


//--------------------- .nv.constant0._ZN7cutlass13device_kernelIN5flash19enable_sm80_to_sm89INS1_16FlashAttnFwdSm80INS1_25CollectiveMainloopFwdSm80ILi4ELi1ELb0EN4cute5tupleIJNS5_1CILi128EEENS7_ILi64EEENS7_ILi96EEEEEELi96ENS_10bfloat16_tEfNS_4arch4Sm80ELb0ELb0ELb1ELb1ELb1ELb0ELb1ELb0EEENS1_21CollectiveEpilogueFwdINS6_IJS8_SA_S9_EEENS6_IJNS7_ILi1EEESI_SI_EEESC_SE_Li128ELb1ELb1ELb0ELb0EEENS1_19SingleTileSchedulerILb1ELb0ELb1ELi128EEEEEEEEEvNT_6ParamsE --------------------------
	.section	.nv.constant0._ZN7cutlass13device_kernelIN5flash19enable_sm80_to_sm89INS1_16FlashAttnFwdSm80INS1_25CollectiveMainloopFwdSm80ILi4ELi1ELb0EN4cute5tupleIJNS5_1CILi128EEENS7_ILi64EEENS7_ILi96EEEEEELi96ENS_10bfloat16_tEfNS_4arch4Sm80ELb0ELb0ELb1ELb1ELb1ELb0ELb1ELb0EEENS1_21CollectiveEpilogueFwdINS6_IJS8_SA_S9_EEENS6_IJNS7_ILi1EEESI_SI_EEESC_SE_Li128ELb1ELb1ELb0ELb0EEENS1_19SingleTileSchedulerILb1ELb0ELb1ELi128EEEEEEEEEvNT_6ParamsE,"a",@progbits
	.sectionflags	@""
	.align	4
.nv.constant0._ZN7cutlass13device_kernelIN5flash19enable_sm80_to_sm89INS1_16FlashAttnFwdSm80INS1_25CollectiveMainloopFwdSm80ILi4ELi1ELb0EN4cute5tupleIJNS5_1CILi128EEENS7_ILi64EEENS7_ILi96EEEEEELi96ENS_10bfloat16_tEfNS_4arch4Sm80ELb0ELb0ELb1ELb1ELb1ELb0ELb1ELb0EEENS1_21CollectiveEpilogueFwdINS6_IJS8_SA_S9_EEENS6_IJNS7_ILi1EEESI_SI_EEESC_SE_Li128ELb1ELb1ELb0ELb0EEENS1_19SingleTileSchedulerILb1ELb0ELb1ELi128EEEEEEEEEvNT_6ParamsE:
	.zero		1400


//--------------------- .nv.constant0._ZN7cutlass13device_kernelIN5flash19enable_sm80_to_sm89INS1_16FlashAttnFwdSm80INS1_25CollectiveMainloopFwdSm80ILi4ELi1ELb0EN4cute5tupleIJNS5_1CILi128EEENS7_ILi64EEENS7_ILi96EEEEEELi96ENS_10bfloat16_tEfNS_4arch4Sm80ELb0ELb0ELb1ELb1ELb1ELb1ELb1ELb0EEENS1_21CollectiveEpilogueFwdINS6_IJS8_SA_S9_EEENS6_IJNS7_ILi1EEESI_SI_EEESC_SE_Li128ELb1ELb1ELb0ELb0EEENS1_19SingleTileSchedulerILb1ELb0ELb1ELi128EEEEEEEEEvNT_6ParamsE --------------------------
	.section	.nv.constant0._ZN7cutlass13device_kernelIN5flash19enable_sm80_to_sm89INS1_16FlashAttnFwdSm80INS1_25CollectiveMainloopFwdSm80ILi4ELi1ELb0EN4cute5tupleIJNS5_1CILi128EEENS7_ILi64EEENS7_ILi96EEEEEELi96ENS_10bfloat16_tEfNS_4arch4Sm80ELb0ELb0ELb1ELb1ELb1ELb1ELb1ELb0EEENS1_21CollectiveEpilogueFwdINS6_IJS8_SA_S9_EEENS6_IJNS7_ILi1EEESI_SI_EEESC_SE_Li128ELb1ELb1ELb0ELb0EEENS1_19SingleTileSchedulerILb1ELb0ELb1ELi128EEEEEEEEEvNT_6ParamsE,"a",@progbits
	.sectionflags	@""
	.align	4
.nv.constant0._ZN7cutlass13device_kernelIN5flash19enable_sm80_to_sm89INS1_16FlashAttnFwdSm80INS1_25CollectiveMainloopFwdSm80ILi4ELi1ELb0EN4cute5tupleIJNS5_1CILi128EEENS7_ILi64EEENS7_ILi96EEEEEELi96ENS_10bfloat16_tEfNS_4arch4Sm80ELb0ELb0ELb1ELb1ELb1ELb1ELb1ELb0EEENS1_21CollectiveEpilogueFwdINS6_IJS8_SA_S9_EEENS6_IJNS7_ILi1EEESI_SI_EEESC_SE_Li128ELb1ELb1ELb0ELb0EEENS1_19SingleTileSchedulerILb1ELb0ELb1ELi128EEEEEEEEEvNT_6ParamsE:
	.zero		1400


//--------------------- .nv.constant0._ZN7cutlass13device_kernelIN5flash19enable_sm80_to_sm89INS1_16FlashAttnFwdSm80INS1_25CollectiveMainloopFwdSm80ILi4ELi1ELb0EN4cute5tupleIJNS5_1CILi128EEENS7_ILi48EEENS7_ILi96EEEEEELi96ENS_10bfloat16_tEfNS_4arch4Sm80ELb0ELb1ELb1ELb0ELb1ELb0ELb1ELb0EEENS1_21CollectiveEpilogueFwdINS6_IJS8_SA_S9_EEENS6_IJNS7_ILi1EEESI_SI_EEESC_SE_Li128ELb0ELb1ELb0ELb0EEENS1_19SingleTileSchedulerILb0ELb0ELb1ELi128EEEEEEEEEvNT_6ParamsE --------------------------
	.section	.nv.constant0._ZN7cutlass13device_kernelIN5flash19enable_sm80_to_sm89INS1_16FlashAttnFwdSm80INS1_25CollectiveMainloopFwdSm80ILi4ELi1ELb0EN4cute5tupleIJNS5_1CILi128EEENS7_ILi48EEENS7_ILi96EEEEEELi96ENS_10bfloat16_tEfNS_4arch4Sm80ELb0ELb1ELb1ELb0ELb1ELb0ELb1ELb0EEENS1_21CollectiveEpilogueFwdINS6_IJS8_SA_S9_EEENS6_IJNS7_ILi1EEESI_SI_EEESC_SE_Li128ELb0ELb1ELb0ELb0EEENS1_19SingleTileSchedulerILb0ELb0ELb1ELi128EEEEEEEEEvNT_6ParamsE,"a",@progbits
	.sectionflags	@""
	.align	4
.nv.constant0._ZN7cutlass13device_kernelIN5flash19enable_sm80_to_sm89INS1_16FlashAttnFwdSm80INS1_25CollectiveMainloopFwdSm80ILi4ELi1ELb0EN4cute5tupleIJNS5_1CILi128EEENS7_ILi48EEENS7_ILi96EEEEEELi96ENS_10bfloat16_tEfNS_4arch4Sm80ELb0ELb1ELb1ELb0ELb1ELb0ELb1ELb0EEENS1_21CollectiveEpilogueFwdINS6_IJS8_SA_S9_EEENS6_IJNS7_ILi1EEESI_SI_EEESC_SE_Li128ELb0ELb1ELb0ELb0EEENS1_19SingleTileSchedulerILb0ELb0ELb1ELi128EEEEEEEEEvNT_6ParamsE:
	.zero		1400


//--------------------- .nv.constant0._ZN7cutlass13device_kernelIN5flash19enable_sm80_to_sm89INS1_16FlashAttnFwdSm80INS1_25CollectiveMainloopFwdSm80ILi4ELi1ELb0EN4cute5tupleIJNS5_1CILi128EEENS7_ILi48EEENS7_ILi96EEEEEELi96ENS_10bfloat16_tEfNS_4arch4Sm80ELb0ELb1ELb1ELb1ELb1ELb0ELb1ELb0EEENS1_21CollectiveEpilogueFwdINS6_IJS8_SA_S9_EEENS6_IJNS7_ILi1EEESI_SI_EEESC_SE_Li128ELb1ELb1ELb0ELb0EEENS1_19SingleTileSchedulerILb1ELb0ELb1ELi128EEEEEEEEEvNT_6ParamsE --------------------------
	.section	.nv.constant0._ZN7cutlass13device_kernelIN5flash19enable_sm80_to_sm89INS1_16FlashAttnFwdSm80INS1_25CollectiveMainloopFwdSm80ILi4ELi1ELb0EN4cute5tupleIJNS5_1CILi128EEENS7_ILi48EEENS7_ILi96EEEEEELi96ENS_10bfloat16_tEfNS_4arch4Sm80ELb0ELb1ELb1ELb1ELb1ELb0ELb1ELb0EEENS1_21CollectiveEpilogueFwdINS6_IJS8_SA_S9_EEENS6_IJNS7_ILi1EEESI_SI_EEESC_SE_Li128ELb1ELb1ELb0ELb0EEENS1_19SingleTileSchedulerILb1ELb0ELb1ELi128EEEEEEEEEvNT_6ParamsE,"a",@progbits
	.sectionflags	@""
	.align	4
.nv.constant0._ZN7cutlass13device_kernelIN5flash19enable_sm80_to_sm89INS1_16FlashAttnFwdSm80INS1_25CollectiveMainloopFwdSm80ILi4ELi1ELb0EN4cute5tupleIJNS5_1CILi128EEENS7_ILi48EEENS7_ILi96EEEEEELi96ENS_10bfloat16_tEfNS_4arch4Sm80ELb0ELb1ELb1ELb1ELb1ELb0ELb1ELb0EEENS1_21CollectiveEpilogueFwdINS6_IJS8_SA_S9_EEENS6_IJNS7_ILi1EEESI_SI_EEESC_SE_Li128ELb1ELb1ELb0ELb0EEENS1_19SingleTileSchedulerILb1ELb0ELb1ELi128EEEEEEEEEvNT_6ParamsE:
	.zero		1400


//--------------------- .nv.constant0._ZN7cutlass13device_kernelIN5flash19enable_sm80_to_sm89INS1_16FlashAttnFwdSm80INS1_25CollectiveMainloopFwdSm80ILi4ELi1ELb0EN4cute5tupleIJNS5_1CILi128EEENS7_ILi48EEENS7_ILi96EEEEEELi96ENS_10bfloat16_tEfNS_4arch4Sm80ELb0ELb1ELb1ELb1ELb1ELb1ELb1ELb0EEENS1_21CollectiveEpilogueFwdINS6_IJS8_SA_S9_EEENS6_IJNS7_ILi1EEESI_SI_EEESC_SE_Li128ELb1ELb1ELb0ELb0EEENS1_19SingleTileSchedulerILb1ELb0ELb1ELi128EEEEEEEEEvNT_6ParamsE --------------------------
	.section	.nv.constant0._ZN7cutlass13device_kernelIN5flash19enable_sm80_to_sm89INS1_16FlashAttnFwdSm80INS1_25CollectiveMainloopFwdSm80ILi4ELi1ELb0EN4cute5tupleIJNS5_1CILi128EEENS7_ILi48EEENS7_ILi96EEEEEELi96ENS_10bfloat16_tEfNS_4arch4Sm80ELb0ELb1ELb1ELb1ELb1ELb1ELb1ELb0EEENS1_21CollectiveEpilogueFwdINS6_IJS8_SA_S9_EEENS6_IJNS7_ILi1EEESI_SI_EEESC_SE_Li128ELb1ELb1ELb0ELb0EEENS1_19SingleTileSchedulerILb1ELb0ELb1ELi128EEEEEEEEEvNT_6ParamsE,"a",@progbits
	.sectionflags	@""
	.align	4
.nv.constant0._ZN7cutlass13device_kernelIN5flash19enable_sm80_to_sm89INS1_16FlashAttnFwdSm80INS1_25CollectiveMainloopFwdSm80ILi4ELi1ELb0EN4cute5tupleIJNS5_1CILi128EEENS7_ILi48EEENS7_ILi96EEEEEELi96ENS_10bfloat16_tEfNS_4arch4Sm80ELb0ELb1ELb1ELb1ELb1ELb1ELb1ELb0EEENS1_21CollectiveEpilogueFwdINS6_IJS8_SA_S9_EEENS6_IJNS7_ILi1EEESI_SI_EEESC_SE_Li128ELb1ELb1ELb0ELb0EEENS1_19SingleTileSchedulerILb1ELb0ELb1ELi128EEEEEEEEEvNT_6ParamsE:
	.zero		1400


//--------------------- .nv.constant0._ZN7cutlass13device_kernelIN5flash19enable_sm80_to_sm89INS1_16FlashAttnFwdSm80INS1_25CollectiveMainloopFwdSm80ILi4ELi1ELb0EN4cute5tupleIJNS5_1CILi128EEENS7_ILi64EEENS7_ILi96EEEEEELi96ENS_10bfloat16_tEfNS_4arch4Sm80ELb1ELb0ELb1ELb0ELb1ELb0ELb1ELb0EEENS1_21CollectiveEpilogueFwdINS6_IJS8_SA_S9_EEENS6_IJNS7_ILi1EEESI_SI_EEESC_SE_Li128ELb0ELb1ELb0ELb0EEENS1_30DynamicPersistentTileSchedulerILi128ELi128ELb0ELb1ELb0EEEEEEEEEvNT_6ParamsE --------------------------
	.section	.nv.constant0._ZN7cutlass13device_kernelIN5flash19enable_sm80_to_sm89INS1_16FlashAttnFwdSm80INS1_25CollectiveMainloopFwdSm80ILi4ELi1ELb0EN4cute5tupleIJNS5_1CILi128EEENS7_ILi64EEENS7_ILi96EEEEEELi96ENS_10bfloat16_tEfNS_4arch4Sm80ELb1ELb0ELb1ELb0ELb1ELb0ELb1ELb0EEENS1_21CollectiveEpilogueFwdINS6_IJS8_SA_S9_EEENS6_IJNS7_ILi1EEESI_SI_EEESC_SE_Li128ELb0ELb1ELb0ELb0EEENS1_30DynamicPersistentTileSchedulerILi128ELi128ELb0ELb1ELb0EEEEEEEEEvNT_6ParamsE,"a",@progbits
	.sectionflags	@""
	.align	4
.nv.constant0._ZN7cutlass13device_kernelIN5flash19enable_sm80_to_sm89INS1_16FlashAttnFwdSm80INS1_25CollectiveMainloopFwdSm80ILi4ELi1ELb0EN4cute5tupleIJNS5_1CILi128EEENS7_ILi64EEENS7_ILi96EEEEEELi96ENS_10bfloat16_tEfNS_4arch4Sm80ELb1ELb0ELb1ELb0ELb1ELb0ELb1ELb0EEENS1_21CollectiveEpilogueFwdINS6_IJS8_SA_S9_EEENS6_IJNS7_ILi1EEESI_SI_EEESC_SE_Li128ELb0ELb1ELb0ELb0EEENS1_30DynamicPersistentTileSchedulerILi128ELi128ELb0ELb1ELb0EEEEEEEEEvNT_6ParamsE:
	.zero		1416


//--------------------- .nv.constant0._ZN7cutlass13device_kernelIN5flash19enable_sm80_to_sm89INS1_16FlashAttnFwdSm80INS1_25CollectiveMainloopFwdSm80ILi4ELi1ELb0EN4cute5tupleIJNS5_1CILi128EEENS7_ILi64EEENS7_ILi96EEEEEELi96ENS_10bfloat16_tEfNS_4arch4Sm80ELb1ELb0ELb1ELb1ELb1ELb0ELb1ELb0EEENS1_21CollectiveEpilogueFwdINS6_IJS8_SA_S9_EEENS6_IJNS7_ILi1EEESI_SI_EEESC_SE_Li128ELb1ELb1ELb0ELb0EEENS1_19SingleTileSchedulerILb1ELb0ELb1ELi128EEEEEEEEEvNT_6ParamsE --------------------------
	.section	.nv.constant0._ZN7cutlass13device_kernelIN5flash19enable_sm80_to_sm89INS1_16FlashAttnFwdSm80INS1_25CollectiveMainloopFwdSm80ILi4ELi1ELb0EN4cute5tupleIJNS5_1CILi128EEENS7_ILi64EEENS7_ILi96EEEEEELi96ENS_10bfloat16_tEfNS_4arch4Sm80ELb1ELb0ELb1ELb1ELb1ELb0ELb1ELb0EEENS1_21CollectiveEpilogueFwdINS6_IJS8_SA_S9_EEENS6_IJNS7_ILi1EEESI_SI_EEESC_SE_Li128ELb1ELb1ELb0ELb0EEENS1_19SingleTileSchedulerILb1ELb0ELb1ELi128EEEEEEEEEvNT_6ParamsE,"a",@progbits
	.sectionflags	@""
	.align	4
.nv.constant0._ZN7cutlass13device_kernelIN5flash19enable_sm80_to_sm89INS1_16FlashAttnFwdSm80INS1_25CollectiveMainloopFwdSm80ILi4ELi1ELb0EN4cute5tupleIJNS5_1CILi128EEENS7_ILi64EEENS7_ILi96EEEEEELi96ENS_10bfloat16_tEfNS_4arch4Sm80ELb1ELb0ELb1ELb1ELb1ELb0ELb1ELb0EEENS1_21CollectiveEpilogueFwdINS6_IJS8_SA_S9_EEENS6_IJNS7_ILi1EEESI_SI_EEESC_SE_Li128ELb1ELb1ELb0ELb0EEENS1_19SingleTileSchedulerILb1ELb0ELb1ELi128EEEEEEEEEvNT_6ParamsE:
	.zero		1400


//--------------------- .nv.constant0._ZN7cutlass13device_kernelIN5flash19enable_sm80_to_sm89INS1_16FlashAttnFwdSm80INS1_25CollectiveMainloopFwdSm80ILi4ELi1ELb0EN4cute5tupleIJNS5_1CILi128EEENS7_ILi64EEENS7_ILi96EEEEEELi96ENS_10bfloat16_tEfNS_4arch4Sm80ELb1ELb0ELb1ELb1ELb1ELb1ELb1ELb0EEENS1_21CollectiveEpilogueFwdINS6_IJS8_SA_S9_EEENS6_IJNS7_ILi1EEESI_SI_EEESC_SE_Li128ELb1ELb1ELb0ELb0EEENS1_19SingleTileSchedulerILb1ELb0ELb1ELi128EEEEEEEEEvNT_6ParamsE --------------------------
	.section	.nv.constant0._ZN7cutlass13device_kernelIN5flash19enable_sm80_to_sm89INS1_16FlashAttnFwdSm80INS1_25CollectiveMainloopFwdSm80ILi4ELi1ELb0EN4cute5tupleIJNS5_1CILi128EEENS7_ILi64EEENS7_ILi96EEEEEELi96ENS_10bfloat16_tEfNS_4arch4Sm80ELb1ELb0ELb1ELb1ELb1ELb1ELb1ELb0EEENS1_21CollectiveEpilogueFwdINS6_IJS8_SA_S9_EEENS6_IJNS7_ILi1EEESI_SI_EEESC_SE_Li128ELb1ELb1ELb0ELb0EEENS1_19SingleTileSchedulerILb1ELb0ELb1ELi128EEEEEEEEEvNT_6ParamsE,"a",@progbits
	.sectionflags	@""
	.align	4
.nv.constant0._ZN7cutlass13device_kernelIN5flash19enable_sm80_to_sm89INS1_16FlashAttnFwdSm80INS1_25CollectiveMainloopFwdSm80ILi4ELi1ELb0EN4cute5tupleIJNS5_1CILi128EEENS7_ILi64EEENS7_ILi96EEEEEELi96ENS_10bfloat16_tEfNS_4arch4Sm80ELb1ELb0ELb1ELb1ELb1ELb1ELb1ELb0EEENS1_21CollectiveEpilogueFwdINS6_IJS8_SA_S9_EEENS6_IJNS7_ILi1EEESI_SI_EEESC_SE_Li128ELb1ELb1ELb0ELb0EEENS1_19SingleTileSchedulerILb1ELb0ELb1ELi128EEEEEEEEEvNT_6ParamsE:
	.zero		1400


//--------------------- .text._ZN7cutlass13device_kernelIN5flash19enable_sm80_to_sm89INS1_16FlashAttnFwdSm80INS1_25CollectiveMainloopFwdSm80ILi4ELi1ELb0EN4cute5tupleIJNS5_1CILi128EEENS7_ILi64EEENS7_ILi96EEEEEELi96ENS_10bfloat16_tEfNS_4arch4Sm80ELb0ELb0ELb1ELb0ELb1ELb0ELb1ELb0EEENS1_21CollectiveEpilogueFwdINS6_IJS8_SA_S9_EEENS6_IJNS7_ILi1EEESI_SI_EEESC_SE_Li128ELb0ELb1ELb0ELb0EEENS1_19SingleTileSchedulerILb0ELb0ELb1ELi128EEEEEEEEEvNT_6ParamsE --------------------------
	.section	.text._ZN7cutlass13device_kernelIN5flash19enable_sm80_to_sm89INS1_16FlashAttnFwdSm80INS1_25CollectiveMainloopFwdSm80ILi4ELi1ELb0EN4cute5tupleIJNS5_1CILi128EEENS7_ILi64EEENS7_ILi96EEEEEELi96ENS_10bfloat16_tEfNS_4arch4Sm80ELb0ELb0ELb1ELb0ELb1ELb0ELb1ELb0EEENS1_21CollectiveEpilogueFwdINS6_IJS8_SA_S9_EEENS6_IJNS7_ILi1EEESI_SI_EEESC_SE_Li128ELb0ELb1ELb0ELb0EEENS1_19SingleTileSchedulerILb0ELb0ELb1ELi128EEEEEEEEEvNT_6ParamsE,"ax",@progbits
	.sectioninfo	@"SHI_REGISTERS=255"
	.align	128
.text._ZN7cutlass13device_kernelIN5flash19enable_sm80_to_sm89INS1_16FlashAttnFwdSm80INS1_25CollectiveMainloopFwdSm80ILi4ELi1ELb0EN4cute5tupleIJNS5_1CILi128EEENS7_ILi64EEENS7_ILi96EEEEEELi96ENS_10bfloat16_tEfNS_4arch4Sm80ELb0ELb0ELb1ELb0ELb1ELb0ELb1ELb0EEENS1_21CollectiveEpilogueFwdINS6_IJS8_SA_S9_EEENS6_IJNS7_ILi1EEESI_SI_EEESC_SE_Li128ELb0ELb1ELb0ELb0EEENS1_19SingleTileSchedulerILb0ELb0ELb1ELi128EEEEEEEEEvNT_6ParamsE:
        .type           _ZN7cutlass13device_kernelIN5flash19enable_sm80_to_sm89INS1_16FlashAttnFwdSm80INS1_25CollectiveMainloopFwdSm80ILi4ELi1ELb0EN4cute5tupleIJNS5_1CILi128EEENS7_ILi64EEENS7_ILi96EEEEEELi96ENS_10bfloat16_tEfNS_4arch4Sm80ELb0ELb0ELb1ELb0ELb1ELb0ELb1ELb0EEENS1_21CollectiveEpilogueFwdINS6_IJS8_SA_S9_EEENS6_IJNS7_ILi1EEESI_SI_EEESC_SE_Li128ELb0ELb1ELb0ELb0EEENS1_19SingleTileSchedulerILb0ELb0ELb1ELi128EEEEEEEEEvNT_6ParamsE,@function
        .size           _ZN7cutlass13device_kernelIN5flash19enable_sm80_to_sm89INS1_16FlashAttnFwdSm80INS1_25CollectiveMainloopFwdSm80ILi4ELi1ELb0EN4cute5tupleIJNS5_1CILi128EEENS7_ILi64EEENS7_ILi96EEEEEELi96ENS_10bfloat16_tEfNS_4arch4Sm80ELb0ELb0ELb1ELb0ELb1ELb0ELb1ELb0EEENS1_21CollectiveEpilogueFwdINS6_IJS8_SA_S9_EEENS6_IJNS7_ILi1EEESI_SI_EEESC_SE_Li128ELb0ELb1ELb0ELb0EEENS1_19SingleTileSchedulerILb0ELb0ELb1ELi128EEEEEEEEEvNT_6ParamsE,(.L_x_855 - _ZN7cutlass13device_kernelIN5flash19enable_sm80_to_sm89INS1_16FlashAttnFwdSm80INS1_25CollectiveMainloopFwdSm80ILi4ELi1ELb0EN4cute5tupleIJNS5_1CILi128EEENS7_ILi64EEENS7_ILi96EEEEEELi96ENS_10bfloat16_tEfNS_4arch4Sm80ELb0ELb0ELb1ELb0ELb1ELb0ELb1ELb0EEENS1_21CollectiveEpilogueFwdINS6_IJS8_SA_S9_EEENS6_IJNS7_ILi1EEESI_SI_EEESC_SE_Li128ELb0ELb1ELb0ELb0EEENS1_19SingleTileSchedulerILb0ELb0ELb1ELi128EEEEEEEEEvNT_6ParamsE)
        .other          _ZN7cutlass13device_kernelIN5flash19enable_sm80_to_sm89INS1_16FlashAttnFwdSm80INS1_25CollectiveMainloopFwdSm80ILi4ELi1ELb0EN4cute5tupleIJNS5_1CILi128EEENS7_ILi64EEENS7_ILi96EEEEEELi96ENS_10bfloat16_tEfNS_4arch4Sm80ELb0ELb0ELb1ELb0ELb1ELb0ELb1ELb0EEENS1_21CollectiveEpilogueFwdINS6_IJS8_SA_S9_EEENS6_IJNS7_ILi1EEESI_SI_EEESC_SE_Li128ELb0ELb1ELb0ELb0EEENS1_19SingleTileSchedulerILb0ELb0ELb1ELi128EEEEEEEEEvNT_6ParamsE,@"STO_CUDA_ENTRY STV_DEFAULT"
_ZN7cutlass13device_kernelIN5flash19enable_sm80_to_sm89INS1_16FlashAttnFwdSm80INS1_25CollectiveMainloopFwdSm80ILi4ELi1ELb0EN4cute5tupleIJNS5_1CILi128EEENS7_ILi64EEENS7_ILi96EEEEEELi96ENS_10bfloat16_tEfNS_4arch4Sm80ELb0ELb0ELb1ELb0ELb1ELb0ELb1ELb0EEENS1_21CollectiveEpilogueFwdINS6_IJS8_SA_S9_EEENS6_IJNS7_ILi1EEESI_SI_EEESC_SE_Li128ELb0ELb1ELb0ELb0EEENS1_19SingleTileSchedulerILb0ELb0ELb1ELi128EEEEEEEEEvNT_6ParamsE:
[----:B------:R-:W-:-:S03]  /*0000*/  MOV R1, c[0x0][0x28] ;  /* 0x00000a0000017a02 */ /* 0x000fc60000000f00 */
[----:B------:R-:W1:Y:S01]  /*0010*/  S2UR UR11, SR_CTAID.Z ;  /* 0x00000000000b79c3 */ /* 0x000e620000002700 */
[----:B------:R-:W-:Y:S02]  /*0020*/  IADD3 R1, R1, -0x58, RZ ;  /* 0xffffffa801017810 */ /* 0x000fe40007ffe0ff */
[----:B-1----:R-:W-:-:S13]  /*0030*/  ISETP.LE.AND P0, PT, RZ, UR11, PT ;  /* 0x0000000bff007c0c */ /* 0x002fda000bf03270 */
[----:B------:R-:W-:Y:S05]  /*0040*/  @!P0 EXIT ;  /* 0x000000000000894d */ /* 0x000fea0003800000 */
[----:B------:R-:W-:Y:S02]  /*0050*/  ULDC.64 UR4, c[0x0][0x370] ;  /* 0x0000dc0000047ab9 */ /* 0x000fe40000000a00 */
[----:B------:R-:W-:Y:S02]  /*0060*/  UISETP.NE.U32.AND UP1, UPT, URZ, UR4, UPT ;  /* 0x000000043f00728c */ /* 0x000fe4000bf25070 */
[----:B------:R-:W-:Y:S02]  /*0070*/  ULDC.64 UR14, c[0x0][0x118] ;  /* 0x00004600000e7ab9 */ /* 0x000fe40000000a00 */
[----:B------:R-:W-:Y:S02]  /*0080*/  UISETP.NE.AND.EX UP1, UPT, URZ, UR5, UPT, UP1 ;  /* 0x000000053f00728c */ /* 0x000fe4000bf25310 */
[----:B------:R-:W-:Y:S02]  /*0090*/  ULDC.64 UR6, c[0x0][0x340] ;  /* 0x0000d00000067ab9 */ /* 0x000fe40000000a00 */
[----:B------:R-:W-:-:S02]  /*00a0*/  ULDC.64 UR4, c[0x0][0x340] ;  /* 0x0000d00000047ab9 */ /* 0x000fc40000000a00 */
[----:B------:R-:W-:Y:S01]  /*00b0*/  UISETP.NE.U32.AND UP0, UPT, URZ, UR4, UPT ;  /* 0x000000043f00728c */ /* 0x000fe2000bf05070 */
[----:B------:R-:W-:-:S03]  /*00c0*/  PLOP3.LUT P3, PT, PT, PT, UP1, 0x80, 0x0 ;  /* 0x000000000000781c */ /* 0x000fc60003f6f018 */
[----:B------:R-:W-:Y:S02]  /*00d0*/  UISETP.NE.AND.EX UP0, UPT, URZ, UR5, UPT, UP0 ;  /* 0x000000053f00728c */ /* 0x000fe4000bf05300 */
[----:B------:R-:W-:Y:S02]  /*00e0*/  @UP1 UMOV UR8, 0x4 ;  /* 0x0000000400081882 */ /* 0x000fe40000000000 */
[----:B------:R-:W-:Y:S02]  /*00f0*/  ULDC.64 UR4, c[0x0][0x370] ;  /* 0x0000dc0000047ab9 */ /* 0x000fe40000000a00 */
[----:B------:R-:W-:Y:S01]  /*0100*/  @UP1 UIMAD.WIDE UR8, UR11, UR8, UR4 ;  /* 0x000000080b0812a5 */ /* 0x000fe2000f8e0204 */
[----:B------:R-:W-:-:S04]  /*0110*/  PLOP3.LUT P6, PT, PT, PT, UP0, 0x80, 0x0 ;  /* 0x000000000000781c */ /* 0x000fc80003fcf008 */
[----:B------:R-:W-:Y:S01]  /*0120*/  @UP0 UMOV UR4, 0x4 ;  /* 0x0000000400040882 */ /* 0x000fe20000000000 */
[----:B------:R-:W-:Y:S01]  /*0130*/  IMAD.U32 R2, RZ, RZ, UR8 ;  /* 0x00000008ff027e24 */ /* 0x000fe2000f8e00ff */
[----:B------:R-:W-:Y:S01]  /*0140*/  @UP0 UIMAD.WIDE UR4, UR11, UR4, UR6 ;  /* 0x000000040b0402a5 */ /* 0x000fe2000f8e0206 */
[----:B------:R-:W-:-:S05]  /*0150*/  IMAD.U32 R3, RZ, RZ, UR9 ;  /* 0x00000009ff037e24 */ /* 0x000fca000f8e00ff */
[----:B------:R1:W2:Y:S02]  /*0160*/  @P3 LDG.E R9, [R2.64] ;  /* 0x0000000e02093981 */ /* 0x0002a4000c1e1900 */
[----:B-1----:R-:W-:Y:S02]  /*0170*/  IMAD.U32 R2, RZ, RZ, UR4 ;  /* 0x00000004ff027e24 */ /* 0x002fe4000f8e00ff */
[----:B------:R-:W-:Y:S01]  /*0180*/  IMAD.U32 R3, RZ, RZ, UR5 ;  /* 0x00000005ff037e24 */ /* 0x000fe2000f8e00ff */
[----:B------:R-:W1:Y:S01]  /*0190*/  S2R R57, SR_TID.X ;  /* 0x0000000000397919 */ /* 0x000e620000002100 */
[----:B------:R-:W3:Y:S03]  /*01a0*/  S2UR UR8, SR_CTAID.Y ;  /* 0x00000000000879c3 */ /* 0x000ee60000002600 */
[----:B------:R-:W4:Y:S01]  /*01b0*/  S2R R8, SR_CTAID.X ;  /* 0x0000000000087919 */ /* 0x000f220000002500 */
[----:B------:R-:W-:Y:S01]  /*01c0*/  IMAD.MOV.U32 R17, RZ, RZ, c[0x0][0x2c4] ;  /* 0x0000b100ff117624 */ /* 0x000fe200078e00ff */
[----:B------:R-:W-:-:S02]  /*01d0*/  ULDC.64 UR4, c[0x0][0x1b8] ;  /* 0x00006e0000047ab9 */ /* 0x000fc40000000a00 */
[----:B------:R5:W2:Y:S01]  /*01e0*/  @P6 LDG.E R18, [R2.64] ;  /* 0x0000000e02126981 */ /* 0x000aa2000c1e1900 */
[----:B------:R-:W-:Y:S01]  /*01f0*/  USHF.R.S32.HI UR9, URZ, 0x1f, UR11 ;  /* 0x0000001f3f097899 */ /* 0x000fe2000801140b */
[C---:B------:R-:W-:Y:S01]  /*0200*/  ISETP.NE.AND P0, PT, R17.reuse, 0x1, PT ;  /* 0x000000011100780c */ /* 0x040fe20003f05270 */
[----:B------:R-:W-:Y:S01]  /*0210*/  IMAD R17, R17, c[0x0][0x168], RZ ;  /* 0x00005a0011117a24 */ /* 0x000fe200078e02ff */
[----:B------:R-:W-:Y:S01]  /*0220*/  UMOV UR10, URZ ;  /* 0x0000003f000a7c82 */ /* 0x000fe20008000000 */
[----:B------:R-:W-:Y:S01]  /*0230*/  IMAD.MOV.U32 R236, RZ, RZ, RZ ;  /* 0x000000ffffec7224 */ /* 0x000fe200078e00ff */
[----:B-1----:R-:W-:Y:S01]  /*0240*/  SHF.R.S32.HI R22, RZ, 0x1f, R57 ;  /* 0x0000001fff167819 */ /* 0x002fe20000011439 */
[----:B---3--:R-:W-:Y:S02]  /*0250*/  USHF.R.S32.HI UR6, URZ, 0x1f, UR8 ;  /* 0x0000001f3f067899 */ /* 0x008fe40008011408 */
[----:B------:R-:W-:Y:S01]  /*0260*/  UIMAD.WIDE.U32 UR12, UR8, UR4, URZ ;  /* 0x00000004080c72a5 */ /* 0x000fe2000f8e003f */
[CC--:B------:R-:W-:Y:S01]  /*0270*/  LEA.HI R25, R22.reuse, R57.reuse, RZ, 0x3 ;  /* 0x0000003916197211 */ /* 0x0c0fe200078f18ff */
[----:B------:R-:W-:Y:S01]  /*0280*/  UIMAD UR7, UR6, UR4, URZ ;  /* 0x00000004060772a4 */ /* 0x000fe2000f8e023f */
[----:B------:R-:W-:-:S02]  /*0290*/  LEA.HI R32, R22, R57, RZ, 0x5 ;  /* 0x0000003916207211 */ /* 0x000fc400078f28ff */
[----:B------:R-:W-:Y:S01]  /*02a0*/  SHF.R.S32.HI R24, RZ, 0x3, R25 ;  /* 0x00000003ff187819 */ /* 0x000fe20000011419 */
[----:B------:R-:W-:Y:S01]  /*02b0*/  UIMAD UR7, UR8, UR5, UR7 ;  /* 0x00000005080772a4 */ /* 0x000fe2000f8e0207 */
[----:B-----5:R-:W-:Y:S02]  /*02c0*/  LEA.HI R2, R22, R57, RZ, 0x2 ;  /* 0x0000003916027211 */ /* 0x020fe400078f10ff */
[----:B------:R-:W-:Y:S01]  /*02d0*/  ULDC.64 UR4, c[0x0][0x1c0] ;  /* 0x0000700000047ab9 */ /* 0x000fe20000000a00 */
[----:B------:R-:W-:Y:S01]  /*02e0*/  SHF.R.S32.HI R27, RZ, 0x5, R32 ;  /* 0x00000005ff1b7819 */ /* 0x000fe20000011420 */
[----:B------:R-:W-:Y:S01]  /*02f0*/  UIADD3 UR13, UR13, UR7, URZ ;  /* 0x000000070d0d7290 */ /* 0x000fe2000fffe03f */
[----:B------:R-:W-:Y:S01]  /*0300*/  LOP3.LUT R0, R2, 0xfffffffc, RZ, 0xc0, !PT ;  /* 0xfffffffc02007812 */ /* 0x000fe200078ec0ff */
[----:B------:R-:W-:Y:S01]  /*0310*/  UIMAD UR9, UR9, UR4, URZ ;  /* 0x00000004090972a4 */ /* 0x000fe2000f8e023f */
[----:B------:R-:W-:Y:S01]  /*0320*/  SHF.R.S32.HI R26, RZ, 0x2, R2 ;  /* 0x00000002ff1a7819 */ /* 0x000fe20000011402 */
[----:B------:R-:W-:-:S02]  /*0330*/  UIMAD.WIDE.U32 UR12, UR11, UR4, UR12 ;  /* 0x000000040b0c72a5 */ /* 0x000fc4000f8e000c */
[----:B------:R-:W-:Y:S01]  /*0340*/  IMAD.IADD R7, R57, 0x1, -R0 ;  /* 0x0000000139077824 */ /* 0x000fe200078e0a00 */
[----:B------:R-:W-:Y:S01]  /*0350*/  UIMAD UR5, UR11, UR5, UR9 ;  /* 0x000000050b0572a4 */ /* 0x000fe2000f8e0209 */
[C-C-:B----4-:R-:W-:Y:S01]  /*0360*/  IMAD R19, R8.reuse, 0x80, R26.reuse ;  /* 0x0000008008137824 */ /* 0x150fe200078e021a */
[----:B------:R-:W-:Y:S01]  /*0370*/  ULDC UR4, c[0x0][0x2ac] ;  /* 0x0000ab0000047ab9 */ /* 0x000fe20000000800 */
[C---:B------:R-:W-:Y:S01]  /*0380*/  IMAD R156, R7.reuse, 0x20, R26 ;  /* 0x00000020079c7824 */ /* 0x040fe200078e021a */
[----:B------:R-:W-:Y:S01]  /*0390*/  UIADD3 UR5, UR13, UR5, URZ ;  /* 0x000000050d057290 */ /* 0x000fe2000fffe03f */
[----:B------:R-:W-:Y:S01]  /*03a0*/  IMAD.U32 R3, RZ, RZ, UR13 ;  /* 0x0000000dff037e24 */ /* 0x000fe2000f8e00ff */
[----:B------:R-:W-:Y:S01]  /*03b0*/  ULDC UR9, c[0x0][0x1d0] ;  /* 0x0000740000097ab9 */ /* 0x000fe20000000800 */
[----:B------:R-:W-:Y:S01]  /*03c0*/  IMAD R10, R8, 0x80, R156 ;  /* 0x00000080080a7824 */ /* 0x000fe200078e029c */
[----:B------:R-:W-:Y:S01]  /*03d0*/  STL [R1+0x10], R156 ;  /* 0x0000109c01007387 */ /* 0x000fe20000100800 */
[----:B------:R-:W-:Y:S01]  /*03e0*/  IMAD.U32 R2, RZ, RZ, UR12 ;  /* 0x0000000cff027e24 */ /* 0x000fe2000f8e00ff */
[----:B------:R-:W-:Y:S01]  /*03f0*/  UIMAD UR9, UR4, UR9, URZ ;  /* 0x00000009040972a4 */ /* 0x000fe2000f8e023f */
[----:B------:R-:W-:Y:S01]  /*0400*/  @P0 IMAD.HI.U32 R0, R10, c[0x0][0x2c8], RZ ;  /* 0x0000b2000a000a27 */ /* 0x000fe200078e00ff */
[----:B------:R-:W-:Y:S03]  /*0410*/  STL [R1+0x40], R10 ;  /* 0x0000400a01007387 */ /* 0x000fe60000100800 */
[----:B------:R-:W-:Y:S01]  /*0420*/  IMAD.MOV.U32 R4, RZ, RZ, R10 ;  /* 0x000000ffff047224 */ /* 0x000fe200078e000a */
[----:B------:R-:W-:Y:S01]  /*0430*/  @P0 SHF.R.U32.HI R4, RZ, c[0x0][0x2cc], R0 ;  /* 0x0000b300ff040a19 */ /* 0x000fe20000011600 */
[----:B------:R-:W-:Y:S01]  /*0440*/  IMAD.U32 R3, RZ, RZ, UR5 ;  /* 0x00000005ff037e24 */ /* 0x000fe2000f8e00ff */
[----:B------:R-:W-:Y:S01]  /*0450*/  ULDC UR5, c[0x0][0x1d0] ;  /* 0x0000740000057ab9 */ /* 0x000fe20000000800 */
[----:B------:R-:W-:Y:S01]  /*0460*/  IMAD.SHL.U32 R56, R7, 0x8, RZ ;  /* 0x0000000807387824 */ /* 0x000fe200078e00ff */
[--C-:B------:R-:W-:Y:S01]  /*0470*/  SHF.R.S32.HI R5, RZ, 0x1f, R4.reuse ;  /* 0x0000001fff057819 */ /* 0x100fe20000011404 */
[----:B------:R-:W-:Y:S01]  /*0480*/  IMAD.MOV R0, RZ, RZ, -R4 ;  /* 0x000000ffff007224 */ /* 0x000fe200078e0a04 */
[----:B------:R-:W-:Y:S01]  /*0490*/  UIMAD UR5, UR4, UR5, 0x3f ;  /* 0x0000003f040574a4 */ /* 0x000fe2000f8e0205 */
[----:B------:R-:W-:Y:S01]  /*04a0*/  IMAD.WIDE.U32 R2, R4, c[0x0][0x1b0], R2 ;  /* 0x00006c0004027a25 */ /* 0x000fe200078e0002 */
[C---:B------:R-:W-:Y:S01]  /*04b0*/  IADD3 R155, R56.reuse, 0x20, RZ ;  /* 0x00000020389b7810 */ /* 0x040fe20007ffe0ff */
[----:B------:R-:W-:Y:S01]  /*04c0*/  STL [R1+0x3c], R19 ;  /* 0x00003c1301007387 */ /* 0x000fe20000100800 */
[C---:B------:R-:W-:Y:S01]  /*04d0*/  IADD3 R154, R56.reuse, 0x40, RZ ;  /* 0x00000040389a7810 */ /* 0x040fe20007ffe0ff */
[----:B------:R-:W-:Y:S01]  /*04e0*/  IMAD R6, R5, c[0x0][0x1b0], RZ ;  /* 0x00006c0005067a24 */ /* 0x000fe200078e02ff */
[----:B------:R-:W-:Y:S01]  /*04f0*/  ISETP.GE.AND P5, PT, R56, c[0x0][0x198], PT ;  /* 0x0000660038007a0c */ /* 0x000fe20003fa6270 */
[----:B------:R-:W-:Y:S01]  /*0500*/  IMAD R5, R0, c[0x0][0x2c4], R10 ;  /* 0x0000b10000057a24 */ /* 0x000fe200078e020a */
[----:B------:R-:W-:Y:S01]  /*0510*/  USHF.R.S32.HI UR7, URZ, 0x1f, UR5 ;  /* 0x0000001f3f077899 */ /* 0x000fe20008011405 */
[----:B------:R-:W-:Y:S01]  /*0520*/  IMAD R0, R4, c[0x0][0x1b4], R6 ;  /* 0x00006d0004007a24 */ /* 0x000fe200078e0206 */
[----:B------:R-:W-:Y:S01]  /*0530*/  IADD3 R6, R19, 0x40, RZ ;  /* 0x0000004013067810 */ /* 0x000fe20007ffe0ff */
[----:B------:R-:W-:Y:S01]  /*0540*/  STL [R1+0x24], R155 ;  /* 0x0000249b01007387 */ /* 0x000fe20000100800 */
[----:B------:R-:W-:Y:S01]  /*0550*/  SHF.R.S32.HI R4, RZ, 0x1f, R5 ;  /* 0x0000001fff047819 */ /* 0x000fe20000011405 */
[----:B------:R-:W-:Y:S01]  /*0560*/  IMAD.IADD R3, R3, 0x1, R0 ;  /* 0x0000000103037824 */ /* 0x000fe200078e0200 */
[-C--:B------:R-:W-:Y:S01]  /*0570*/  ISETP.GE.AND P2, PT, R6, R17.reuse, PT ;  /* 0x000000110600720c */ /* 0x080fe20003f46270 */
[----:B------:R-:W-:Y:S01]  /*0580*/  ULEA.HI UR7, UR7, UR5, URZ, 0x6 ;  /* 0x0000000507077291 */ /* 0x000fe2000f8f303f */
[----:B------:R-:W-:Y:S01]  /*0590*/  ISETP.GE.AND P4, PT, R155, c[0x0][0x198], PT ;  /* 0x000066009b007a0c */ /* 0x000fe20003f86270 */
[----:B------:R-:W-:Y:S01]  /*05a0*/  IMAD R0, R4, c[0x0][0x1a8], RZ ;  /* 0x00006a0004007a24 */ /* 0x000fe200078e02ff */
[----:B------:R-:W-:Y:S01]  /*05b0*/  IADD3 R4, R19, 0x20, RZ ;  /* 0x0000002013047810 */ /* 0x000fe20007ffe0ff */
[C---:B------:R-:W-:Y:S01]  /*05c0*/  IMAD.WIDE.U32 R2, R5.reuse, c[0x0][0x1a8], R2 ;  /* 0x00006a0005027a25 */ /* 0x040fe200078e0002 */
[----:B------:R-:W-:Y:S01]  /*05d0*/  USHF.R.S32.HI UR7, URZ, 0x6, UR7 ;  /* 0x000000063f077899 */ /* 0x000fe20008011407 */
[----:B------:R-:W-:Y:S01]  /*05e0*/  STL [R1+0x28], R154 ;  /* 0x0000289a01007387 */ /* 0x000fe20000100800 */
[----:B------:R-:W-:Y:S01]  /*05f0*/  ISETP.GE.AND P0, PT, R4, R17, PT ;  /* 0x000000110400720c */ /* 0x000fe20003f06270 */
[----:B------:R-:W-:Y:S01]  /*0600*/  IMAD R0, R5, c[0x0][0x1ac], R0 ;  /* 0x00006b0005007a24 */ /* 0x000fe200078e0200 */
[----:B------:R-:W-:Y:S01]  /*0610*/  LEA R16, P1, R2, c[0x0][0x160], 0x1 ;  /* 0x0000580002107a11 */ /* 0x000fe200078208ff */
[----:B------:R-:W-:-:S02]  /*0620*/  ULDC UR5, c[0x0][0x2b8] ;  /* 0x0000ae0000057ab9 */ /* 0x000fc40000000800 */
[----:B------:R-:W-:Y:S01]  /*0630*/  IMAD.IADD R0, R3, 0x1, R0 ;  /* 0x0000000103007824 */ /* 0x000fe200078e0200 */
[----:B------:R-:W-:Y:S01]  /*0640*/  UISETP.NE.AND UP1, UPT, UR5, 0x1, UPT ;  /* 0x000000010500788c */ /* 0x000fe2000bf25270 */
[----:B------:R-:W-:Y:S01]  /*0650*/  IMAD.SHL.U32 R3, R24, 0x40, RZ ;  /* 0x0000004018037824 */ /* 0x000fe200078e00ff */
[----:B------:R-:W-:Y:S01]  /*0660*/  SHFL.IDX PT, R4, R16, RZ, 0x1c1f ;  /* 0x001c1fff10047589 */ /* 0x000fe200000e0000 */
[----:B------:R-:W-:Y:S01]  /*0670*/  ULDC.64 UR4, c[0x0][0x2b0] ;  /* 0x0000ac0000047ab9 */ /* 0x000fe20000000a00 */
[----:B------:R-:W-:Y:S02]  /*0680*/  LEA.HI.X R11, R2, c[0x0][0x164], R0, 0x1, P1 ;  /* 0x00005900020b7a11 */ /* 0x000fe400008f0c00 */
[----:B------:R-:W-:Y:S02]  /*0690*/  ISETP.GE.AND P1, PT, R19, R17, PT ;  /* 0x000000111300720c */ /* 0x000fe40003f26270 */
[----:B------:R-:W-:Y:S01]  /*06a0*/  LOP3.LUT R0, R3, 0xc0, RZ, 0xc0, !PT ;  /* 0x000000c003007812 */ /* 0x000fe200078ec0ff */
[----:B------:R-:W1:Y:S01]  /*06b0*/  SHFL.IDX PT, R5, R11, RZ, 0x1c1f ;  /* 0x001c1fff0b057589 */ /* 0x000e6200000e0000 */
[----:B------:R-:W-:-:S02]  /*06c0*/  LEA.HI R2, R26, R26, RZ, 0x1 ;  /* 0x0000001a1a027211 */ /* 0x000fc400078f08ff */
[----:B------:R-:W-:Y:S02]  /*06d0*/  SHF.R.U32.HI R3, RZ, 0x3, R0 ;  /* 0x00000003ff037819 */ /* 0x000fe40000011600 */
[----:B------:R-:W-:Y:S02]  /*06e0*/  LOP3.LUT R0, R0, 0x18, R56, 0xf8, !PT ;  /* 0x0000001800007812 */ /* 0x000fe400078ef838 */
[----:B------:R-:W-:Y:S02]  /*06f0*/  LOP3.LUT R2, R2, 0x7fffffe, RZ, 0xc0, !PT ;  /* 0x07fffffe02027812 */ /* 0x000fe400078ec0ff */
[----:B------:R-:W-:Y:S02]  /*0700*/  LOP3.LUT R6, R0, R3, RZ, 0x3c, !PT ;  /* 0x0000000300067212 */ /* 0x000fe400078e3cff */
[----:B------:R-:W-:Y:S01]  /*0710*/  @!P1 SHF.R.S32.HI R3, RZ, 0x1f, R154 ;  /* 0x0000001fff039819 */ /* 0x000fe2000001149a */
[----:B------:R-:W-:Y:S01]  /*0720*/  IMAD.IADD R0, R26, 0x1, -R2 ;  /* 0x000000011a007824 */ /* 0x000fe200078e0a02 */
[----:B------:R-:W-:-:S03]  /*0730*/  @!P1 SHF.R.S32.HI R2, RZ, 0x1f, R155 ;  /* 0x0000001fff029819 */ /* 0x000fc6000001149b */
[----:B------:R-:W-:Y:S01]  /*0740*/  IMAD R0, R27, 0x8, R0 ;  /* 0x000000081b007824 */ /* 0x000fe200078e0200 */
[----:B------:R-:W-:-:S03]  /*0750*/  @!P1 LEA.HI R2, R2, R155, RZ, 0x3 ;  /* 0x0000009b02029211 */ /* 0x000fc600078f18ff */
[----:B------:R-:W-:Y:S01]  /*0760*/  IMAD.U32 R153, R0, 0x20, R6 ;  /* 0x0000002000997824 */ /* 0x000fe200078e0006 */
[----:B------:R-:W-:Y:S02]  /*0770*/  @!P1 LEA.HI R0, R3, R154, RZ, 0x3 ;  /* 0x0000009a03009211 */ /* 0x000fe400078f18ff */
[----:B------:R-:W-:Y:S01]  /*0780*/  @!P1 LOP3.LUT R8, R2, 0xfffffff8, RZ, 0xc0, !PT ;  /* 0xfffffff802089812 */ /* 0x000fe200078ec0ff */
[----:B------:R-:W-:Y:S01]  /*0790*/  SHFL.IDX PT, R3, R11, 0x1, 0x1c1f ;  /* 0x003c1f000b037f89 */ /* 0x000fe200000e0000 */
[----:B------:R-:W-:Y:S01]  /*07a0*/  @!P1 LOP3.LUT R0, R0, 0xfffffff8, RZ, 0xc0, !PT ;  /* 0xfffffff800009812 */ /* 0x000fe200078ec0ff */
[--C-:B-1----:R-:W-:Y:S02]  /*07b0*/  @!P1 IMAD.WIDE R6, R56, 0x2, R4.reuse ;  /* 0x0000000238069825 */ /* 0x102fe400078e0204 */
[----:B------:R-:W1:Y:S02]  /*07c0*/  SHFL.IDX PT, R2, R16, 0x1, 0x1c1f ;  /* 0x003c1f0010027f89 */ /* 0x000e6400000e0000 */
[----:B------:R-:W-:Y:S01]  /*07d0*/  @!P1 IMAD.WIDE R12, R0, 0x2, R4 ;  /* 0x00000002000c9825 */ /* 0x000fe200078e0204 */
[----:B------:R-:W-:Y:S01]  /*07e0*/  @!P0 SHF.R.S32.HI R0, RZ, 0x1f, R154 ;  /* 0x0000001fff008819 */ /* 0x000fe2000001149a */
[----:B--2---:R1:W2:Y:S02]  /*07f0*/  @P3 R2UR UR10, R9 ;  /* 0x00000000090a33c2 */ /* 0x0042a400000e0000 */
[----:B------:R-:W-:Y:S01]  /*0800*/  @!P1 IMAD.WIDE R14, R8, 0x2, R4 ;  /* 0x00000002080e9825 */ /* 0x000fe200078e0204 */
[----:B------:R-:W-:-:S05]  /*0810*/  ISETP.GE.AND P3, PT, R154, c[0x0][0x198], PT ;  /* 0x000066009a007a0c */ /* 0x000fca0003f66270 */
[----:B------:R3:W4:Y:S01]  /*0820*/  @P6 R2UR UR16, R18 ;  /* 0x00000000121063c2 */ /* 0x00072200000e0000 */
[----:B------:R-:W-:Y:S01]  /*0830*/  @!P0 SHF.R.S32.HI R4, RZ, 0x1f, R155 ;  /* 0x0000001fff048819 */ /* 0x000fe2000001149b */
[----:B------:R-:W-:Y:S01]  /*0840*/  @!P1 IMAD.SHL.U32 R10, R153, 0x2, RZ ;  /* 0x00000002990a9824 */ /* 0x000fe200078e00ff */
[----:B------:R-:W-:Y:S01]  /*0850*/  @!P0 LEA.HI R0, R0, R154, RZ, 0x3 ;  /* 0x0000009a00008211 */ /* 0x000fe200078f18ff */
[----:B----4-:R-:W-:Y:S01]  /*0860*/  @!UP0 UMOV UR16, UR11 ;  /* 0x0000000b00108c82 */ /* 0x010fe20008000000 */
[----:B------:R-:W-:Y:S01]  /*0870*/  @!P0 LEA.HI R4, R4, R155, RZ, 0x3 ;  /* 0x0000009b04048211 */ /* 0x000fe200078f18ff */
[----:B------:R-:W-:Y:S01]  /*0880*/  USHF.R.S32.HI UR11, URZ, 0x1f, UR16 ;  /* 0x0000001f3f0b7899 */ /* 0x000fe20008011410 */
[----:B------:R-:W-:Y:S01]  /*0890*/  @!P0 LOP3.LUT R0, R0, 0xfffffff8, RZ, 0xc0, !PT ;  /* 0xfffffff800008812 */ /* 0x000fe200078ec0ff */
[----:B------:R4:W-:Y:S01]  /*08a0*/  @!P1 LDGSTS.E.BYPASS.LTC128B.128 [R10+0x6100], [R6.64], !P5 ;  /* 0x06100000060a9fae */ /* 0x0009e2000e901d4e */
[----:B------:R-:W-:Y:S01]  /*08b0*/  @!P0 LOP3.LUT R4, R4, 0xfffffff8, RZ, 0xc0, !PT ;  /* 0xfffffff804048812 */ /* 0x000fe200078ec0ff */
[----:B------:R-:W-:Y:S01]  /*08c0*/  UIMAD UR11, UR11, UR4, URZ ;  /* 0x000000040b0b72a4 */ /* 0x000fe2000f8e023f */
[----:B------:R-:W-:Y:S01]  /*08d0*/  PLOP3.LUT P6, PT, PT, PT, UP1, 0x80, 0x0 ;  /* 0x000000000000781c */ /* 0x000fe20003fcf018 */
[----:B-1----:R-:W-:Y:S01]  /*08e0*/  @!P0 IMAD.WIDE R8, R0, 0x2, R2 ;  /* 0x0000000200088825 */ /* 0x002fe200078e0202 */
[----:B------:R1:W-:Y:S01]  /*08f0*/  @!P1 LDGSTS.E.BYPASS.LTC128B.128 [R10+0x8100], [R14.64], !P4 ;  /* 0x081000000e0a9fae */ /* 0x0003e2000e101d4e */
[----:B------:R-:W-:-:S02]  /*0900*/  UIMAD.WIDE.U32 UR12, UR16, UR4, URZ ;  /* 0x00000004100c72a5 */ /* 0x000fc4000f8e003f */
[--C-:B------:R-:W-:Y:S01]  /*0910*/  @!P0 IMAD.WIDE R4, R4, 0x2, R2.reuse ;  /* 0x0000000204048825 */ /* 0x100fe200078e0202 */
[----:B------:R1:W-:Y:S01]  /*0920*/  @!P1 LDGSTS.E.BYPASS.LTC128B.128 [R10+0xa100], [R12.64], !P3 ;  /* 0x0a1000000c0a9fae */ /* 0x0003e2000d901d4e */
[----:B------:R-:W-:Y:S01]  /*0930*/  PLOP3.LUT P1, PT, PT, PT, UP1, 0x80, 0x0 ;  /* 0x000000000000781c */ /* 0x000fe20003f2f018 */
[----:B------:R-:W-:Y:S01]  /*0940*/  UIMAD UR11, UR16, UR5, UR11 ;  /* 0x00000005100b72a4 */ /* 0x000fe2000f8e020b */
[----:B------:R-:W-:Y:S01]  /*0950*/  @!P0 IMAD.WIDE R2, R56, 0x2, R2 ;  /* 0x0000000238028825 */ /* 0x000fe200078e0202 */
[----:B------:R-:W-:Y:S01]  /*0960*/  ULEA UR17, UR7, 0xffffffc0, 0x6 ;  /* 0xffffffc007117891 */ /* 0x000fe2000f8e303f */
[----:B------:R-:W-:Y:S01]  /*0970*/  STL [R1+0x38], R153 ;  /* 0x0000389901007387 */ /* 0x000fe20000100800 */
[----:B------:R-:W-:Y:S02]  /*0980*/  UIADD3 UR11, UR13, UR11, URZ ;  /* 0x0000000b0d0b7290 */ /* 0x000fe4000fffe03f */
[----:B------:R-:W-:Y:S01]  /*0990*/  ULDC.64 UR4, c[0x0][0x1e8] ;  /* 0x00007a0000047ab9 */ /* 0x000fe20000000a00 */
[----:B----4-:R-:W-:-:S02]  /*09a0*/  IMAD.U32 R7, RZ, RZ, UR7 ;  /* 0x00000007ff077e24 */ /* 0x010fc4000f8e00ff */
[----:B------:R-:W-:Y:S02]  /*09b0*/  @!P0 IMAD.SHL.U32 R6, R153, 0x2, RZ ;  /* 0x0000000299068824 */ /* 0x000fe400078e00ff */
[----:B------:R-:W-:Y:S01]  /*09c0*/  IMAD R0, R7, 0x40, R156 ;  /* 0x0000004007007824 */ /* 0x000fe200078e029c */
[----:B------:R-:W-:Y:S02]  /*09d0*/  @!P2 SHF.R.S32.HI R7, RZ, 0x1f, R155 ;  /* 0x0000001fff07a819 */ /* 0x000fe4000001149b */
[----:B------:R4:W-:Y:S02]  /*09e0*/  @!P0 LDGSTS.E.BYPASS.LTC128B.128 [R6+0x6900], [R2.64], !P5 ;  /* 0x0690000002068fae */ /* 0x0009e4000e901d4e */
[----:B------:R-:W-:Y:S02]  /*09f0*/  IADD3 R0, R0, -0x40, RZ ;  /* 0xffffffc000007810 */ /* 0x000fe40007ffe0ff */
[----:B------:R5:W-:Y:S01]  /*0a00*/  @!P0 LDGSTS.E.BYPASS.LTC128B.128 [R6+0x8900], [R4.64], !P4 ;  /* 0x0890000004068fae */ /* 0x000be2000e101d4e */
[----:B-1----:R-:W-:-:S03]  /*0a10*/  @!P2 LEA.HI R10, R7, R155, RZ, 0x3 ;  /* 0x0000009b070aa211 */ /* 0x002fc600078f18ff */
[----:B------:R1:W-:Y:S01]  /*0a20*/  @!P0 LDGSTS.E.BYPASS.LTC128B.128 [R6+0xa900], [R8.64], !P3 ;  /* 0x0a90000008068fae */ /* 0x0003e2000d901d4e */
[----:B------:R-:W-:Y:S02]  /*0a30*/  @!P2 LOP3.LUT R10, R10, 0xfffffff8, RZ, 0xc0, !PT ;  /* 0xfffffff80a0aa812 */ /* 0x000fe400078ec0ff */
[----:B----4-:R-:W-:Y:S01]  /*0a40*/  IADD3 R2, R19, 0x60, RZ ;  /* 0x0000006013027810 */ /* 0x010fe20007ffe0ff */
[----:B------:R-:W-:Y:S01]  /*0a50*/  SHFL.IDX PT, R3, R11, 0x3, 0x1c1f ;  /* 0x007c1f000b037f89 */ /* 0x000fe200000e0000 */
[----:B--2---:R-:W-:Y:S02]  /*0a60*/  IADD3 R19, R0, UR10, RZ ;  /* 0x0000000a00137c10 */ /* 0x004fe4000fffe0ff */
[----:B------:R-:W-:Y:S01]  /*0a70*/  ISETP.GE.AND P0, PT, R2, R17, PT ;  /* 0x000000110200720c */ /* 0x000fe20003f06270 */
[----:B-----5:R-:W-:Y:S02]  /*0a80*/  SHFL.IDX PT, R4, R16, 0x2, 0x1c1f ;  /* 0x005c1f0010047f89 */ /* 0x020fe400000e0000 */
[----:B------:R-:W-:Y:S01]  /*0a90*/  @P1 IMAD.HI.U32 R2, R19, c[0x0][0x2bc], RZ ;  /* 0x0000af0013021a27 */ /* 0x000fe200078e00ff */
[----:B------:R-:W-:Y:S01]  /*0aa0*/  ISETP.GE.AND P1, PT, R0, UR9, PT ;  /* 0x0000000900007c0c */ /* 0x000fe2000bf26270 */
[----:B------:R2:W4:Y:S01]  /*0ab0*/  SHFL.IDX PT, R5, R11, 0x2, 0x1c1f ;  /* 0x005c1f000b057f89 */ /* 0x00052200000e0000 */
[----:B-1----:R-:W-:Y:S01]  /*0ac0*/  @!P2 SHF.R.S32.HI R6, RZ, 0x1f, R154 ;  /* 0x0000001fff06a819 */ /* 0x002fe2000001149a */
[----:B------:R-:W-:Y:S01]  /*0ad0*/  IMAD.MOV.U32 R9, RZ, RZ, R19 ;  /* 0x000000ffff097224 */ /* 0x000fe200078e0013 */
[----:B------:R-:W-:-:S02]  /*0ae0*/  @P6 SHF.R.U32.HI R9, RZ, c[0x0][0x2c0], R2 ;  /* 0x0000b000ff096a19 */ /* 0x000fc40000011602 */
[----:B------:R1:W5:Y:S01]  /*0af0*/  SHFL.IDX PT, R2, R16, 0x3, 0x1c1f ;  /* 0x007c1f0010027f89 */ /* 0x00036200000e0000 */
[-C--:B------:R-:W-:Y:S02]  /*0b00*/  @!P2 LEA.HI R7, R6, R154.reuse, RZ, 0x3 ;  /* 0x0000009a0607a211 */ /* 0x080fe400078f18ff */
[----:B------:R-:W-:Y:S02]  /*0b10*/  @!P0 SHF.R.S32.HI R0, RZ, 0x1f, R155 ;  /* 0x0000001fff008819 */ /* 0x000fe4000001149b */
[----:B------:R-:W-:Y:S02]  /*0b20*/  @!P0 SHF.R.S32.HI R8, RZ, 0x1f, R154 ;  /* 0x0000001fff088819 */ /* 0x000fe4000001149a */
[----:B------:R-:W-:Y:S02]  /*0b30*/  @!P0 LEA.HI R6, R0, R155, RZ, 0x3 ;  /* 0x0000009b00068211 */ /* 0x000fe400078f18ff */
[----:B------:R-:W-:Y:S01]  /*0b40*/  @!P0 LEA.HI R0, R8, R154, RZ, 0x3 ;  /* 0x0000009a08008211 */ /* 0x000fe200078f18ff */
[----:B------:R-:W-:Y:S01]  /*0b50*/  @!P2 IMAD.SHL.U32 R8, R153, 0x2, RZ ;  /* 0x000000029908a824 */ /* 0x000fe200078e00ff */
[----:B------:R-:W-:-:S02]  /*0b60*/  @!P2 LOP3.LUT R7, R7, 0xfffffff8, RZ, 0xc0, !PT ;  /* 0xfffffff80707a812 */ /* 0x000fc400078ec0ff */
[----:B------:R-:W-:Y:S01]  /*0b70*/  @!P0 LOP3.LUT R20, R0, 0xfffffff8, RZ, 0xc0, !PT ;  /* 0xfffffff800148812 */ /* 0x000fe200078ec0ff */
[----:B------:R-:W-:Y:S01]  /*0b80*/  @!P0 IMAD.SHL.U32 R0, R153, 0x2, RZ ;  /* 0x0000000299008824 */ /* 0x000fe200078e00ff */
[----:B------:R-:W-:Y:S02]  /*0b90*/  ISETP.GT.OR P1, PT, R156, 0x3f, P1 ;  /* 0x0000003f9c00780c */ /* 0x000fe40000f24670 */
[----:B--2---:R-:W-:Y:S01]  /*0ba0*/  @!P0 LOP3.LUT R11, R6, 0xfffffff8, RZ, 0xc0, !PT ;  /* 0xfffffff8060b8812 */ /* 0x004fe200078ec0ff */
[----:B----4-:R-:W-:-:S04]  /*0bb0*/  @!P2 IMAD.WIDE R12, R56, 0x2, R4 ;  /* 0x00000002380ca825 */ /* 0x010fc800078e0204 */
[--C-:B-1----:R-:W-:Y:S01]  /*0bc0*/  @!P2 IMAD.WIDE R16, R10, 0x2, R4.reuse ;  /* 0x000000020a10a825 */ /* 0x102fe200078e0204 */
[----:B------:R1:W-:Y:S03]  /*0bd0*/  @!P2 LDGSTS.E.BYPASS.LTC128B.128 [R8+0x7100], [R12.64], !P5 ;  /* 0x071000000c08afae */ /* 0x0003e6000e901d4e */
[----:B------:R-:W-:Y:S01]  /*0be0*/  @!P2 IMAD.WIDE R14, R7, 0x2, R4 ;  /* 0x00000002070ea825 */ /* 0x000fe200078e0204 */
[----:B------:R1:W-:Y:S01]  /*0bf0*/  @!P2 LDGSTS.E.BYPASS.LTC128B.128 [R8+0x9100], [R16.64], !P4 ;  /* 0x091000001008afae */ /* 0x0003e2000e101d4e */
[----:B---3--:R-:W-:Y:S02]  /*0c00*/  @!P1 IADD3 R18, P6, R9, UR12, RZ ;  /* 0x0000000c09129c10 */ /* 0x008fe4000ffde0ff */
[----:B-----5:R-:W-:Y:S01]  /*0c10*/  @!P0 IMAD.WIDE R10, R11, 0x2, R2 ;  /* 0x000000020b0a8825 */ /* 0x020fe200078e0202 */
[----:B------:R1:W-:Y:S01]  /*0c20*/  @!P2 LDGSTS.E.BYPASS.LTC128B.128 [R8+0xb100], [R14.64], !P3 ;  /* 0x0b1000000e08afae */ /* 0x0003e2000d901d4e */
[----:B------:R-:W-:-:S02]  /*0c30*/  @!P1 LEA.HI.X.SX32 R21, R9, UR11, 0x1, P6 ;  /* 0x0000000b09159c11 */ /* 0x000fc4000b0f0eff */
[----:B------:R-:W-:Y:S01]  /*0c40*/  @!P0 IMAD.WIDE R4, R20, 0x2, R2 ;  /* 0x0000000214048825 */ /* 0x000fe200078e0202 */
[----:B------:R-:W-:-:S03]  /*0c50*/  @!P1 LEA R6, P6, R18, c[0x0][0x2a0], 0x2 ;  /* 0x0000a80012069a11 */ /* 0x000fc600078c10ff */
[----:B------:R-:W-:Y:S01]  /*0c60*/  @!P0 IMAD.WIDE R2, R56, 0x2, R2 ;  /* 0x0000000238028825 */ /* 0x000fe200078e0202 */
[----:B------:R-:W-:-:S04]  /*0c70*/  @!P1 LEA.HI.X R7, R18, c[0x0][0x2a4], R21, 0x2, P6 ;  /* 0x0000a90012079a11 */ /* 0x000fc800030f1415 */
[----:B------:R2:W-:Y:S04]  /*0c80*/  @!P0 LDGSTS.E.BYPASS.LTC128B.128 [R0+0x7900], [R2.64], !P5 ;  /* 0x0790000002008fae */ /* 0x0005e8000e901d4e */
[----:B------:R2:W-:Y:S04]  /*0c90*/  @!P0 LDGSTS.E.BYPASS.LTC128B.128 [R0+0x9900], [R10.64], !P4 ;  /* 0x099000000a008fae */ /* 0x0005e8000e101d4e */
[----:B------:R2:W-:Y:S04]  /*0ca0*/  @!P0 LDGSTS.E.BYPASS.LTC128B.128 [R0+0xb900], [R4.64], !P3 ;  /* 0x0b90000004008fae */ /* 0x0005e8000d901d4e */
[----:B------:R-:W0:Y:S04]  /*0cb0*/  LDGDEPBAR ;  /* 0x00000000000079af */ /* 0x000e280000000000 */
[----:B------:R-:W-:Y:S06]  /*0cc0*/  BAR.SYNC.DEFER_BLOCKING 0x0 ;  /* 0x0000000000007b1d */ /* 0x000fec0000010000 */
[----:B------:R3:W4:Y:S01]  /*0cd0*/  @!P1 LDG.E R236, [R6.64] ;  /* 0x0000000e06ec9981 */ /* 0x000722000c1e1900 */
[----:B--2---:R-:W-:Y:S01]  /*0ce0*/  IMAD.MOV R0, RZ, RZ, -R9 ;  /* 0x000000ffff007224 */ /* 0x004fe200078e0a09 */
[----:B------:R-:W-:Y:S01]  /*0cf0*/  LEA.HI R5, R22, R57, RZ, 0x4 ;  /* 0x0000003916057211 */ /* 0x000fe200078f20ff */
[----:B------:R-:W-:Y:S01]  /*0d00*/  UIMAD UR16, UR6, UR4, URZ ;  /* 0x00000004061072a4 */ /* 0x000fe2000f8e023f */
[----:B-1----:R-:W-:Y:S01]  /*0d10*/  LOP3.LUT R8, R25, 0xfffffff8, RZ, 0xc0, !PT ;  /* 0xfffffff819087812 */ /* 0x002fe200078ec0ff */
[----:B------:R-:W-:Y:S01]  /*0d20*/  IMAD R238, R0, c[0x0][0x2b8], R19 ;  /* 0x0000ae0000ee7a24 */ /* 0x000fe200078e0213 */
[----:B------:R-:W-:Y:S01]  /*0d30*/  UIMAD.WIDE.U32 UR18, UR8, UR4, URZ ;  /* 0x00000004081272a5 */ /* 0x000fe2000f8e003f */
[----:B------:R-:W-:Y:S01]  /*0d40*/  ISETP.GE.AND P3, PT, R56, c[0x0][0x1d4], PT ;  /* 0x0000750038007a0c */ /* 0x000fe20003f66270 */
[----:B------:R-:W-:Y:S01]  /*0d50*/  UIMAD UR16, UR8, UR5, UR16 ;  /* 0x00000005081072a4 */ /* 0x000fe2000f8e0210 */
[----:B------:R-:W-:Y:S01]  /*0d60*/  IMAD.WIDE.U32 R2, R238, c[0x0][0x1e0], RZ ;  /* 0x00007800ee027a25 */ /* 0x000fe200078e00ff */
[----:B------:R-:W-:Y:S01]  /*0d70*/  SHF.R.S32.HI R23, RZ, 0x1f, R238 ;  /* 0x0000001fff177819 */ /* 0x000fe200000114ee */
[----:B------:R-:W-:Y:S01]  /*0d80*/  UIADD3 UR17, UR9, -UR17, URZ ;  /* 0x8000001109117290 */ /* 0x000fe2000fffe03f */
[----:B------:R-:W-:Y:S01]  /*0d90*/  ISETP.GE.AND P4, PT, R155, c[0x0][0x1d4], PT ;  /* 0x000075009b007a0c */ /* 0x000fe20003f86270 */
[----:B------:R-:W-:Y:S01]  /*0da0*/  UIADD3 UR16, UR19, UR16, URZ ;  /* 0x0000001013107290 */ /* 0x000fe2000fffe03f */
[----:B------:R-:W-:Y:S01]  /*0db0*/  IMAD.IADD R8, R57, 0x1, -R8 ;  /* 0x0000000139087824 */ /* 0x000fe200078e0a08 */
[----:B------:R-:W-:Y:S01]  /*0dc0*/  ISETP.GE.AND P5, PT, R154, c[0x0][0x1d4], PT ;  /* 0x000075009a007a0c */ /* 0x000fe20003fa6270 */
[----:B------:R-:W-:Y:S01]  /*0dd0*/  IMAD R0, R23, c[0x0][0x1e0], RZ ;  /* 0x0000780017007a24 */ /* 0x000fe200078e02ff */
[----:B------:R-:W-:Y:S01]  /*0de0*/  IADD3 R26, -R26, UR17, RZ ;  /* 0x000000111a1a7c10 */ /* 0x000fe2000fffe1ff */
[----:B------:R-:W-:Y:S01]  /*0df0*/  UISETP.GE.AND UP0, UPT, UR9, 0x1, UPT ;  /* 0x000000010900788c */ /* 0x000fe2000bf06270 */
[----:B------:R-:W-:Y:S01]  /*0e00*/  LEA.HI R16, R8, R8, RZ, 0x1 ;  /* 0x0000000808107211 */ /* 0x000fe200078f08ff */
[----:B------:R-:W-:Y:S01]  /*0e10*/  IMAD R0, R238, c[0x0][0x1e4], R0 ;  /* 0x00007900ee007a24 */ /* 0x000fe200078e0200 */
[----:B------:R-:W-:Y:S01]  /*0e20*/  ISETP.GE.AND P1, PT, R26, 0x1, PT ;  /* 0x000000011a00780c */ /* 0x000fe20003f26270 */
[----:B------:R-:W-:Y:S01]  /*0e30*/  ULDC.64 UR4, c[0x0][0x210] ;  /* 0x0000840000047ab9 */ /* 0x000fe20000000a00 */
[----:B------:R-:W-:Y:S01]  /*0e40*/  ISETP.GT.AND P2, PT, R156, 0x3f, PT ;  /* 0x0000003f9c00780c */ /* 0x000fe20003f44270 */
[----:B------:R-:W-:Y:S01]  /*0e50*/  IMAD.IADD R3, R3, 0x1, R0 ;  /* 0x0000000103037824 */ /* 0x000fe200078e0200 */
[----:B---3--:R-:W-:Y:S01]  /*0e60*/  SHF.R.S32.HI R6, RZ, 0x4, R5 ;  /* 0x00000004ff067819 */ /* 0x008fe20000011405 */
[----:B------:R-:W-:Y:S01]  /*0e70*/  UIMAD UR6, UR6, UR4, URZ ;  /* 0x00000004060672a4 */ /* 0x000fe2000f8e023f */
[C---:B------:R-:W-:Y:S01]  /*0e80*/  LOP3.LUT R0, R5.reuse, 0xfffffff0, RZ, 0xc0, !PT ;  /* 0xfffffff005007812 */ /* 0x040fe200078ec0ff */
[----:B------:R-:W-:Y:S01]  /*0e90*/  UIMAD.WIDE.U32 UR20, UR8, UR4, URZ ;  /* 0x00000004081472a5 */ /* 0x000fe2000f8e003f */
[----:B------:R-:W-:Y:S01]  /*0ea0*/  LEA.HI R4, R5, R6, RZ, 0x1 ;  /* 0x0000000605047211 */ /* 0x000fe200078f08ff */
[----:B------:R-:W-:Y:S01]  /*0eb0*/  UIMAD UR5, UR8, UR5, UR6 ;  /* 0x00000005080572a4 */ /* 0x000fe2000f8e0206 */
[----:B------:R-:W-:Y:S01]  /*0ec0*/  SEL R152, RZ, 0x10, P5 ;  /* 0x00000010ff987807 */ /* 0x000fe20002800000 */
[----:B------:R-:W-:Y:S01]  /*0ed0*/  IMAD.IADD R0, R57, 0x1, -R0 ;  /* 0x0000000139007824 */ /* 0x000fe200078e0a00 */
[----:B------:R-:W-:Y:S01]  /*0ee0*/  LOP3.LUT R4, R4, 0xfffffffe, RZ, 0xc0, !PT ;  /* 0xfffffffe04047812 */ /* 0x000fe200078ec0ff */
[----:B------:R-:W-:Y:S01]  /*0ef0*/  @P1 IMAD.SHL.U32 R14, R153, 0x2, RZ ;  /* 0x00000002990e1824 */ /* 0x000fe200078e00ff */
[----:B------:R-:W-:-:S02]  /*0f00*/  UIADD3 UR5, UR21, UR5, URZ ;  /* 0x0000000515057290 */ /* 0x000fc4000fffe03f */
[----:B------:R-:W-:Y:S01]  /*0f10*/  SHF.R.S32.HI R9, RZ, 0x1f, R0 ;  /* 0x0000001fff097819 */ /* 0x000fe20000011400 */
[----:B------:R-:W-:Y:S01]  /*0f20*/  IMAD.IADD R19, R6, 0x1, -R4 ;  /* 0x0000000106137824 */ /* 0x000fe200078e0a04 */
[-C--:B------:R-:W-:Y:S02]  /*0f30*/  LEA.HI R4, R0, R0.reuse, RZ, 0x1 ;  /* 0x0000000000047211 */ /* 0x080fe400078f08ff */
[----:B------:R-:W-:Y:S02]  /*0f40*/  LEA.HI R20, R9, R0, RZ, 0x3 ;  /* 0x0000000009147211 */ /* 0x000fe400078f18ff */
[----:B------:R-:W-:Y:S02]  /*0f50*/  LOP3.LUT R6, R4, 0x7fffffe, RZ, 0xc0, !PT ;  /* 0x07fffffe04067812 */ /* 0x000fe400078ec0ff */
[----:B------:R-:W-:-:S03]  /*0f60*/  SHF.R.S32.HI R9, RZ, 0x1, R4 ;  /* 0x00000001ff097819 */ /* 0x000fc60000011404 */
[----:B------:R-:W-:Y:S01]  /*0f70*/  IMAD.IADD R21, R0, 0x1, -R6 ;  /* 0x0000000100157824 */ /* 0x000fe200078e0a06 */
[----:B------:R-:W-:-:S04]  /*0f80*/  SHF.R.S32.HI R0, RZ, 0x1f, R4 ;  /* 0x0000001fff007819 */ /* 0x000fc80000011404 */
[----:B------:R-:W-:-:S04]  /*0f90*/  LEA.HI R0, R0, R9, RZ, 0x2 ;  /* 0x0000000900007211 */ /* 0x000fc800078f10ff */
[----:B------:R-:W-:-:S05]  /*0fa0*/  LOP3.LUT R0, R0, 0xfffffffc, RZ, 0xc0, !PT ;  /* 0xfffffffc00007812 */ /* 0x000fca00078ec0ff */
[----:B------:R-:W-:Y:S01]  /*0fb0*/  IMAD.IADD R18, R9, 0x1, -R0 ;  /* 0x0000000109127824 */ /* 0x000fe200078e0a00 */
[----:B----4-:R-:W-:Y:S01]  /*0fc0*/  SHF.R.S32.HI R22, RZ, 0x1f, R236 ;  /* 0x0000001fff167819 */ /* 0x010fe200000114ec */
[----:B------:R-:W-:-:S04]  /*0fd0*/  IMAD.WIDE.U32 R2, R236, c[0x0][0x1f0], R2 ;  /* 0x00007c00ec027a25 */ /* 0x000fc800078e0002 */
[----:B------:R-:W-:Y:S01]  /*0fe0*/  IMAD R5, R22, c[0x0][0x1f0], RZ ;  /* 0x00007c0016057a24 */ /* 0x000fe200078e02ff */
[----:B------:R-:W-:-:S03]  /*0ff0*/  IADD3 R7, P0, R2, UR18, RZ ;  /* 0x0000001202077c10 */ /* 0x000fc6000ff1e0ff */
[----:B------:R-:W-:-:S05]  /*1000*/  IMAD R5, R236, c[0x0][0x1f4], R5 ;  /* 0x00007d00ec057a24 */ /* 0x000fca00078e0205 */
[----:B------:R-:W-:Y:S02]  /*1010*/  IADD3.X R2, R3, UR16, R5, P0, !PT ;  /* 0x0000001003027c10 */ /* 0x000fe400087fe405 */
[----:B------:R-:W-:-:S04]  /*1020*/  LEA R6, P0, R7, c[0x0][0x1c8], 0x1 ;  /* 0x0000720007067a11 */ /* 0x000fc800078008ff */
[----:B------:R-:W-:Y:S01]  /*1030*/  LEA.HI.X R3, R7, c[0x0][0x1cc], R2, 0x1, P0 ;  /* 0x0000730007037a11 */ /* 0x000fe200000f0c02 */
[----:B------:R-:W-:Y:S01]  /*1040*/  SHFL.IDX PT, R4, R6, RZ, 0x1c1f ;  /* 0x001c1fff06047589 */ /* 0x000fe200000e0000 */
[----:B------:R-:W-:Y:S02]  /*1050*/  ISETP.GE.AND P0, PT, R26, 0x21, PT ;  /* 0x000000211a00780c */ /* 0x000fe40003f06270 */
[----:B------:R-:W-:Y:S01]  /*1060*/  LOP3.LUT R7, R16, 0x3fffffe, RZ, 0xc0, !PT ;  /* 0x03fffffe10077812 */ /* 0x000fe200078ec0ff */
[----:B------:R-:W1:Y:S04]  /*1070*/  SHFL.IDX PT, R5, R3, RZ, 0x1c1f ;  /* 0x001c1fff03057589 */ /* 0x000e6800000e0000 */
[----:B------:R2:W-:Y:S01]  /*1080*/  SHFL.IDX PT, R2, R6, 0x1, 0x1c1f ;  /* 0x003c1f0006027f89 */ /* 0x0005e200000e0000 */
[----:B------:R-:W-:Y:S01]  /*1090*/  IMAD.IADD R17, R8, 0x1, -R7 ;  /* 0x0000000108117824 */ /* 0x000fe200078e0a07 */
[----:B------:R-:W-:-:S02]  /*10a0*/  @P1 SHF.R.S32.HI R7, RZ, 0x1f, R155 ;  /* 0x0000001fff071819 */ /* 0x000fc4000001149b */
[----:B------:R-:W3:Y:S02]  /*10b0*/  SHFL.IDX PT, R3, R3, 0x1, 0x1c1f ;  /* 0x003c1f0003037f89 */ /* 0x000ee400000e0000 */
[----:B------:R-:W-:Y:S01]  /*10c0*/  @P0 SHF.R.S32.HI R0, RZ, 0x1f, R155 ;  /* 0x0000001fff000819 */ /* 0x000fe2000001149b */
[----:B------:R-:W-:Y:S01]  /*10d0*/  @P0 IMAD.SHL.U32 R15, R153, 0x2, RZ ;  /* 0x00000002990f0824 */ /* 0x000fe200078e00ff */
[--C-:B------:R-:W-:Y:S02]  /*10e0*/  @P0 SHF.R.S32.HI R8, RZ, 0x1f, R154.reuse ;  /* 0x0000001fff080819 */ /* 0x100fe4000001149a */
[----:B------:R-:W-:Y:S02]  /*10f0*/  @P1 LEA.HI R7, R7, R155, RZ, 0x3 ;  /* 0x0000009b07071211 */ /* 0x000fe400078f18ff */
[----:B--2---:R-:W-:-:S04]  /*1100*/  @P1 SHF.R.S32.HI R6, RZ, 0x1f, R154 ;  /* 0x0000001fff061819 */ /* 0x004fc8000001149a */
[-C--:B------:R-:W-:Y:S02]  /*1110*/  @P1 LEA.HI R12, R6, R154.reuse, RZ, 0x3 ;  /* 0x0000009a060c1211 */ /* 0x080fe400078f18ff */
[----:B------:R-:W-:Y:S02]  /*1120*/  @P0 LEA.HI R6, R0, R155, RZ, 0x3 ;  /* 0x0000009b00060211 */ /* 0x000fe400078f18ff */
[----:B------:R-:W-:Y:S02]  /*1130*/  @P0 LEA.HI R0, R8, R154, RZ, 0x3 ;  /* 0x0000009a08000211 */ /* 0x000fe400078f18ff */
[----:B------:R-:W-:Y:S02]  /*1140*/  @P1 LOP3.LUT R8, R7, 0xfffffff8, RZ, 0xc0, !PT ;  /* 0xfffffff807081812 */ /* 0x000fe400078ec0ff */
[----:B------:R-:W-:Y:S02]  /*1150*/  @P1 LOP3.LUT R12, R12, 0xfffffff8, RZ, 0xc0, !PT ;  /* 0xfffffff80c0c1812 */ /* 0x000fe400078ec0ff */
[----:B------:R-:W-:Y:S01]  /*1160*/  @P0 LOP3.LUT R0, R0, 0xfffffff8, RZ, 0xc0, !PT ;  /* 0xfffffff800000812 */ /* 0x000fe200078ec0ff */
[----:B-1----:R-:W-:Y:S01]  /*1170*/  @P1 IMAD.WIDE R8, R8, 0x2, R4 ;  /* 0x0000000208081825 */ /* 0x002fe200078e0204 */
[----:B------:R-:W-:-:S03]  /*1180*/  @P0 LOP3.LUT R6, R6, 0xfffffff8, RZ, 0xc0, !PT ;  /* 0xfffffff806060812 */ /* 0x000fc600078ec0ff */
[----:B------:R-:W-:-:S04]  /*1190*/  @P1 IMAD.WIDE R12, R12, 0x2, R4 ;  /* 0x000000020c0c1825 */ /* 0x000fc800078e0204 */
[----:B------:R-:W-:-:S04]  /*11a0*/  @P1 IMAD.WIDE R4, R56, 0x2, R4 ;  /* 0x0000000238041825 */ /* 0x000fc800078e0204 */
[----:B---3--:R-:W-:Y:S01]  /*11b0*/  @P0 IMAD.WIDE R10, R0, 0x2, R2 ;  /* 0x00000002000a0825 */ /* 0x008fe200078e0202 */
[----:B------:R-:W-:Y:S01]  /*11c0*/  SHF.R.S32.HI R0, RZ, 0x1, R16 ;  /* 0x00000001ff007819 */ /* 0x000fe20000011410 */
[----:B------:R1:W-:Y:S02]  /*11d0*/  @P1 LDGSTS.E.BYPASS.LTC128B.128 [R14+0x3100], [R4.64], !P3 ;  /* 0x03100000040e1fae */ /* 0x0003e4000d901d4e */
[--C-:B------:R-:W-:Y:S02]  /*11e0*/  @P0 IMAD.WIDE R6, R6, 0x2, R2.reuse ;  /* 0x0000000206060825 */ /* 0x100fe400078e0202 */
[----:B------:R2:W-:Y:S02]  /*11f0*/  @P1 LDGSTS.E.BYPASS.LTC128B.128 [R14+0x4100], [R8.64], !P4 ;  /* 0x04100000080e1fae */ /* 0x0005e4000e101d4e */
[----:B------:R-:W-:Y:S02]  /*1200*/  @P0 IMAD.WIDE R2, R56, 0x2, R2 ;  /* 0x0000000238020825 */ /* 0x000fe400078e0202 */
[----:B------:R2:W-:Y:S01]  /*1210*/  @P1 LDGSTS.E.BYPASS.LTC128B.128 [R14+0x5100], [R12.64], !P5 ;  /* 0x051000000c0e1fae */ /* 0x0005e2000e901d4e */
[C---:B------:R-:W-:Y:S01]  /*1220*/  LOP3.LUT P1, RZ, R0.reuse, 0x2, RZ, 0xc0, !PT ;  /* 0x0000000200ff7812 */ /* 0x040fe2000782c0ff */
[----:B------:R-:W-:-:S02]  /*1230*/  IMAD.SHL.U32 R0, R0, 0x40, RZ ;  /* 0x0000004000007824 */ /* 0x000fc400078e00ff */
[----:B------:R3:W-:Y:S03]  /*1240*/  @P0 LDGSTS.E.BYPASS.LTC128B.128 [R15+0x3900], [R2.64], !P3 ;  /* 0x03900000020f0fae */ /* 0x0007e6000d901d4e */
[----:B------:R-:W-:Y:S01]  /*1250*/  LOP3.LUT R0, R0, 0xc0, RZ, 0xc0, !PT ;  /* 0x000000c000007812 */ /* 0x000fe200078ec0ff */
[----:B------:R4:W-:Y:S04]  /*1260*/  @P0 LDGSTS.E.BYPASS.LTC128B.128 [R15+0x4900], [R6.64], !P4 ;  /* 0x04900000060f0fae */ /* 0x0009e8000e101d4e */
[----:B------:R2:W-:Y:S01]  /*1270*/  @P0 LDGSTS.E.BYPASS.LTC128B.128 [R15+0x5900], [R10.64], !P5 ;  /* 0x059000000a0f0fae */ /* 0x0005e2000e901d4e */
[----:B------:R-:W-:-:S03]  /*1280*/  LOP3.LUT P0, RZ, R18, 0x2, RZ, 0xc0, !PT ;  /* 0x0000000212ff7812 */ /* 0x000fc6000780c0ff */
[----:B------:R-:W0:Y:S01]  /*1290*/  LDGDEPBAR ;  /* 0x00000000000079af */ /* 0x000e220000000000 */
[----:B-1----:R-:W-:Y:S02]  /*12a0*/  IMAD.SHL.U32 R4, R18, 0x40, RZ ;  /* 0x0000004012047824 */ /* 0x002fe400078e00ff */
[----:B------:R-:W-:Y:S02]  /*12b0*/  IMAD.SHL.U32 R5, R20, 0x20, RZ ;  /* 0x0000002014057824 */ /* 0x000fe400078e00ff */
[----:B---3--:R-:W-:Y:S02]  /*12c0*/  IMAD.SHL.U32 R2, R24, 0x8, RZ ;  /* 0x0000000818027824 */ /* 0x008fe400078e00ff */
[----:B----4-:R-:W-:-:S03]  /*12d0*/  IMAD R7, R19, 0x8, R17 ;  /* 0x0000000813077824 */ /* 0x010fc600078e0211 */
[----:B------:R-:W-:Y:S01]  /*12e0*/  LOP3.LUT R3, R0, 0x8, R2, 0xf8, !PT ;  /* 0x0000000800037812 */ /* 0x000fe200078ef802 */
[----:B------:R-:W-:Y:S01]  /*12f0*/  IMAD.SHL.U32 R6, R19, 0x8, RZ ;  /* 0x0000000813067824 */ /* 0x000fe200078e00ff */
[----:B------:R-:W-:Y:S02]  /*1300*/  SHF.R.U32.HI R0, RZ, 0x3, R0 ;  /* 0x00000003ff007819 */ /* 0x000fe40000011600 */
[----:B------:R-:W-:Y:S01]  /*1310*/  LOP3.LUT R2, R4, 0xc0, RZ, 0xc0, !PT ;  /* 0x000000c004027812 */ /* 0x000fe200078ec0ff */
[----:B------:R-:W-:-:S04]  /*1320*/  DEPBAR.LE SB0, 0x1 ;  /* 0x000080400000791a */ /* 0x000fc80000000000 */
[----:B------:R-:W-:Y:S01]  /*1330*/  LOP3.LUT R17, R5, 0xffffff00, RZ, 0xc0, !PT ;  /* 0xffffff0005117812 */ /* 0x000fe200078ec0ff */
[----:B------:R-:W-:-:S04]  /*1340*/  DEPBAR.LE SB0, 0x0 ;  /* 0x000080000000791a */ /* 0x000fc80000000000 */
[----:B------:R-:W-:Y:S02]  /*1350*/  LOP3.LUT R0, R3, R0, RZ, 0x3c, !PT ;  /* 0x0000000003007212 */ /* 0x000fe400078e3cff */
[----:B------:R-:W-:Y:S02]  /*1360*/  LOP3.LUT R4, R2, 0x8, R6, 0xf8, !PT ;  /* 0x0000000802047812 */ /* 0x000fe400078ef806 */
[----:B------:R-:W-:Y:S01]  /*1370*/  SHF.R.U32.HI R3, RZ, 0x3, R2 ;  /* 0x00000003ff037819 */ /* 0x000fe20000011602 */
[----:B------:R-:W-:Y:S02]  /*1380*/  IMAD R2, R27, 0x200, R17 ;  /* 0x000002001b027824 */ /* 0x000fe400078e0211 */
[----:B------:R-:W-:Y:S01]  /*1390*/  IMAD.U32 R0, R7, 0x20, R0 ;  /* 0x0000002007007824 */ /* 0x000fe200078e0000 */
[----:B------:R-:W-:Y:S01]  /*13a0*/  LOP3.LUT R16, R4, R3, RZ, 0x3c, !PT ;  /* 0x0000000304107212 */ /* 0x000fe200078e3cff */
[----:B------:R-:W-:Y:S02]  /*13b0*/  IMAD R2, R21, 0x20, R2 ;  /* 0x0000002015027824 */ /* 0x000fe400078e0202 */
[----:B------:R-:W-:Y:S01]  /*13c0*/  IMAD.SHL.U32 R216, R0, 0x2, RZ ;  /* 0x0000000200d87824 */ /* 0x000fe200078e00ff */
[----:B------:R-:W-:Y:S01]  /*13d0*/  BAR.SYNC.DEFER_BLOCKING 0x0 ;  /* 0x0000000000007b1d */ /* 0x000fe20000010000 */
[----:B------:R-:W-:-:S02]  /*13e0*/  IMAD.IADD R0, R16, 0x1, R2 ;  /* 0x0000000110007824 */ /* 0x000fc400078e0202 */
[----:B------:R-:W-:Y:S01]  /*13f0*/  IMAD.MOV.U32 R3, RZ, RZ, 0x10 ;  /* 0x00000010ff037424 */ /* 0x000fe200078e00ff */
[----:B------:R-:W-:Y:S01]  /*1400*/  IADD3 R2, R216, 0x3100, RZ ;  /* 0x00003100d8027810 */ /* 0x000fe20007ffe0ff */
[----:B------:R-:W-:Y:S01]  /*1410*/  IMAD.SHL.U32 R219, R0, 0x2, RZ ;  /* 0x0000000200db7824 */ /* 0x000fe200078e00ff */
[----:B------:R-:W-:Y:S02]  /*1420*/  SHF.R.S32.HI R0, RZ, 0x1f, R27 ;  /* 0x0000001fff007819 */ /* 0x000fe4000001141b */
[----:B------:R-:W-:Y:S02]  /*1430*/  IADD3 R221, R216, 0x3120, RZ ;  /* 0x00003120d8dd7810 */ /* 0x000fe40007ffe0ff */
[----:B------:R-:W-:Y:S02]  /*1440*/  LEA.HI R0, R0, R27, RZ, 0x2 ;  /* 0x0000001b00007211 */ /* 0x000fe400078f10ff */
[----:B------:R-:W-:Y:S02]  /*1450*/  @P1 IADD3 R221, R2, -0x20, RZ ;  /* 0xffffffe002dd1810 */ /* 0x000fe40007ffe0ff */
[----:B------:R-:W-:-:S02]  /*1460*/  LOP3.LUT R2, R32, 0xffffffe0, RZ, 0xc0, !PT ;  /* 0xffffffe020027812 */ /* 0x000fc400078ec0ff */
[----:B------:R-:W-:Y:S02]  /*1470*/  LOP3.LUT R0, R0, 0xfffffffc, RZ, 0xc0, !PT ;  /* 0xfffffffc00007812 */ /* 0x000fe400078ec0ff */
[----:B------:R-:W-:Y:S01]  /*1480*/  SEL R3, R3, 0xfffffff0, !P0 ;  /* 0xfffffff003037807 */ /* 0x000fe20004000000 */
[----:B------:R-:W-:Y:S01]  /*1490*/  IMAD.IADD R57, R57, 0x1, -R2 ;  /* 0x0000000139397824 */ /* 0x000fe200078e0a02 */
[----:B------:R-:W-:Y:S01]  /*14a0*/  PLOP3.LUT P0, PT, PT, PT, UP0, 0x80, 0x0 ;  /* 0x000000000000781c */ /* 0x000fe20003f0f008 */
[----:B------:R-:W-:Y:S01]  /*14b0*/  IMAD.IADD R2, R27, 0x1, -R0 ;  /* 0x000000011b027824 */ /* 0x000fe200078e0a00 */
[----:B------:R-:W-:Y:S01]  /*14c0*/  IADD3 R232, R221, 0x400, RZ ;  /* 0x00000400dde87810 */ /* 0x000fe20007ffe0ff */
[----:B------:R-:W-:Y:S01]  /*14d0*/  IMAD R220, R3, 0x2, R219 ;  /* 0x0000000203dc7824 */ /* 0x000fe200078e02db */
[----:B--2---:R1:W2:Y:S01]  /*14e0*/  LDSM.16.M88.4 R12, [R219+0x6100] ;  /* 0x00610000db0c783b */ /* 0x0042a20000000200 */
[----:B------:R-:W-:Y:S01]  /*14f0*/  IMAD R0, R21, 0x20, R17 ;  /* 0x0000002015007824 */ /* 0x000fe200078e0211 */
[----:B------:R-:W-:-:S02]  /*1500*/  IADD3 R231, R221, 0x800, RZ ;  /* 0x00000800dde77810 */ /* 0x000fc40007ffe0ff */
[----:B------:R1:W-:Y:S01]  /*1510*/  STL [R1+0x50], R2 ;  /* 0x0000500201007387 */ /* 0x0003e20000100800 */
[----:B------:R-:W-:Y:S01]  /*1520*/  IMAD.IADD R0, R16, 0x1, R0 ;  /* 0x0000000110007824 */ /* 0x000fe200078e0200 */
[----:B------:R-:W-:Y:S02]  /*1530*/  IADD3 R230, R221, 0xc00, RZ ;  /* 0x00000c00dde67810 */ /* 0x000fe40007ffe0ff */
[----:B------:R1:W3:Y:S04]  /*1540*/  LDSM.16.M88.4 R8, [R219+0x7100] ;  /* 0x00710000db08783b */ /* 0x0002e80000000200 */
[----:B------:R1:W4:Y:S04]  /*1550*/  LDSM.16.M88.4 R28, [R216+0x3100] ;  /* 0x00310000d81c783b */ /* 0x0003280000000200 */
[----:B------:R1:W1:Y:S04]  /*1560*/  LDSM.16.M88.4 R48, [R216+0x3500] ;  /* 0x00350000d830783b */ /* 0x0002680000000200 */
[----:B------:R1:W1:Y:S04]  /*1570*/  LDSM.16.M88.4 R44, [R216+0x3900] ;  /* 0x00390000d82c783b */ /* 0x0002680000000200 */
[----:B------:R1:W1:Y:S04]  /*1580*/  LDSM.16.M88.4 R40, [R216+0x3d00] ;  /* 0x003d0000d828783b */ /* 0x0002680000000200 */
[----:B------:R1:W1:Y:S04]  /*1590*/  LDSM.16.M88.4 R36, [R220+0x6100] ;  /* 0x00610000dc24783b */ /* 0x0002680000000200 */
[----:B------:R1:W1:Y:S04]  /*15a0*/  LDSM.16.M88.4 R4, [R220+0x7100] ;  /* 0x00710000dc04783b */ /* 0x0002680000000200 */
[----:B------:R1:W1:Y:S04]  /*15b0*/  LDSM.16.M88.4 R80, [R221] ;  /* 0x00000000dd50783b */ /* 0x0002680000000200 */
[----:B------:R1:W1:Y:S04]  /*15c0*/  LDSM.16.M88.4 R104, [R221+0x400] ;  /* 0x00040000dd68783b */ /* 0x0002680000000200 */
[----:B------:R1:W1:Y:S04]  /*15d0*/  LDSM.16.M88.4 R112, [R221+0x800] ;  /* 0x00080000dd70783b */ /* 0x0002680000000200 */
[----:B------:R1:W1:Y:S01]  /*15e0*/  LDSM.16.M88.4 R116, [R221+0xc00] ;  /* 0x000c0000dd74783b */ /* 0x0002620000000200 */
[----:B------:R-:W-:Y:S05]  /*15f0*/  @!P0 BRA `(.L_x_0) ;  /* 0x0000036000008947 */ /* 0x000fea0003800000 */
[----:B-123--:R-:W-:Y:S01]  /*1600*/  IMAD R2, R23, c[0x0][0x208], RZ ;  /* 0x0000820017027a24 */ /* 0x00efe200078e02ff */
[----:B------:R-:W-:Y:S01]  /*1610*/  P2R R27, PR, RZ, 0x4 ;  /* 0x00000004ff1b7803 */ /* 0x000fe20000000000 */
[----:B------:R-:W-:Y:S01]  /*1620*/  IMAD.WIDE.U32 R16, R238, c[0x0][0x208], RZ ;  /* 0x00008200ee107a25 */ /* 0x000fe200078e00ff */
[----:B------:R-:W-:-:S02]  /*1630*/  ISETP.GE.AND P2, PT, R56, c[0x0][0x1d4], PT ;  /* 0x0000750038007a0c */ /* 0x000fc40003f46270 */
[----:B------:R-:W-:Y:S01]  /*1640*/  ISETP.GE.AND P6, PT, R155, c[0x0][0x1d4], PT ;  /* 0x000075009b007a0c */ /* 0x000fe20003fc6270 */
[----:B------:R-:W-:Y:S01]  /*1650*/  IMAD R2, R238, c[0x0][0x20c], R2 ;  /* 0x00008300ee027a24 */ /* 0x000fe200078e0202 */
[----:B------:R-:W-:Y:S01]  /*1660*/  ISETP.LT.OR P1, PT, R26, 0x1, P2 ;  /* 0x000000011a00780c */ /* 0x000fe20001721670 */
[----:B------:R-:W-:Y:S01]  /*1670*/  IMAD.WIDE R32, R56, 0x2, RZ ;  /* 0x0000000238207825 */ /* 0x000fe200078e02ff */
[----:B------:R-:W-:-:S03]  /*1680*/  SHF.R.S32.HI R24, RZ, 0x1f, R154 ;  /* 0x0000001fff187819 */ /* 0x000fc6000001149a */
[----:B------:R-:W-:Y:S01]  /*1690*/  IMAD.IADD R17, R17, 0x1, R2 ;  /* 0x0000000111117824 */ /* 0x000fe200078e0202 */
[----:B------:R-:W-:Y:S01]  /*16a0*/  LEA.HI R24, R24, R154, RZ, 0x3 ;  /* 0x0000009a18187211 */ /* 0x000fe200078f18ff */
[----:B------:R-:W-:Y:S02]  /*16b0*/  IMAD R2, R22, c[0x0][0x218], RZ ;  /* 0x0000860016027a24 */ /* 0x000fe400078e02ff */
[----:B------:R-:W-:Y:S01]  /*16c0*/  IMAD.WIDE.U32 R16, R236, c[0x0][0x218], R16 ;  /* 0x00008600ec107a25 */ /* 0x000fe200078e0010 */
[----:B------:R-:W-:-:S03]  /*16d0*/  LOP3.LUT R24, R24, 0xfffffff8, RZ, 0xc0, !PT ;  /* 0xfffffff818187812 */ /* 0x000fc600078ec0ff */
[----:B------:R-:W-:Y:S01]  /*16e0*/  IMAD R18, R236, c[0x0][0x21c], R2 ;  /* 0x00008700ec127a24 */ /* 0x000fe200078e0202 */
[----:B------:R-:W-:-:S04]  /*16f0*/  IADD3 R2, P0, R16, UR20, RZ ;  /* 0x0000001410027c10 */ /* 0x000fc8000ff1e0ff */
[----:B------:R-:W-:Y:S02]  /*1700*/  IADD3.X R16, R17, UR5, R18, P0, !PT ;  /* 0x0000000511107c10 */ /* 0x000fe400087fe412 */
[----:B------:R-:W-:-:S04]  /*1710*/  LEA R20, P0, R2, c[0x0][0x1f8], 0x1 ;  /* 0x00007e0002147a11 */ /* 0x000fc800078008ff */
[----:B------:R-:W-:Y:S01]  /*1720*/  LEA.HI.X R21, R2, c[0x0][0x1fc], R16, 0x1, P0 ;  /* 0x00007f0002157a11 */ /* 0x000fe200000f0c10 */
[----:B------:R-:W1:Y:S01]  /*1730*/  SHFL.IDX PT, R22, R20, RZ, 0x1c1f ;  /* 0x001c1fff14167589 */ /* 0x000e6200000e0000 */
[----:B------:R-:W-:-:S03]  /*1740*/  SHF.R.S32.HI R2, RZ, 0x1f, R155 ;  /* 0x0000001fff027819 */ /* 0x000fc6000001149b */
[----:B------:R-:W2:Y:S01]  /*1750*/  SHFL.IDX PT, R23, R21, RZ, 0x1c1f ;  /* 0x001c1fff15177589 */ /* 0x000ea200000e0000 */
[----:B------:R-:W-:-:S03]  /*1760*/  LEA.HI R2, R2, R155, RZ, 0x3 ;  /* 0x0000009b02027211 */ /* 0x000fc600078f18ff */
[----:B------:R-:W3:Y:S01]  /*1770*/  SHFL.IDX PT, R20, R20, 0x1, 0x1c1f ;  /* 0x003c1f0014147f89 */ /* 0x000ee200000e0000 */
[----:B------:R-:W-:Y:S01]  /*1780*/  LOP3.LUT R18, R2, 0xfffffff8, RZ, 0xc0, !PT ;  /* 0xfffffff802127812 */ /* 0x000fe200078ec0ff */
[----:B------:R-:W-:Y:S02]  /*1790*/  IMAD.SHL.U32 R2, R153, 0x2, RZ ;  /* 0x0000000299027824 */ /* 0x000fe400078e00ff */
[----:B------:R-:W5:Y:S02]  /*17a0*/  SHFL.IDX PT, R21, R21, 0x1, 0x1c1f ;  /* 0x003c1f0015157f89 */ /* 0x000f6400000e0000 */
[----:B------:R-:W-:Y:S01]  /*17b0*/  IMAD.WIDE R18, R18, 0x2, RZ ;  /* 0x0000000212127825 */ /* 0x000fe200078e02ff */
[----:B-1----:R-:W-:-:S05]  /*17c0*/  IADD3 R16, P0, R22, R32, RZ ;  /* 0x0000002016107210 */ /* 0x002fca0007f1e0ff */
[----:B--2---:R-:W-:-:S05]  /*17d0*/  IMAD.X R17, R23, 0x1, R33, P0 ;  /* 0x0000000117117824 */ /* 0x004fca00000e0621 */
[----:B------:R1:W-:Y:S02]  /*17e0*/  LDGSTS.E.BYPASS.LTC128B.128 [R2+0x100], [R16.64], !P1 ;  /* 0x0010000010027fae */ /* 0x0003e4000c901d4e */
[----:B-1----:R-:W-:-:S05]  /*17f0*/  IADD3 R16, P0, R22, R18, RZ ;  /* 0x0000001216107210 */ /* 0x002fca0007f1e0ff */
[----:B------:R-:W-:Y:S01]  /*1800*/  IMAD.X R17, R23, 0x1, R19, P0 ;  /* 0x0000000117117824 */ /* 0x000fe200000e0613 */
[----:B------:R-:W-:-:S13]  /*1810*/  ISETP.LT.OR P0, PT, R26, 0x1, P6 ;  /* 0x000000011a00780c */ /* 0x000fda0003701670 */
[----:B------:R1:W-:Y:S02]  /*1820*/  LDGSTS.E.BYPASS.LTC128B.128 [R2+0x1100], [R16.64], !P0 ;  /* 0x0110000010027fae */ /* 0x0003e4000c101d4e */
[----:B-1----:R-:W-:Y:S01]  /*1830*/  IMAD.WIDE R16, R24, 0x2, RZ ;  /* 0x0000000218107825 */ /* 0x002fe200078e02ff */
[----:B---3--:R-:W-:-:S05]  /*1840*/  IADD3 R24, P0, R32, R20, RZ ;  /* 0x0000001420187210 */ /* 0x008fca0007f1e0ff */
[----:B-----5:R-:W-:Y:S01]  /*1850*/  IMAD.X R25, R33, 0x1, R21, P0 ;  /* 0x0000000121197824 */ /* 0x020fe200000e0615 */
[----:B------:R-:W-:-:S05]  /*1860*/  IADD3 R22, P0, R22, R16, RZ ;  /* 0x0000001016167210 */ /* 0x000fca0007f1e0ff */
[----:B------:R-:W-:Y:S01]  /*1870*/  IMAD.X R23, R23, 0x1, R17, P0 ;  /* 0x0000000117177824 */ /* 0x000fe200000e0611 */
[----:B------:R-:W-:-:S04]  /*1880*/  ISETP.GE.AND P0, PT, R154, c[0x0][0x1d4], PT ;  /* 0x000075009a007a0c */ /* 0x000fc80003f06270 */
[----:B------:R-:W-:-:S13]  /*1890*/  ISETP.LT.OR P1, PT, R26, 0x1, P0 ;  /* 0x000000011a00780c */ /* 0x000fda0000721670 */
[----:B------:R1:W-:Y:S01]  /*18a0*/  LDGSTS.E.BYPASS.LTC128B.128 [R2+0x2100], [R22.64], !P1 ;  /* 0x0210000016027fae */ /* 0x0003e2000c901d4e */
[C---:B------:R-:W-:Y:S02]  /*18b0*/  ISETP.LT.OR P1, PT, R26.reuse, 0x21, P2 ;  /* 0x000000211a00780c */ /* 0x040fe40001721670 */
[C---:B------:R-:W-:Y:S02]  /*18c0*/  ISETP.LT.OR P2, PT, R26.reuse, 0x21, P6 ;  /* 0x000000211a00780c */ /* 0x040fe40003741670 */
[----:B------:R-:W-:Y:S02]  /*18d0*/  ISETP.LT.OR P6, PT, R26, 0x21, P0 ;  /* 0x000000211a00780c */ /* 0x000fe400007c1670 */
[----:B------:R-:W-:-:S05]  /*18e0*/  IADD3 R16, P0, R16, R20, RZ ;  /* 0x0000001410107210 */ /* 0x000fca0007f1e0ff */
[----:B------:R-:W-:Y:S02]  /*18f0*/  IMAD.X R17, R17, 0x1, R21, P0 ;  /* 0x0000000111117824 */ /* 0x000fe400000e0615 */
[----:B------:R1:W-:Y:S01]  /*1900*/  LDGSTS.E.BYPASS.LTC128B.128 [R2+0x900], [R24.64], !P1 ;  /* 0x0090000018027fae */ /* 0x0003e2000c901d4e */
[----:B------:R-:W-:-:S05]  /*1910*/  IADD3 R18, P1, R18, R20, RZ ;  /* 0x0000001412127210 */ /* 0x000fca0007f3e0ff */
[----:B------:R-:W-:-:S05]  /*1920*/  IMAD.X R19, R19, 0x1, R21, P1 ;  /* 0x0000000113137824 */ /* 0x000fca00008e0615 */
[----:B------:R1:W-:Y:S01]  /*1930*/  LDGSTS.E.BYPASS.LTC128B.128 [R2+0x1900], [R18.64], !P2 ;  /* 0x0190000012027fae */ /* 0x0003e2000d101d4e */
[----:B------:R-:W-:-:S03]  /*1940*/  ISETP.NE.AND P2, PT, R27, RZ, PT ;  /* 0x000000ff1b00720c */ /* 0x000fc60003f45270 */
[----:B------:R1:W-:Y:S04]  /*1950*/  LDGSTS.E.BYPASS.LTC128B.128 [R2+0x2900], [R16.64], !P6 ;  /* 0x0290000010027fae */ /* 0x0003e8000f101d4e */
.L_x_0:
[-C--:B-1234-:R-:W-:Y:S01]  /*1960*/  HMMA.16816.F32.BF16 R16, R12, R28.reuse, RZ ;  /* 0x0000001c0c10723c */ /* 0x09efe200000418ff */
[----:B------:R-:W-:Y:S01]  /*1970*/  LDSM.16.M88.4 R76, [R216+0x4100] ;  /* 0x00410000d84c783b */ /* 0x000fe20000000200 */
[----:B------:R-:W-:Y:S01]  /*1980*/  UISETP.GE.AND UP0, UPT, UR9, 0x41, UPT ;  /* 0x000000410900788c */ /* 0x000fe2000bf06270 */
[C---:B------:R-:W-:Y:S02]  /*1990*/  IADD3 R229, R221.reuse, 0x1000, RZ ;  /* 0x00001000dde57810 */ /* 0x040fe40007ffe0ff */
[----:B------:R-:W1:Y:S01]  /*19a0*/  LDSM.16.M88.4 R32, [R219+0x8100] ;  /* 0x00810000db20783b */ /* 0x000e620000000200 */
[----:B------:R-:W-:Y:S02]  /*19b0*/  IADD3 R228, R221, 0x1400, RZ ;  /* 0x00001400dde47810 */ /* 0x000fe40007ffe0ff */
[----:B------:R-:W-:Y:S01]  /*19c0*/  HMMA.16816.F32.BF16 R20, R8, R28, RZ ;  /* 0x0000001c0814723c */ /* 0x000fe200000418ff */
[----:B------:R-:W-:Y:S01]  /*19d0*/  LDSM.16.M88.4 R60, [R221+0x1000] ;  /* 0x00100000dd3c783b */ /* 0x000fe20000000200 */
[----:B------:R-:W-:-:S02]  /*19e0*/  PLOP3.LUT P0, PT, PT, PT, UP0, 0x40, 0x0 ;  /* 0x000000000000781c */ /* 0x000fc40003f0e808 */
[C---:B------:R-:W-:Y:S01]  /*19f0*/  IADD3 R227, R221.reuse, 0x1800, RZ ;  /* 0x00001800dde37810 */ /* 0x040fe20007ffe0ff */
[----:B------:R-:W-:Y:S01]  /*1a00*/  LDSM.16.M88.4 R24, [R220+0x8100] ;  /* 0x00810000dc18783b */ /* 0x000fe20000000200 */
[C---:B------:R-:W-:Y:S02]  /*1a10*/  IADD3 R226, R221.reuse, 0x1c00, RZ ;  /* 0x00001c00dde27810 */ /* 0x040fe40007ffe0ff */
[----:B------:R-:W-:Y:S01]  /*1a20*/  HMMA.16816.F32.BF16 R96, R8, R48, RZ ;  /* 0x000000300860723c */ /* 0x000fe200000418ff */
[----:B------:R-:W0:Y:S01]  /*1a30*/  LDGDEPBAR ;  /* 0x00000000000079af */ /* 0x000e220000000000 */
[C---:B------:R-:W-:Y:S02]  /*1a40*/  IADD3 R225, R221.reuse, 0x2000, RZ ;  /* 0x00002000dde17810 */ /* 0x040fe40007ffe0ff */
[C---:B------:R-:W-:Y:S02]  /*1a50*/  IADD3 R224, R221.reuse, 0x2400, RZ ;  /* 0x00002400dde07810 */ /* 0x040fe40007ffe0ff */
[----:B------:R-:W-:-:S02]  /*1a60*/  IADD3 R223, R221, 0x2800, RZ ;  /* 0x00002800dddf7810 */ /* 0x000fc40007ffe0ff */
[----:B------:R-:W-:Y:S01]  /*1a70*/  HMMA.16816.F32.BF16 R88, R8, R44, RZ ;  /* 0x0000002c0858723c */ /* 0x000fe200000418ff */
[----:B------:R-:W-:-:S07]  /*1a80*/  IADD3 R222, R221, 0x2c00, RZ ;  /* 0x00002c00ddde7810 */ /* 0x000fce0007ffe0ff */
[C---:B------:R-:W-:Y:S08]  /*1a90*/  HMMA.16816.F32.BF16 R72, R8.reuse, R40, RZ ;  /* 0x000000280848723c */ /* 0x040ff000000418ff */
[C---:B------:R-:W-:Y:S08]  /*1aa0*/  HMMA.16816.F32.BF16 R100, R8.reuse, R30, RZ ;  /* 0x0000001e0864723c */ /* 0x040ff000000418ff */
[C---:B------:R-:W-:Y:S08]  /*1ab0*/  HMMA.16816.F32.BF16 R92, R8.reuse, R50, RZ ;  /* 0x00000032085c723c */ /* 0x040ff000000418ff */
[C---:B------:R-:W-:Y:S08]  /*1ac0*/  HMMA.16816.F32.BF16 R84, R8.reuse, R46, RZ ;  /* 0x0000002e0854723c */ /* 0x040ff000000418ff */
[----:B------:R-:W-:Y:S08]  /*1ad0*/  HMMA.16816.F32.BF16 R64, R8, R42, RZ ;  /* 0x0000002a0840723c */ /* 0x000ff000000418ff */
[----:B------:R-:W-:Y:S01]  /*1ae0*/  HMMA.16816.F32.BF16 R8, R36, R80, R16 ;  /* 0x000000502408723c */ /* 0x000fe20000041810 */
[----:B------:R-:W-:Y:S07]  /*1af0*/  LDSM.16.M88.4 R16, [R219+0xa100] ;  /* 0x00a10000db10783b */ /* 0x000fee0000000200 */
[C---:B------:R-:W-:Y:S01]  /*1b00*/  HMMA.16816.F32.BF16 R68, R12.reuse, R30, RZ ;  /* 0x0000001e0c44723c */ /* 0x040fe200000418ff */
[----:B------:R-:W2:Y:S07]  /*1b10*/  LDSM.16.M88.4 R28, [R219+0x9100] ;  /* 0x00910000db1c783b */ /* 0x000eae0000000200 */
[C---:B------:R-:W-:Y:S08]  /*1b20*/  HMMA.16816.F32.BF16 R52, R12.reuse, R48, RZ ;  /* 0x000000300c34723c */ /* 0x040ff000000418ff */
[C---:B------:R-:W-:Y:S08]  /*1b30*/  HMMA.16816.F32.BF16 R108, R12.reuse, R44, RZ ;  /* 0x0000002c0c6c723c */ /* 0x040ff000000418ff */
[C---:B------:R-:W-:Y:S08]  /*1b40*/  HMMA.16816.F32.BF16 R124, R12.reuse, R40, RZ ;  /* 0x000000280c7c723c */ /* 0x040ff000000418ff */
[C---:B------:R-:W-:Y:S01]  /*1b50*/  HMMA.16816.F32.BF16 R120, R12.reuse, R50, RZ ;  /* 0x000000320c78723c */ /* 0x040fe200000418ff */
[----:B------:R-:W-:Y:S07]  /*1b60*/  LDSM.16.M88.4 R48, [R216+0x5100] ;  /* 0x00510000d830783b */ /* 0x000fee0000000200 */
[C---:B------:R-:W-:Y:S08]  /*1b70*/  HMMA.16816.F32.BF16 R132, R12.reuse, R46, RZ ;  /* 0x0000002e0c84723c */ /* 0x040ff000000418ff */
[----:B------:R-:W-:Y:S01]  /*1b80*/  HMMA.16816.F32.BF16 R128, R12, R42, RZ ;  /* 0x0000002a0c80723c */ /* 0x000fe200000418ff */
[----:B------:R-:W-:Y:S07]  /*1b90*/  LDSM.16.M88.4 R40, [R221+0x2000] ;  /* 0x00200000dd28783b */ /* 0x000fee0000000200 */
[----:B------:R-:W-:Y:S01]  /*1ba0*/  HMMA.16816.F32.BF16 R12, R4, R80, R20 ;  /* 0x00000050040c723c */ /* 0x000fe20000041814 */
[----:B------:R-:W3:Y:S07]  /*1bb0*/  LDSM.16.M88.4 R20, [R220+0x9100] ;  /* 0x00910000dc14783b */ /* 0x000eee0000000200 */
[----:B-1----:R-:W-:Y:S08]  /*1bc0*/  HMMA.16816.F32.BF16 R8, R32, R76, R8 ;  /* 0x0000004c2008723c */ /* 0x002ff00000041808 */
[C---:B------:R-:W-:Y:S08]  /*1bd0*/  HMMA.16816.F32.BF16 R96, R4.reuse, R104, R96 ;  /* 0x000000680460723c */ /* 0x040ff00000041860 */
[C---:B------:R-:W-:Y:S08]  /*1be0*/  HMMA.16816.F32.BF16 R136, R4.reuse, R112, R88 ;  /* 0x000000700488723c */ /* 0x040ff00000041858 */
[C---:B------:R-:W-:Y:S08]  /*1bf0*/  HMMA.16816.F32.BF16 R144, R4.reuse, R116, R72 ;  /* 0x000000740490723c */ /* 0x040ff00000041848 */
[C---:B------:R-:W-:Y:S08]  /*1c00*/  HMMA.16816.F32.BF16 R100, R4.reuse, R82, R100 ;  /* 0x000000520464723c */ /* 0x040ff00000041864 */
[C---:B------:R-:W-:Y:S08]  /*1c10*/  HMMA.16816.F32.BF16 R92, R4.reuse, R106, R92 ;  /* 0x0000006a045c723c */ /* 0x040ff0000004185c */
[C---:B------:R-:W-:Y:S08]  /*1c20*/  HMMA.16816.F32.BF16 R140, R4.reuse, R114, R84 ;  /* 0x00000072048c723c */ /* 0x040ff00000041854 */
[----:B------:R-:W-:Y:S08]  /*1c30*/  HMMA.16816.F32.BF16 R148, R4, R118, R64 ;  /* 0x000000760494723c */ /* 0x000ff00000041840 */
[----:B--2---:R-:W-:Y:S01]  /*1c40*/  HMMA.16816.F32.BF16 R4, R28, R76, R12 ;  /* 0x0000004c1c04723c */ /* 0x004fe2000004180c */
[----:B------:R-:W1:Y:S07]  /*1c50*/  LDSM.16.M88.4 R12, [R219+0xb100] ;  /* 0x00b10000db0c783b */ /* 0x000e6e0000000200 */
[----:B------:R-:W-:Y:S01]  /*1c60*/  HMMA.16816.F32.BF16 R44, R24, R60, R8 ;  /* 0x0000003c182c723c */ /* 0x000fe20000041808 */
[----:B------:R-:W2:Y:S07]  /*1c70*/  LDSM.16.M88.4 R8, [R220+0xa100] ;  /* 0x00a10000dc08783b */ /* 0x000eae0000000200 */
[C---:B------:R-:W-:Y:S08]  /*1c80*/  HMMA.16816.F32.BF16 R64, R36.reuse, R82, R68 ;  /* 0x000000522440723c */ /* 0x040ff00000041844 */
[----:B------:R-:W-:Y:S08]  /*1c90*/  HMMA.16816.F32.BF16 R88, R36, R104, R52 ;  /* 0x000000682458723c */ /* 0x000ff00000041834 */
[----:B---3--:R-:W-:Y:S01]  /*1ca0*/  HMMA.16816.F32.BF16 R52, R20, R60, R4 ;  /* 0x0000003c1434723c */ /* 0x008fe20000041804 */
[----:B------:R-:W-:Y:S07]  /*1cb0*/  LDSM.16.M88.4 R4, [R220+0xb100] ;  /* 0x00b10000dc04783b */ /* 0x000fee0000000200 */
[----:B------:R-:W-:Y:S01]  /*1cc0*/  HMMA.16816.F32.BF16 R72, R16, R48, R44 ;  /* 0x000000301048723c */ /* 0x000fe2000004182c */
[----:B------:R-:W3:Y:S07]  /*1cd0*/  LDSM.16.M88.4 R44, [R216+0x4500] ;  /* 0x00450000d82c783b */ /* 0x000eee0000000200 */
[-C--:B------:R-:W-:Y:S08]  /*1ce0*/  HMMA.16816.F32.BF16 R68, R32, R78.reuse, R64 ;  /* 0x0000004e2044723c */ /* 0x080ff00000041840 */
[----:B------:R-:W-:Y:S08]  /*1cf0*/  HMMA.16816.F32.BF16 R76, R28, R78, R100 ;  /* 0x0000004e1c4c723c */ /* 0x000ff00000041864 */
[----:B-1----:R-:W-:Y:S01]  /*1d00*/  HMMA.16816.F32.BF16 R64, R12, R48, R52 ;  /* 0x000000300c40723c */ /* 0x002fe20000041834 */
[----:B------:R-:W1:Y:S07]  /*1d10*/  LDSM.16.M88.4 R52, [R221+0x1400] ;  /* 0x00140000dd34783b */ /* 0x000e6e0000000200 */
[----:B------:R-:W-:Y:S08]  /*1d20*/  HMMA.16816.F32.BF16 R68, R24, R62, R68 ;  /* 0x0000003e1844723c */ /* 0x000ff00000041844 */
[----:B--2---:R-:W-:Y:S08]  /*1d30*/  HMMA.16816.F32.BF16 R80, R8, R40, R72 ;  /* 0x000000280850723c */ /* 0x004ff00000041848 */
[----:B------:R-:W-:Y:S08]  /*1d40*/  HMMA.16816.F32.BF16 R76, R20, R62, R76 ;  /* 0x0000003e144c723c */ /* 0x000ff0000004184c */
[----:B---3--:R-:W-:Y:S08]  /*1d50*/  HMMA.16816.F32.BF16 R72, R32, R44, R88 ;  /* 0x0000002c2048723c */ /* 0x008ff00000041858 */
[----:B------:R-:W-:Y:S01]  /*1d60*/  HMMA.16816.F32.BF16 R108, R36, R112, R108 ;  /* 0x00000070246c723c */ /* 0x000fe2000004186c */
[----:B------:R-:W-:-:S07]  /*1d70*/  FMUL.FTZ R2, R80, c[0x0][0x320] ;  /* 0x0000c80050027a20 */ /* 0x000fce0000410000 */
[C---:B------:R-:W-:Y:S08]  /*1d80*/  HMMA.16816.F32.BF16 R124, R36.reuse, R116, R124 ;  /* 0x00000074247c723c */ /* 0x040ff0000004187c */
[C---:B------:R-:W-:Y:S01]  /*1d90*/  HMMA.16816.F32.BF16 R104, R36.reuse, R106, R120 ;  /* 0x0000006a2468723c */ /* 0x040fe20000041878 */
[----:B------:R2:W3:Y:S07]  /*1da0*/  MUFU.TANH R121, R2 ;  /* 0x0000000200797308 */ /* 0x0004ee0000002400 */
[C---:B------:R-:W-:Y:S08]  /*1db0*/  HMMA.16816.F32.BF16 R132, R36.reuse, R114, R132 ;  /* 0x000000722484723c */ /* 0x040ff00000041884 */
[----:B------:R-:W-:Y:S01]  /*1dc0*/  HMMA.16816.F32.BF16 R128, R36, R118, R128 ;  /* 0x000000762480723c */ /* 0x000fe20000041880 */
[----:B------:R-:W4:Y:S01]  /*1dd0*/  LDSM.16.M88.4 R36, [R216+0x5500] ;  /* 0x00550000d824783b */ /* 0x000f220000000200 */
[----:B--2---:R-:W-:-:S04]  /*1de0*/  FMUL.FTZ R2, R81, c[0x0][0x320] ;  /* 0x0000c80051027a20 */ /* 0x004fc80000410000 */
[----:B------:R2:W1:Y:S02]  /*1df0*/  MUFU.TANH R120, R2 ;  /* 0x0000000200787308 */ /* 0x0004640000002400 */
[----:B------:R-:W-:Y:S08]  /*1e00*/  HMMA.16816.F32.BF16 R84, R4, R40, R64 ;  /* 0x000000280454723c */ /* 0x000ff00000041840 */
[----:B------:R-:W-:Y:S01]  /*1e10*/  HMMA.16816.F32.BF16 R64, R16, R50, R68 ;  /* 0x000000321040723c */ /* 0x000fe20000041844 */
[----:B--2---:R-:W-:-:S07]  /*1e20*/  FMUL.FTZ R2, R82, c[0x0][0x320] ;  /* 0x0000c80052027a20 */ /* 0x004fce0000410000 */
[----:B------:R-:W-:Y:S01]  /*1e30*/  HMMA.16816.F32.BF16 R60, R28, R44, R96 ;  /* 0x0000002c1c3c723c */ /* 0x000fe20000041860 */
[----:B------:R2:W2:Y:S07]  /*1e40*/  MUFU.TANH R119, R2 ;  /* 0x0000000200777308 */ /* 0x0004ae0000002400 */
[----:B------:R-:W-:Y:S01]  /*1e50*/  HMMA.16816.F32.BF16 R68, R12, R50, R76 ;  /* 0x000000320c44723c */ /* 0x000fe2000004184c */
[----:B------:R-:W5:Y:S07]  /*1e60*/  LDSM.16.M88.4 R48, [R221+0x2400] ;  /* 0x00240000dd30783b */ /* 0x000f6e0000000200 */
[----:B-1----:R-:W-:Y:S01]  /*1e70*/  HMMA.16816.F32.BF16 R72, R24, R52, R72 ;  /* 0x000000341848723c */ /* 0x002fe20000041848 */
[----:B--2---:R-:W-:-:S04]  /*1e80*/  FMUL.FTZ R2, R83, c[0x0][0x320] ;  /* 0x0000c80053027a20 */ /* 0x004fc80000410000 */
[----:B------:R1:W2:Y:S03]  /*1e90*/  MUFU.TANH R118, R2 ;  /* 0x0000000200767308 */ /* 0x0002a60000002400 */
[----:B------:R-:W-:Y:S08]  /*1ea0*/  HMMA.16816.F32.BF16 R76, R8, R42, R64 ;  /* 0x0000002a084c723c */ /* 0x000ff00000041840 */
[----:B------:R-:W-:Y:S01]  /*1eb0*/  HMMA.16816.F32.BF16 R64, R20, R52, R60 ;  /* 0x000000341440723c */ /* 0x000fe2000004183c */
[----:B------:R-:W2:Y:S01]  /*1ec0*/  LDSM.16.M88.4 R60, [R216+0x4900] ;  /* 0x00490000d83c783b */ /* 0x000ea20000000200 */
[----:B-1----:R-:W-:-:S06]  /*1ed0*/  FMUL.FTZ R2, R84, c[0x0][0x320] ;  /* 0x0000c80054027a20 */ /* 0x002fcc0000410000 */
[----:B------:R-:W-:Y:S01]  /*1ee0*/  HMMA.16816.F32.BF16 R88, R4, R42, R68 ;  /* 0x0000002a0458723c */ /* 0x000fe20000041844 */
[----:B------:R1:W1:Y:S07]  /*1ef0*/  MUFU.TANH R117, R2 ;  /* 0x0000000200757308 */ /* 0x00026e0000002400 */
[----:B------:R-:W-:Y:S08]  /*1f00*/  HMMA.16816.F32.BF16 R40, R32, R46, R104 ;  /* 0x0000002e2028723c */ /* 0x000ff00000041868 */
[----:B----4-:R-:W-:Y:S01]  /*1f10*/  HMMA.16816.F32.BF16 R68, R16, R36, R72 ;  /* 0x000000241044723c */ /* 0x010fe20000041848 */
[----:B-1----:R-:W-:-:S04]  /*1f20*/  FMUL.FTZ R2, R85, c[0x0][0x320] ;  /* 0x0000c80055027a20 */ /* 0x002fc80000410000 */
[----:B------:R1:W4:Y:S03]  /*1f30*/  MUFU.TANH R116, R2 ;  /* 0x0000000200747308 */ /* 0x0003260000002400 */
[----:B------:R-:W-:Y:S08]  /*1f40*/  HMMA.16816.F32.BF16 R72, R28, R46, R92 ;  /* 0x0000002e1c48723c */ /* 0x000ff0000004185c */
[----:B------:R-:W-:Y:S01]  /*1f50*/  HMMA.16816.F32.BF16 R44, R12, R36, R64 ;  /* 0x000000240c2c723c */ /* 0x000fe20000041840 */
[----:B-1----:R-:W-:-:S07]  /*1f60*/  FMUL.FTZ R2, R86, c[0x0][0x320] ;  /* 0x0000c80056027a20 */ /* 0x002fce0000410000 */
[----:B------:R-:W-:Y:S01]  /*1f70*/  HMMA.16816.F32.BF16 R64, R24, R54, R40 ;  /* 0x000000361840723c */ /* 0x000fe20000041828 */
[----:B------:R-:W1:Y:S01]  /*1f80*/  LDSM.16.M88.4 R40, [R221+0x1800] ;  /* 0x00180000dd28783b */ /* 0x000e620000000200 */
[----:B------:R2:W1:Y:S11]  /*1f90*/  MUFU.TANH R115, R2 ;  /* 0x0000000200737308 */ /* 0x0004760000002400 */
[----:B------:R-:W-:Y:S03]  /*1fa0*/  @!UPT UIADD3 URZ, URZ, URZ, URZ ;  /* 0x0000003f3f3ff290 */ /* 0x000fe6000fffe03f */
[----:B-----5:R-:W-:Y:S01]  /*1fb0*/  HMMA.16816.F32.BF16 R80, R4, R48, R44 ;  /* 0x000000300450723c */ /* 0x020fe2000004182c */
[----:B--2---:R-:W-:-:S04]  /*1fc0*/  FMUL.FTZ R2, R87, c[0x0][0x320] ;  /* 0x0000c80057027a20 */ /* 0x004fc80000410000 */
[----:B------:R2:W1:Y:S03]  /*1fd0*/  MUFU.TANH R113, R2 ;  /* 0x0000000200717308 */ /* 0x0004660000002400 */
[----:B------:R-:W-:Y:S08]  /*1fe0*/  HMMA.16816.F32.BF16 R64, R16, R38, R64 ;  /* 0x000000261040723c */ /* 0x000ff00000041840 */
[----:B------:R-:W-:Y:S01]  /*1ff0*/  HMMA.16816.F32.BF16 R44, R28, R60, R136 ;  /* 0x0000003c1c2c723c */ /* 0x000fe20000041888 */
[----:B--2---:R-:W-:-:S04]  /*2000*/  FMUL.FTZ R2, R76, c[0x0][0x320] ;  /* 0x0000c8004c027a20 */ /* 0x004fc80000410000 */
[----:B------:R2:W1:Y:S02]  /*2010*/  MUFU.TANH R114, R2 ;  /* 0x0000000200727308 */ /* 0x0004640000002400 */
[----:B--2---:R-:W-:-:S06]  /*2020*/  FMUL.FTZ R2, R77, c[0x0][0x320] ;  /* 0x0000c8004d027a20 */ /* 0x004fcc0000410000 */
[----:B------:R2:W1:Y:S02]  /*2030*/  MUFU.TANH R112, R2 ;  /* 0x0000000200707308 */ /* 0x0004640000002400 */
[----:B--2---:R-:W-:-:S06]  /*2040*/  FMUL.FTZ R2, R78, c[0x0][0x320] ;  /* 0x0000c8004e027a20 */ /* 0x004fcc0000410000 */
[----:B------:R2:W1:Y:S02]  /*2050*/  MUFU.TANH R107, R2 ;  /* 0x00000002006b7308 */ /* 0x0004640000002400 */
[----:B--2---:R-:W-:Y:S02]  /*2060*/  FMUL.FTZ R2, R79, c[0x0][0x320] ;  /* 0x0000c8004f027a20 */ /* 0x004fe40000410000 */
[----:B------:R-:W-:Y:S04]  /*2070*/  HMMA.16816.F32.BF16 R76, R8, R48, R68 ;  /* 0x00000030084c723c */ /* 0x000fe80000041844 */
[----:B------:R2:W1:Y:S04]  /*2080*/  MUFU.TANH R106, R2 ;  /* 0x00000002006a7308 */ /* 0x0004680000002400 */
[----:B------:R-:W-:Y:S01]  /*2090*/  HMMA.16816.F32.BF16 R68, R20, R54, R72 ;  /* 0x000000361444723c */ /* 0x000fe20000041848 */
[----:B------:R-:W5:Y:S07]  /*20a0*/  LDSM.16.M88.4 R52, [R216+0x5900] ;  /* 0x00590000d834783b */ /* 0x000f6e0000000200 */
[----:B------:R-:W-:Y:S01]  /*20b0*/  HMMA.16816.F32.BF16 R72, R32, R60, R108 ;  /* 0x0000003c2048723c */ /* 0x000fe2000004186c */
[----:B--2---:R-:W-:-:S04]  /*20c0*/  FMUL.FTZ R2, R88, c[0x0][0x320] ;  /* 0x0000c80058027a20 */ /* 0x004fc80000410000 */
[----:B------:R2:W1:Y:S11]  /*20d0*/  MUFU.TANH R105, R2 ;  /* 0x0000000200697308 */ /* 0x0004760000002400 */
[----:B------:R-:W-:Y:S01]  /*20e0*/  HMMA.16816.F32.BF16 R68, R12, R38, R68 ;  /* 0x000000260c44723c */ /* 0x000fe20000041844 */
[----:B------:R-:W3:Y:S01]  /*20f0*/  LDSM.16.M88.4 R36, [R221+0x2800] ;  /* 0x00280000dd24783b */ /* 0x000ee20000000200 */
[----:B--2---:R-:W-:-:S06]  /*2100*/  FMUL.FTZ R2, R89, c[0x0][0x320] ;  /* 0x0000c80059027a20 */ /* 0x004fcc0000410000 */
[----:B-1----:R-:W-:Y:S01]  /*2110*/  HMMA.16816.F32.BF16 R72, R24, R40, R72 ;  /* 0x000000281848723c */ /* 0x002fe20000041848 */
[----:B------:R1:W2:Y:S11]  /*2120*/  MUFU.TANH R104, R2 ;  /* 0x0000000200687308 */ /* 0x0002b60000002400 */
[----:B------:R-:W-:Y:S04]  /*2130*/  @!UPT UIADD3 URZ, URZ, URZ, URZ ;  /* 0x0000003f3f3ff290 */ /* 0x000fe8000fffe03f */
[----:B------:R-:W-:Y:S01]  /*2140*/  HMMA.16816.F32.BF16 R84, R4, R50, R68 ;  /* 0x000000320454723c */ /* 0x000fe20000041844 */
[----:B-1----:R-:W-:-:S04]  /*2150*/  FMUL.FTZ R2, R90, c[0x0][0x320] ;  /* 0x0000c8005a027a20 */ /* 0x002fc80000410000 */
[----:B------:R1:W1:Y:S03]  /*2160*/  MUFU.TANH R103, R2 ;  /* 0x0000000200677308 */ /* 0x0002660000002400 */
[----:B-----5:R-:W-:Y:S08]  /*2170*/  HMMA.16816.F32.BF16 R68, R16, R52, R72 ;  /* 0x000000341044723c */ /* 0x020ff00000041848 */
[----:B------:R-:W-:Y:S01]  /*2180*/  HMMA.16816.F32.BF16 R72, R28, R62, R140 ;  /* 0x0000003e1c48723c */ /* 0x000fe2000004188c */
[----:B-1----:R-:W-:-:S04]  /*2190*/  FMUL.FTZ R2, R91, c[0x0][0x320] ;  /* 0x0000c8005b027a20 */ /* 0x002fc80000410000 */
[----:B------:R1:W1:Y:S11]  /*21a0*/  MUFU.TANH R100, R2 ;  /* 0x0000000200647308 */ /* 0x0002760000002400 */
[----:B------:R-:W-:Y:S08]  /*21b0*/  @!UPT UIADD3 URZ, URZ, URZ, URZ ;  /* 0x0000003f3f3ff290 */ /* 0x000ff0000fffe03f */
[----:B------:R-:W-:Y:S01]  /*21c0*/  HMMA.16816.F32.BF16 R72, R20, R42, R72 ;  /* 0x0000002a1448723c */ /* 0x000fe20000041848 */
[----:B-1----:R-:W-:-:S04]  /*21d0*/  FMUL.FTZ R2, R76, c[0x0][0x320] ;  /* 0x0000c8004c027a20 */ /* 0x002fc80000410000 */
[----:B------:R1:W1:Y:S02]  /*21e0*/  MUFU.TANH R102, R2 ;  /* 0x0000000200667308 */ /* 0x0002640000002400 */
[----:B-1----:R-:W-:Y:S11]  /*21f0*/  FMUL.FTZ R2, R77, c[0x0][0x320] ;  /* 0x0000c8004d027a20 */ /* 0x002ff60000410000 */
[----:B------:R-:W-:Y:S06]  /*2200*/  @!UPT UIADD3 URZ, URZ, URZ, URZ ;  /* 0x0000003f3f3ff290 */ /* 0x000fec000fffe03f */
[----:B------:R-:W-:Y:S01]  /*2210*/  HMMA.16816.F32.BF16 R72, R12, R54, R72 ;  /* 0x000000360c48723c */ /* 0x000fe20000041848 */
[----:B------:R1:W1:Y:S02]  /*2220*/  MUFU.TANH R101, R2 ;  /* 0x0000000200657308 */ /* 0x0002640000002400 */
[----:B-1----:R-:W-:-:S06]  /*2230*/  FMUL.FTZ R2, R78, c[0x0][0x320] ;  /* 0x0000c8004e027a20 */ /* 0x002fcc0000410000 */
[----:B------:R1:W1:Y:S11]  /*2240*/  MUFU.TANH R99, R2 ;  /* 0x0000000200637308 */ /* 0x0002760000002400 */
[----:B------:R-:W-:Y:S04]  /*2250*/  @!UPT UIADD3 URZ, URZ, URZ, URZ ;  /* 0x0000003f3f3ff290 */ /* 0x000fe8000fffe03f */
[----:B---3--:R-:W-:Y:S01]  /*2260*/  HMMA.16816.F32.BF16 R72, R4, R38, R72 ;  /* 0x000000260448723c */ /* 0x008fe20000041848 */
[----:B-1----:R-:W-:-:S07]  /*2270*/  FMUL.FTZ R2, R79, c[0x0][0x320] ;  /* 0x0000c8004f027a20 */ /* 0x002fce0000410000 */
[----:B------:R-:W-:Y:S01]  /*2280*/  HMMA.16816.F32.BF16 R76, R8, R50, R64 ;  /* 0x00000032084c723c */ /* 0x000fe20000041840 */
[----:B------:R1:W3:Y:S07]  /*2290*/  MUFU.TANH R98, R2 ;  /* 0x0000000200627308 */ /* 0x0002ee0000002400 */
[----:B------:R-:W-:Y:S01]  /*22a0*/  HMMA.16816.F32.BF16 R64, R20, R40, R44 ;  /* 0x000000281440723c */ /* 0x000fe2000004182c */
[----:B------:R-:W5:Y:S07]  /*22b0*/  LDSM.16.M88.4 R44, [R216+0x4d00] ;  /* 0x004d0000d82c783b */ /* 0x000f6e0000000200 */
[----:B------:R-:W-:-:S02]  /*22c0*/  FMUL.FTZ R72, R72, c[0x0][0x320] ;  /* 0x0000c80048487a20 */ /* 0x000fc40000410000 */
[----:B------:R-:W-:Y:S02]  /*22d0*/  FMUL.FTZ R73, R73, c[0x0][0x320] ;  /* 0x0000c80049497a20 */ /* 0x000fe40000410000 */
[----:B------:R-:W-:Y:S01]  /*22e0*/  FMUL.FTZ R74, R74, c[0x0][0x320] ;  /* 0x0000c8004a4a7a20 */ /* 0x000fe20000410000 */
[----:B------:R-:W-:Y:S01]  /*22f0*/  HMMA.16816.F32.BF16 R48, R32, R62, R132 ;  /* 0x0000003e2030723c */ /* 0x000fe20000041884 */
[----:B------:R-:W2:Y:S01]  /*2300*/  MUFU.TANH R72, R72 ;  /* 0x0000004800487308 */ /* 0x000ea20000002400 */
[----:B-1----:R-:W-:-:S07]  /*2310*/  FMUL.FTZ R2, R80, c[0x0][0x320] ;  /* 0x0000c80050027a20 */ /* 0x002fce0000410000 */
[----:B------:R1:W1:Y:S02]  /*2320*/  MUFU.TANH R97, R2 ;  /* 0x0000000200617308 */ /* 0x0002640000002400 */
[----:B------:R-:W-:Y:S06]  /*2330*/  HMMA.16816.F32.BF16 R60, R12, R52, R64 ;  /* 0x000000340c3c723c */ /* 0x000fec0000041840 */
[----:B------:R-:W2:Y:S07]  /*2340*/  MUFU.TANH R73, R73 ;  /* 0x0000004900497308 */ /* 0x000eae0000002400 */
[----:B------:R-:W-:Y:S01]  /*2350*/  HMMA.16816.F32.BF16 R64, R24, R42, R48 ;  /* 0x0000002a1840723c */ /* 0x000fe20000041830 */
[----:B-1----:R-:W-:Y:S01]  /*2360*/  FMUL.FTZ R2, R81, c[0x0][0x320] ;  /* 0x0000c80051027a20 */ /* 0x002fe20000410000 */
[----:B------:R-:W1:Y:S01]  /*2370*/  LDSM.16.M88.4 R48, [R221+0x1c00] ;  /* 0x001c0000dd30783b */ /* 0x000e620000000200 */
[----:B------:R-:W1:Y:S03]  /*2380*/  MUFU.TANH R74, R74 ;  /* 0x0000004a004a7308 */ /* 0x000e660000002400 */
[----:B------:R-:W1:Y:S05]  /*2390*/  LDSM.16.M88.4 R40, [R216+0x5d00] ;  /* 0x005d0000d828783b */ /* 0x000e6a0000000200 */
[----:B------:R2:W1:Y:S02]  /*23a0*/  MUFU.TANH R96, R2 ;  /* 0x0000000200607308 */ /* 0x0004640000002400 */
[----:B--2---:R-:W-:-:S06]  /*23b0*/  FMUL.FTZ R2, R82, c[0x0][0x320] ;  /* 0x0000c80052027a20 */ /* 0x004fcc0000410000 */
[----:B------:R2:W1:Y:S02]  /*23c0*/  MUFU.TANH R95, R2 ;  /* 0x00000002005f7308 */ /* 0x0004640000002400 */
[----:B--2---:R-:W-:Y:S02]  /*23d0*/  FMUL.FTZ R2, R83, c[0x0][0x320] ;  /* 0x0000c80053027a20 */ /* 0x004fe40000410000 */
[----:B------:R-:W-:Y:S04]  /*23e0*/  HMMA.16816.F32.BF16 R80, R4, R36, R60 ;  /* 0x000000240450723c */ /* 0x000fe8000004183c */
[----:B------:R2:W1:Y:S04]  /*23f0*/  MUFU.TANH R93, R2 ;  /* 0x00000002005d7308 */ /* 0x0004680000002400 */
[----:B------:R-:W-:Y:S08]  /*2400*/  HMMA.16816.F32.BF16 R60, R16, R54, R64 ;  /* 0x00000036103c723c */ /* 0x000ff00000041840 */
[----:B-----5:R-:W-:Y:S01]  /*2410*/  HMMA.16816.F32.BF16 R64, R28, R44, R144 ;  /* 0x0000002c1c40723c */ /* 0x020fe20000041890 */
[----:B--2---:R-:W-:-:S04]  /*2420*/  FMUL.FTZ R2, R76, c[0x0][0x320] ;  /* 0x0000c8004c027a20 */ /* 0x004fc80000410000 */
[----:B------:R2:W1:Y:S03]  /*2430*/  MUFU.TANH R94, R2 ;  /* 0x00000002005e7308 */ /* 0x0004660000002400 */
[----:B------:R-:W-:Y:S01]  /*2440*/  HMMA.16816.F32.BF16 R28, R28, R46, R148 ;  /* 0x0000002e1c1c723c */ /* 0x000fe20000041894 */
[----:B--2---:R-:W-:Y:S11]  /*2450*/  FMUL.FTZ R2, R77, c[0x0][0x320] ;  /* 0x0000c8004d027a20 */ /* 0x004ff60000410000 */
[----:B------:R-:W-:Y:S04]  /*2460*/  @!UPT UIADD3 URZ, URZ, URZ, URZ ;  /* 0x0000003f3f3ff290 */ /* 0x000fe8000fffe03f */
[----:B-1----:R-:W-:Y:S01]  /*2470*/  HMMA.16816.F32.BF16 R64, R20, R48, R64 ;  /* 0x000000301440723c */ /* 0x002fe20000041840 */
[----:B------:R1:W2:Y:S02]  /*2480*/  MUFU.TANH R92, R2 ;  /* 0x00000002005c7308 */ /* 0x0002a40000002400 */
[----:B-1----:R-:W-:-:S06]  /*2490*/  FMUL.FTZ R2, R78, c[0x0][0x320] ;  /* 0x0000c8004e027a20 */ /* 0x002fcc0000410000 */
[----:B------:R1:W1:Y:S02]  /*24a0*/  MUFU.TANH R91, R2 ;  /* 0x00000002005b7308 */ /* 0x0002640000002400 */
[----:B-1----:R-:W-:Y:S02]  /*24b0*/  FMUL.FTZ R2, R79, c[0x0][0x320] ;  /* 0x0000c8004f027a20 */ /* 0x002fe40000410000 */
[----:B------:R-:W-:Y:S04]  /*24c0*/  HMMA.16816.F32.BF16 R76, R8, R36, R68 ;  /* 0x00000024084c723c */ /* 0x000fe80000041844 */
[----:B------:R1:W1:Y:S04]  /*24d0*/  MUFU.TANH R90, R2 ;  /* 0x00000002005a7308 */ /* 0x0002680000002400 */
[----:B------:R-:W-:Y:S01]  /*24e0*/  HMMA.16816.F32.BF16 R68, R32, R44, R124 ;  /* 0x0000002c2044723c */ /* 0x000fe2000004187c */
[----:B-1----:R-:W-:-:S04]  /*24f0*/  FMUL.FTZ R2, R84, c[0x0][0x320] ;  /* 0x0000c80054027a20 */ /* 0x002fc80000410000 */
[----:B------:R1:W1:Y:S11]  /*2500*/  MUFU.TANH R89, R2 ;  /* 0x0000000200597308 */ /* 0x0002760000002400 */
[----:B------:R-:W-:Y:S08]  /*2510*/  @!UPT UIADD3 URZ, URZ, URZ, URZ ;  /* 0x0000003f3f3ff290 */ /* 0x000ff0000fffe03f */
[----:B------:R-:W-:Y:S01]  /*2520*/  HMMA.16816.F32.BF16 R52, R24, R48, R68 ;  /* 0x000000301834723c */ /* 0x000fe20000041844 */
[----:B-1----:R-:W-:-:S07]  /*2530*/  FMUL.FTZ R2, R85, c[0x0][0x320] ;  /* 0x0000c80055027a20 */ /* 0x002fce0000410000 */
[----:B------:R-:W-:Y:S01]  /*2540*/  HMMA.16816.F32.BF16 R68, R8, R38, R60 ;  /* 0x000000260844723c */ /* 0x000fe2000004183c */
[----:B------:R1:W1:Y:S07]  /*2550*/  MUFU.TANH R88, R2 ;  /* 0x0000000200587308 */ /* 0x00026e0000002400 */
[----:B------:R-:W-:Y:S01]  /*2560*/  HMMA.16816.F32.BF16 R60, R32, R46, R128 ;  /* 0x0000002e203c723c */ /* 0x000fe20000041880 */
[----:B------:R-:W5:Y:S01]  /*2570*/  LDSM.16.M88.4 R32, [R221+0x2c00] ;  /* 0x002c0000dd20783b */ /* 0x000f620000000200 */
[----:B------:R-:W-:-:S06]  /*2580*/  DEPBAR.LE SB0, 0x0 ;  /* 0x000080000000791a */ /* 0x000fcc0000000000 */
[----:B------:R-:W-:Y:S01]  /*2590*/  HMMA.16816.F32.BF16 R52, R16, R40, R52 ;  /* 0x000000281034723c */ /* 0x000fe20000041834 */
[----:B-1----:R-:W-:-:S04]  /*25a0*/  FMUL.FTZ R2, R86, c[0x0][0x320] ;  /* 0x0000c80056027a20 */ /* 0x002fc80000410000 */
[----:B------:R1:W1:Y:S03]  /*25b0*/  MUFU.TANH R58, R2 ;  /* 0x00000002003a7308 */ /* 0x0002660000002400 */
[----:B------:R-:W-:Y:S01]  /*25c0*/  HMMA.16816.F32.BF16 R36, R12, R40, R64 ;  /* 0x000000280c24723c */ /* 0x000fe20000041840 */
[----:B------:R-:W-:Y:S02]  /*25d0*/  FMUL.FTZ R69, R69, c[0x0][0x320] ;  /* 0x0000c80045457a20 */ /* 0x000fe40000410000 */
[----:B------:R-:W-:Y:S02]  /*25e0*/  FMUL.FTZ R70, R70, c[0x0][0x320] ;  /* 0x0000c80046467a20 */ /* 0x000fe40000410000 */
[----:B------:R-:W-:Y:S02]  /*25f0*/  FMUL.FTZ R71, R71, c[0x0][0x320] ;  /* 0x0000c80047477a20 */ /* 0x000fe40000410000 */
[----:B------:R-:W2:Y:S01]  /*2600*/  MUFU.TANH R69, R69 ;  /* 0x0000004500457308 */ /* 0x000ea20000002400 */
[----:B------:R-:W-:Y:S01]  /*2610*/  HMMA.16816.F32.BF16 R24, R24, R50, R60 ;  /* 0x000000321818723c */ /* 0x000fe2000004183c */
[----:B-1----:R-:W-:-:S06]  /*2620*/  FMUL.FTZ R2, R87, c[0x0][0x320] ;  /* 0x0000c80057027a20 */ /* 0x002fcc0000410000 */
[----:B------:R-:W1:Y:S01]  /*2630*/  MUFU.TANH R70, R70 ;  /* 0x0000004600467308 */ /* 0x000e620000002400 */
[----:B------:R-:W-:Y:S07]  /*2640*/  HMMA.16816.F32.BF16 R48, R20, R50, R28 ;  /* 0x000000321430723c */ /* 0x000fee000004181c */
[----:B------:R1:W1:Y:S01]  /*2650*/  MUFU.TANH R59, R2 ;  /* 0x00000002003b7308 */ /* 0x0002620000002400 */
[----:B-----5:R-:W-:Y:S07]  /*2660*/  HMMA.16816.F32.BF16 R52, R8, R32, R52 ;  /* 0x000000200834723c */ /* 0x020fee0000041834 */
[----:B------:R-:W2:Y:S01]  /*2670*/  MUFU.TANH R71, R71 ;  /* 0x0000004700477308 */ /* 0x000ea20000002400 */
[----:B------:R-:W-:Y:S01]  /*2680*/  HMMA.16816.F32.BF16 R16, R16, R42, R24 ;  /* 0x0000002a1010723c */ /* 0x000fe20000041818 */
[----:B-1----:R-:W-:-:S07]  /*2690*/  FMUL.FTZ R2, R76, c[0x0][0x320] ;  /* 0x0000c8004c027a20 */ /* 0x002fce0000410000 */
[----:B------:R-:W-:Y:S01]  /*26a0*/  HMMA.16816.F32.BF16 R12, R12, R42, R48 ;  /* 0x0000002a0c0c723c */ /* 0x000fe20000041830 */
[----:B------:R1:W1:Y:S07]  /*26b0*/  MUFU.TANH R86, R2 ;  /* 0x0000000200567308 */ /* 0x00026e0000002400 */
[----:B------:R-:W-:Y:S01]  /*26c0*/  HMMA.16816.F32.BF16 R20, R4, R32, R36 ;  /* 0x000000200414723c */ /* 0x000fe20000041824 */
[----:B------:R-:W-:Y:S02]  /*26d0*/  FMUL.FTZ R52, R52, c[0x0][0x320] ;  /* 0x0000c80034347a20 */ /* 0x000fe40000410000 */
[----:B------:R-:W-:-:S02]  /*26e0*/  FMUL.FTZ R53, R53, c[0x0][0x320] ;  /* 0x0000c80035357a20 */ /* 0x000fc40000410000 */
[----:B------:R-:W-:Y:S02]  /*26f0*/  FMUL.FTZ R54, R54, c[0x0][0x320] ;  /* 0x0000c80036367a20 */ /* 0x000fe40000410000 */
[----:B------:R-:W2:Y:S01]  /*2700*/  MUFU.TANH R52, R52 ;  /* 0x0000003400347308 */ /* 0x000ea20000002400 */
[----:B------:R-:W-:Y:S01]  /*2710*/  HMMA.16816.F32.BF16 R8, R8, R34, R16 ;  /* 0x000000220808723c */ /* 0x000fe20000041810 */
[----:B-1----:R-:W-:-:S06]  /*2720*/  FMUL.FTZ R2, R77, c[0x0][0x320] ;  /* 0x0000c8004d027a20 */ /* 0x002fcc0000410000 */
[----:B------:R1:W1:Y:S01]  /*2730*/  MUFU.TANH R87, R2 ;  /* 0x0000000200577308 */ /* 0x0002620000002400 */
[----:B------:R-:W-:Y:S07]  /*2740*/  HMMA.16816.F32.BF16 R4, R4, R34, R12 ;  /* 0x000000220404723c */ /* 0x000fee000004180c */
[----:B------:R-:W2:Y:S01]  /*2750*/  MUFU.TANH R53, R53 ;  /* 0x0000003500357308 */ /* 0x000ea20000002400 */
[----:B------:R-:W-:Y:S02]  /*2760*/  FMUL.FTZ R21, R21, c[0x0][0x320] ;  /* 0x0000c80015157a20 */ /* 0x000fe40000410000 */
[----:B------:R-:W-:-:S02]  /*2770*/  FMUL.FTZ R22, R22, c[0x0][0x320] ;  /* 0x0000c80016167a20 */ /* 0x000fc40000410000 */
[----:B------:R-:W-:Y:S02]  /*2780*/  FMUL.FTZ R23, R23, c[0x0][0x320] ;  /* 0x0000c80017177a20 */ /* 0x000fe40000410000 */
[----:B------:R-:W-:Y:S01]  /*2790*/  FMUL.FTZ R20, R20, c[0x0][0x320] ;  /* 0x0000c80014147a20 */ /* 0x000fe20000410000 */
[----:B------:R-:W2:Y:S01]  /*27a0*/  MUFU.TANH R26, R21 ;  /* 0x00000015001a7308 */ /* 0x000ea20000002400 */
[----:B-1----:R-:W-:Y:S02]  /*27b0*/  FMUL.FTZ R2, R78, c[0x0][0x320] ;  /* 0x0000c8004e027a20 */ /* 0x002fe40000410000 */
[----:B------:R-:W-:Y:S02]  /*27c0*/  FMUL.FTZ R8, R8, c[0x0][0x320] ;  /* 0x0000c80008087a20 */ /* 0x000fe40000410000 */
[----:B------:R-:W-:Y:S02]  /*27d0*/  FMUL.FTZ R9, R9, c[0x0][0x320] ;  /* 0x0000c80009097a20 */ /* 0x000fe40000410000 */
[----:B------:R-:W-:Y:S01]  /*27e0*/  FMUL.FTZ R10, R10, c[0x0][0x320] ;  /* 0x0000c8000a0a7a20 */ /* 0x000fe20000410000 */
[----:B------:R1:W1:Y:S01]  /*27f0*/  MUFU.TANH R85, R2 ;  /* 0x0000000200557308 */ /* 0x0002620000002400 */
[----:B------:R-:W-:-:S02]  /*2800*/  FMUL.FTZ R11, R11, c[0x0][0x320] ;  /* 0x0000c8000b0b7a20 */ /* 0x000fc40000410000 */
[----:B------:R-:W-:Y:S02]  /*2810*/  FMUL.FTZ R4, R4, c[0x0][0x320] ;  /* 0x0000c80004047a20 */ /* 0x000fe40000410000 */
[----:B------:R-:W-:Y:S02]  /*2820*/  FMUL.FTZ R5, R5, c[0x0][0x320] ;  /* 0x0000c80005057a20 */ /* 0x000fe40000410000 */
[----:B------:R-:W-:Y:S01]  /*2830*/  FMUL.FTZ R6, R6, c[0x0][0x320] ;  /* 0x0000c80006067a20 */ /* 0x000fe20000410000 */
[----:B------:R-:W2:Y:S01]  /*2840*/  MUFU.TANH R25, R22 ;  /* 0x0000001600197308 */ /* 0x000ea20000002400 */
[----:B------:R-:W-:Y:S02]  /*2850*/  FMUL.FTZ R7, R7, c[0x0][0x320] ;  /* 0x0000c80007077a20 */ /* 0x000fe40000410000 */
[----:B-1----:R-:W-:-:S05]  /*2860*/  FMUL.FTZ R2, R79, c[0x0][0x320] ;  /* 0x0000c8004f027a20 */ /* 0x002fca0000410000 */
[----:B------:R-:W1:Y:S08]  /*2870*/  MUFU.TANH R28, R23 ;  /* 0x00000017001c7308 */ /* 0x000e700000002400 */
[----:B------:R5:W1:Y:S08]  /*2880*/  MUFU.TANH R84, R2 ;  /* 0x0000000200547308 */ /* 0x000a700000002400 */
[----:B------:R-:W1:Y:S01]  /*2890*/  MUFU.TANH R54, R54 ;  /* 0x0000003600367308 */ /* 0x000e620000002400 */
[----:B-----5:R-:W-:-:S07]  /*28a0*/  FMUL.FTZ R2, R80, c[0x0][0x320] ;  /* 0x0000c80050027a20 */ /* 0x020fce0000410000 */
        /* <DEDUP_REMOVED lines=17> */
[----:B------:R5:W1:Y:S02]  /*29c0*/  MUFU.TANH R68, R2 ;  /* 0x0000000200447308 */ /* 0x000a640000002400 */
[----:B-----5:R-:W-:-:S06]  /*29d0*/  FMUL.FTZ R2, R75, c[0x0][0x320] ;  /* 0x0000c8004b027a20 */ /* 0x020fcc0000410000 */
[----:B------:R5:W1:Y:S02]  /*29e0*/  MUFU.TANH R31, R2 ;  /* 0x00000002001f7308 */ /* 0x000a640000002400 */
[----:B-----5:R-:W-:-:S06]  /*29f0*/  FMUL.FTZ R2, R55, c[0x0][0x320] ;  /* 0x0000c80037027a20 */ /* 0x020fcc0000410000 */
[----:B------:R1:W1:Y:S01]  /*2a00*/  MUFU.TANH R40, R2 ;  /* 0x0000000200287308 */ /* 0x0002620000002400 */
[----:B------:R-:W-:Y:S06]  /*2a10*/  BAR.SYNC.DEFER_BLOCKING 0x0 ;  /* 0x0000000000007b1d */ /* 0x000fec0000010000 */
[----:B------:R-:W-:Y:S05]  /*2a20*/  @P0 BRA `(.L_x_1) ;  /* 0x0000048000000947 */ /* 0x000fea0003800000 */
[----:B--234-:R-:W-:Y:S01]  /*2a30*/  ULEA UR4, UR7, UR10, 0x6 ;  /* 0x0000000a07047291 */ /* 0x01cfe2000f8e303f */
[----:B------:R-:W-:Y:S01]  /*2a40*/  PLOP3.LUT P1, PT, PT, PT, UP1, 0x80, 0x0 ;  /* 0x000000000000781c */ /* 0x000fe20003f2f018 */
[----:B------:R-:W-:Y:S01]  /*2a50*/  IMAD.MOV.U32 R236, RZ, RZ, RZ ;  /* 0x000000ffffec7224 */ /* 0x000fe200078e00ff */
[----:B------:R-:W-:-:S03]  /*2a60*/  PLOP3.LUT P0, PT, PT, PT, UP1, 0x80, 0x0 ;  /* 0x000000000000781c */ /* 0x000fc60003f0f018 */
[----:B------:R-:W-:-:S05]  /*2a70*/  IMAD.U32 R4, RZ, RZ, UR4 ;  /* 0x00000004ff047e24 */ /* 0x000fca000f8e00ff */
[----:B------:R-:W-:-:S05]  /*2a80*/  IADD3 R4, R4, -0x80, R156 ;  /* 0xffffff8004047810 */ /* 0x000fca0007ffe09c */
[----:B------:R-:W-:-:S04]  /*2a90*/  @P1 IMAD.HI.U32 R5, R4, c[0x0][0x2bc], RZ ;  /* 0x0000af0004051a27 */ /* 0x000fc800078e00ff */
[----:B-1----:R-:W-:Y:S01]  /*2aa0*/  IMAD.MOV.U32 R2, RZ, RZ, R4 ;  /* 0x000000ffff027224 */ /* 0x002fe200078e0004 */
[----:B------:R-:W-:-:S04]  /*2ab0*/  @P0 SHF.R.U32.HI R2, RZ, c[0x0][0x2c0], R5 ;  /* 0x0000b000ff020a19 */ /* 0x000fc80000011605 */
[----:B------:R-:W-:-:S04]  /*2ac0*/  @!P2 IADD3 R5, P0, R2, UR12, RZ ;  /* 0x0000000c0205ac10 */ /* 0x000fc8000ff1e0ff */
[----:B------:R-:W-:Y:S02]  /*2ad0*/  @!P2 LEA.HI.X.SX32 R7, R2, UR11, 0x1, P0 ;  /* 0x0000000b0207ac11 */ /* 0x000fe400080f0eff */
[----:B------:R-:W-:-:S04]  /*2ae0*/  @!P2 LEA R6, P0, R5, c[0x0][0x2a0], 0x2 ;  /* 0x0000a8000506aa11 */ /* 0x000fc800078010ff */
[----:B------:R-:W-:-:S05]  /*2af0*/  @!P2 LEA.HI.X R7, R5, c[0x0][0x2a4], R7, 0x2, P0 ;  /* 0x0000a9000507aa11 */ /* 0x000fca00000f1407 */
[----:B------:R-:W2:Y:S01]  /*2b00*/  @!P2 LDG.E R236, [R6.64] ;  /* 0x0000000e06eca981 */ /* 0x000ea2000c1e1900 */
[----:B------:R-:W-:Y:S01]  /*2b10*/  IMAD.MOV R2, RZ, RZ, -R2 ;  /* 0x000000ffff027224 */ /* 0x000fe200078e0a02 */
[----:B------:R-:W-:Y:S01]  /*2b20*/  SEL R20, RZ, 0x10, P3 ;  /* 0x00000010ff147807 */ /* 0x000fe20001800000 */
[----:B------:R-:W-:Y:S01]  /*2b30*/  IMAD.WIDE R14, R56, 0x2, RZ ;  /* 0x00000002380e7825 */ /* 0x000fe200078e02ff */
[----:B------:R-:W-:Y:S02]  /*2b40*/  SEL R11, RZ, 0x10, P4 ;  /* 0x00000010ff0b7807 */ /* 0x000fe40002000000 */
[----:B------:R-:W-:Y:S01]  /*2b50*/  IADD3 R18, -R20, 0x10, RZ ;  /* 0x0000001014127810 */ /* 0x000fe20007ffe1ff */
[----:B------:R-:W-:Y:S01]  /*2b60*/  IMAD R238, R2, c[0x0][0x2b8], R4 ;  /* 0x0000ae0002ee7a24 */ /* 0x000fe200078e0204 */
[----:B------:R-:W-:Y:S02]  /*2b70*/  IADD3 R16, -R11, 0x10, RZ ;  /* 0x000000100b107810 */ /* 0x000fe40007ffe1ff */
[----:B------:R-:W-:Y:S01]  /*2b80*/  LOP3.LUT R18, R18, 0xf, RZ, 0xc0, !PT ;  /* 0x0000000f12127812 */ /* 0x000fe200078ec0ff */
[----:B------:R-:W-:Y:S01]  /*2b90*/  IMAD.WIDE.U32 R4, R238, c[0x0][0x1e0], RZ ;  /* 0x00007800ee047a25 */ /* 0x000fe200078e00ff */
[----:B------:R-:W-:-:S02]  /*2ba0*/  SHF.R.S32.HI R2, RZ, 0x1f, R238 ;  /* 0x0000001fff027819 */ /* 0x000fc400000114ee */
[----:B------:R-:W-:Y:S02]  /*2bb0*/  LOP3.LUT R16, R16, 0xf, RZ, 0xc0, !PT ;  /* 0x0000000f10107812 */ /* 0x000fe400078ec0ff */
[----:B------:R-:W-:Y:S01]  /*2bc0*/  IADD3 R12, -R152, 0x10, RZ ;  /* 0x00000010980c7810 */ /* 0x000fe20007ffe1ff */
[----:B------:R-:W-:-:S03]  /*2bd0*/  IMAD R2, R2, c[0x0][0x1e0], RZ ;  /* 0x0000780002027a24 */ /* 0x000fc600078e02ff */
[----:B------:R-:W-:Y:S01]  /*2be0*/  LOP3.LUT R12, R12, 0xf, RZ, 0xc0, !PT ;  /* 0x0000000f0c0c7812 */ /* 0x000fe200078ec0ff */
[----:B------:R-:W-:-:S04]  /*2bf0*/  IMAD R2, R238, c[0x0][0x1e4], R2 ;  /* 0x00007900ee027a24 */ /* 0x000fc800078e0202 */
[----:B------:R-:W-:Y:S01]  /*2c00*/  IMAD.IADD R5, R5, 0x1, R2 ;  /* 0x0000000105057824 */ /* 0x000fe200078e0202 */
[----:B--2---:R-:W-:-:S03]  /*2c10*/  SHF.R.S32.HI R2, RZ, 0x1f, R236 ;  /* 0x0000001fff027819 */ /* 0x004fc600000114ec */
[----:B------:R-:W-:-:S04]  /*2c20*/  IMAD.WIDE.U32 R4, R236, c[0x0][0x1f0], R4 ;  /* 0x00007c00ec047a25 */ /* 0x000fc800078e0004 */
[----:B------:R-:W-:-:S04]  /*2c30*/  IMAD R2, R2, c[0x0][0x1f0], RZ ;  /* 0x00007c0002027a24 */ /* 0x000fc800078e02ff */
[----:B------:R-:W-:Y:S01]  /*2c40*/  IMAD R6, R236, c[0x0][0x1f4], R2 ;  /* 0x00007d00ec067a24 */ /* 0x000fe200078e0202 */
[----:B------:R-:W-:-:S04]  /*2c50*/  IADD3 R2, P0, R4, UR18, RZ ;  /* 0x0000001204027c10 */ /* 0x000fc8000ff1e0ff */
[----:B------:R-:W-:Y:S02]  /*2c60*/  IADD3.X R4, R5, UR16, R6, P0, !PT ;  /* 0x0000001005047c10 */ /* 0x000fe400087fe406 */
[C---:B------:R-:W-:Y:S02]  /*2c70*/  LEA R9, P0, R2.reuse, c[0x0][0x1c8], 0x1 ;  /* 0x0000720002097a11 */ /* 0x040fe400078008ff */
[----:B------:R-:W-:Y:S02]  /*2c80*/  SHF.R.S32.HI R5, RZ, 0x1f, R155 ;  /* 0x0000001fff057819 */ /* 0x000fe4000001149b */
[----:B------:R-:W-:Y:S02]  /*2c90*/  LEA.HI.X R4, R2, c[0x0][0x1cc], R4, 0x1, P0 ;  /* 0x0000730002047a11 */ /* 0x000fe400000f0c04 */
[----:B------:R-:W1:Y:S01]  /*2ca0*/  SHFL.IDX PT, R2, R9, 0x1, 0x1c1f ;  /* 0x003c1f0009027f89 */ /* 0x000e6200000e0000 */
[----:B------:R-:W-:Y:S02]  /*2cb0*/  LEA.HI R5, R5, R155, RZ, 0x3 ;  /* 0x0000009b05057211 */ /* 0x000fe400078f18ff */
[----:B------:R-:W-:Y:S01]  /*2cc0*/  SHF.R.S32.HI R6, RZ, 0x1f, R154 ;  /* 0x0000001fff067819 */ /* 0x000fe2000001149a */
[----:B------:R-:W2:Y:S03]  /*2cd0*/  SHFL.IDX PT, R8, R4, 0x1, 0x1c1f ;  /* 0x003c1f0004087f89 */ /* 0x000ea600000e0000 */
[----:B------:R-:W-:Y:S01]  /*2ce0*/  LEA.HI R6, R6, R154, RZ, 0x3 ;  /* 0x0000009a06067211 */ /* 0x000fe200078f18ff */
[----:B------:R-:W3:Y:S03]  /*2cf0*/  SHFL.IDX PT, R9, R9, RZ, 0x1c1f ;  /* 0x001c1fff09097589 */ /* 0x000ee600000e0000 */
[----:B------:R-:W-:Y:S01]  /*2d00*/  LOP3.LUT R6, R6, 0xfffffff8, RZ, 0xc0, !PT ;  /* 0xfffffff806067812 */ /* 0x000fe200078ec0ff */
[----:B------:R4:W5:Y:S04]  /*2d10*/  SHFL.IDX PT, R10, R4, RZ, 0x1c1f ;  /* 0x001c1fff040a7589 */ /* 0x00096800000e0000 */
[----:B------:R-:W-:Y:S01]  /*2d20*/  IMAD.WIDE R6, R6, 0x2, RZ ;  /* 0x0000000206067825 */ /* 0x000fe200078e02ff */
[----:B-1----:R-:W-:-:S04]  /*2d30*/  IADD3 R18, P1, P0, R18, R2, R14 ;  /* 0x0000000212127210 */ /* 0x002fc8000783e00e */
[----:B--2---:R-:W-:Y:S02]  /*2d40*/  IADD3.X R19, RZ, R8, R15, P1, P0 ;  /* 0x00000008ff137210 */ /* 0x004fe40000fe040f */
[----:B---3--:R-:W-:Y:S02]  /*2d50*/  IADD3 R14, P6, R14, R9, RZ ;  /* 0x000000090e0e7210 */ /* 0x008fe40007fde0ff */
[----:B----4-:R-:W-:-:S03]  /*2d60*/  LOP3.LUT R4, R5, 0xfffffff8, RZ, 0xc0, !PT ;  /* 0xfffffff805047812 */ /* 0x010fc600078ec0ff */
[----:B-----5:R-:W-:Y:S01]  /*2d70*/  IMAD.X R15, R15, 0x1, R10, P6 ;  /* 0x000000010f0f7824 */ /* 0x020fe200030e060a */
[----:B------:R-:W-:Y:S01]  /*2d80*/  ISETP.NE.U32.AND P6, PT, R20, RZ, PT ;  /* 0x000000ff1400720c */ /* 0x000fe20003fc5070 */
[----:B------:R-:W-:-:S05]  /*2d90*/  IMAD.WIDE R4, R4, 0x2, RZ ;  /* 0x0000000204047825 */ /* 0x000fca00078e02ff */
[----:B------:R-:W-:-:S04]  /*2da0*/  IADD3 R16, P1, P0, R16, R2, R4 ;  /* 0x0000000210107210 */ /* 0x000fc8000783e004 */
[----:B------:R-:W-:Y:S02]  /*2db0*/  IADD3.X R17, RZ, R8, R5, P1, P0 ;  /* 0x00000008ff117210 */ /* 0x000fe40000fe0405 */
[----:B------:R-:W-:Y:S01]  /*2dc0*/  IADD3 R12, P1, P0, R12, R2, R6 ;  /* 0x000000020c0c7210 */ /* 0x000fe2000783e006 */
[----:B------:R-:W-:-:S03]  /*2dd0*/  IMAD.SHL.U32 R2, R153, 0x2, RZ ;  /* 0x0000000299027824 */ /* 0x000fc600078e00ff */
[----:B------:R-:W-:Y:S02]  /*2de0*/  IADD3.X R13, RZ, R8, R7, P1, P0 ;  /* 0x00000008ff0d7210 */ /* 0x000fe40000fe0407 */
[-C--:B------:R-:W-:Y:S01]  /*2df0*/  IADD3 R8, P1, R4, R9.reuse, RZ ;  /* 0x0000000904087210 */ /* 0x080fe20007f3e0ff */
[----:B------:R1:W-:Y:S01]  /*2e00*/  LDGSTS.E.BYPASS.LTC128B.128 [R2+0x3100], [R14.64], !P3 ;  /* 0x031000000e027fae */ /* 0x0003e2000d901d4e */
[----:B------:R-:W-:-:S03]  /*2e10*/  IADD3 R4, P0, R6, R9, RZ ;  /* 0x0000000906047210 */ /* 0x000fc60007f1e0ff */
[--C-:B------:R-:W-:Y:S01]  /*2e20*/  IMAD.X R9, R5, 0x1, R10.reuse, P1 ;  /* 0x0000000105097824 */ /* 0x100fe200008e060a */
[----:B------:R-:W-:Y:S01]  /*2e30*/  ISETP.NE.U32.AND P1, PT, R11, RZ, PT ;  /* 0x000000ff0b00720c */ /* 0x000fe20003f25070 */
[----:B------:R-:W-:Y:S01]  /*2e40*/  IMAD.X R5, R7, 0x1, R10, P0 ;  /* 0x0000000107057824 */ /* 0x000fe200000e060a */
[----:B------:R-:W-:Y:S02]  /*2e50*/  ISETP.NE.U32.AND P0, PT, R152, RZ, PT ;  /* 0x000000ff9800720c */ /* 0x000fe40003f05070 */
[----:B------:R1:W-:Y:S04]  /*2e60*/  LDGSTS.E.BYPASS.LTC128B.128 [R2+0x4100], [R8.64], !P4 ;  /* 0x0410000008027fae */ /* 0x0003e8000e101d4e */
[----:B------:R1:W-:Y:S04]  /*2e70*/  LDGSTS.E.BYPASS.LTC128B.128 [R2+0x5100], [R4.64], !P5 ;  /* 0x0510000004027fae */ /* 0x0003e8000e901d4e */
[----:B------:R1:W-:Y:S04]  /*2e80*/  LDGSTS.E.BYPASS.LTC128B.128.ZFILL [R2+0x3900], [R18.64], P6 ;  /* 0x0390000012027fae */ /* 0x0003e8000b141d4e */
[----:B------:R1:W-:Y:S04]  /*2e90*/  LDGSTS.E.BYPASS.LTC128B.128.ZFILL [R2+0x4900], [R16.64], P1 ;  /* 0x0490000010027fae */ /* 0x0003e80008941d4e */
[----:B------:R1:W-:Y:S02]  /*2ea0*/  LDGSTS.E.BYPASS.LTC128B.128.ZFILL [R2+0x5900], [R12.64], P0 ;  /* 0x059000000c027fae */ /* 0x0003e40008141d4e */
.L_x_1:
[----:B-1234-:R-:W-:Y:S01]  /*2eb0*/  SHF.R.S32.HI R2, RZ, 0x1f, R57 ;  /* 0x0000001fff027819 */ /* 0x01efe20000011439 */
[----:B------:R-:W-:Y:S01]  /*2ec0*/  IMAD.SHL.U32 R217, R0, 0x2, RZ ;  /* 0x0000000200d97824 */ /* 0x000fe200078e00ff */
[----:B------:R-:W0:Y:S02]  /*2ed0*/  LDGDEPBAR ;  /* 0x00000000000079af */ /* 0x000e240000000000 */
[----:B------:R-:W-:Y:S01]  /*2ee0*/  LEA.HI R4, R2, R57, RZ, 0x2 ;  /* 0x0000003902047211 */ /* 0x000fe200078f10ff */
[----:B------:R-:W-:-:S03]  /*2ef0*/  IMAD R218, R3, 0x2, R217 ;  /* 0x0000000203da7824 */ /* 0x000fc600078e02d9 */
[----:B------:R-:W-:Y:S01]  /*2f00*/  LOP3.LUT R2, R4, 0x7ffffffc, RZ, 0xc0, !PT ;  /* 0x7ffffffc04027812 */ /* 0x000fe200078ec0ff */
[----:B------:R1:W-:Y:S04]  /*2f10*/  STL [R1+0x44], R4 ;  /* 0x0000440401007387 */ /* 0x0003e80000100800 */
[----:B------:R-:W-:Y:S02]  /*2f20*/  IMAD.IADD R2, R57, 0x1, -R2 ;  /* 0x0000000139027824 */ /* 0x000fe400078e0a02 */
[----:B-1----:R-:W-:-:S04]  /*2f30*/  IMAD.U32 R4, RZ, RZ, UR17 ;  /* 0x00000011ff047e24 */ /* 0x002fc8000f8e00ff */
[----:B------:R-:W-:-:S05]  /*2f40*/  IMAD R2, R2, -0x2, R4 ;  /* 0xfffffffe02027824 */ /* 0x000fca00078e0204 */
[C---:B------:R-:W-:Y:S02]  /*2f50*/  ISETP.GT.AND P0, PT, R2.reuse, RZ, PT ;  /* 0x000000ff0200720c */ /* 0x040fe40003f04270 */
[C---:B------:R-:W-:Y:S02]  /*2f60*/  ISETP.GT.AND P1, PT, R2.reuse, 0x1, PT ;  /* 0x000000010200780c */ /* 0x040fe40003f24270 */
[----:B------:R-:W-:Y:S02]  /*2f70*/  ISETP.GT.AND P6, PT, R2, 0x8, PT ;  /* 0x000000080200780c */ /* 0x000fe40003fc4270 */
[----:B------:R-:W-:Y:S02]  /*2f80*/  FSEL R9, R117, -INF , P0 ;  /* 0xff80000075097808 */ /* 0x000fe40000000000 */
[----:B------:R-:W-:Y:S02]  /*2f90*/  FSEL R10, R116, -INF , P1 ;  /* 0xff800000740a7808 */ /* 0x000fe40000800000 */
[----:B------:R-:W-:-:S02]  /*2fa0*/  FSEL R15, R115, -INF , P0 ;  /* 0xff800000730f7808 */ /* 0x000fc40000000000 */
[----:B------:R-:W-:Y:S02]  /*2fb0*/  FSEL R39, R119, -INF , P0 ;  /* 0xff80000077277808 */ /* 0x000fe40000000000 */
[----:B------:R-:W-:Y:S02]  /*2fc0*/  FSEL R32, R121, -INF , P0 ;  /* 0xff80000079207808 */ /* 0x000fe40000000000 */
[----:B------:R-:W-:Y:S02]  /*2fd0*/  ISETP.GT.AND P0, PT, R2, 0x9, PT ;  /* 0x000000090200780c */ /* 0x000fe40003f04270 */
[----:B------:R-:W-:Y:S02]  /*2fe0*/  FSEL R11, R105, -INF , P6 ;  /* 0xff800000690b7808 */ /* 0x000fe40003000000 */
[----:B------:R-:W-:Y:S02]  /*2ff0*/  FMNMX.FTZ R4, R9, R10, !PT ;  /* 0x0000000a09047209 */ /* 0x000fe40007810000 */
        /* <DEDUP_REMOVED lines=9> */
[----:B------:R-:W-:Y:S02]  /*3090*/  FSEL R47, R97, -INF , P1 ;  /* 0xff800000612f7808 */ /* 0x000fe40000800000 */
[----:B------:R-:W-:Y:S02]  /*30a0*/  FSEL R107, R99, -INF , P1 ;  /* 0xff800000636b7808 */ /* 0x000fe40000800000 */
[----:B------:R-:W-:Y:S02]  /*30b0*/  FSEL R100, R102, -INF , P1 ;  /* 0xff80000066647808 */ /* 0x000fe40000800000 */
[----:B------:R-:W-:-:S02]  /*30c0*/  ISETP.GT.AND P1, PT, R2, 0x11, PT ;  /* 0x000000110200780c */ /* 0x000fc40003f24270 */
[----:B------:R-:W-:Y:S02]  /*30d0*/  FMNMX.FTZ R4, R14, R4, !PT ;  /* 0x000000040e047209 */ /* 0x000fe40007810000 */
[----:B------:R-:W-:Y:S02]  /*30e0*/  FSEL R46, R106, -INF , P0 ;  /* 0xff8000006a2e7808 */ /* 0x000fe40000000000 */
[----:B------:R-:W-:Y:S02]  /*30f0*/  FSEL R38, R112, -INF , P0 ;  /* 0xff80000070267808 */ /* 0x000fe40000000000 */
[----:B------:R-:W-:Y:S02]  /*3100*/  ISETP.GT.AND P0, PT, R2, 0x18, PT ;  /* 0x000000180200780c */ /* 0x000fe40003f04270 */
[----:B------:R-:W-:Y:S02]  /*3110*/  FSEL R48, R96, -INF , P1 ;  /* 0xff80000060307808 */ /* 0x000fe40000800000 */
[----:B------:R-:W-:-:S02]  /*3120*/  FMNMX.FTZ R4, R47, R4, !PT ;  /* 0x000000042f047209 */ /* 0x000fc40007810000 */
        /* <DEDUP_REMOVED lines=9> */
[----:B------:R-:W-:Y:S02]  /*31c0*/  ISETP.GT.AND P6, PT, R2, 0x20, PT ;  /* 0x000000200200780c */ /* 0x000fe40003fc4270 */
[----:B------:R-:W-:Y:S02]  /*31d0*/  FMNMX.FTZ R4, R49, R4, !PT ;  /* 0x0000000431047209 */ /* 0x000fe40007810000 */
[----:B------:R-:W-:-:S02]  /*31e0*/  FMNMX.FTZ R5, R15, R16, !PT ;  /* 0x000000100f057209 */ /* 0x000fc40007810000 */
[----:B------:R-:W-:Y:S02]  /*31f0*/  FSEL R57, R93, -INF , P1 ;  /* 0xff8000005d397808 */ /* 0x000fe40000800000 */
[----:B------:R-:W-:Y:S02]  /*3200*/  FSEL R128, R98, -INF , P1 ;  /* 0xff80000062807808 */ /* 0x000fe40000800000 */
[----:B------:R-:W-:Y:S02]  /*3210*/  FSEL R101, R101, -INF , P1 ;  /* 0xff80000065657808 */ /* 0x000fe40000800000 */
[----:B------:R-:W-:Y:S02]  /*3220*/  ISETP.GT.AND P1, PT, R2, 0x21, PT ;  /* 0x000000210200780c */ /* 0x000fe40003f24270 */
[----:B------:R-:W-:Y:S02]  /*3230*/  FSEL R131, R79, -INF , P6 ;  /* 0xff8000004f837808 */ /* 0x000fe40003000000 */
[----:B------:R-:W-:-:S02]  /*3240*/  FMNMX.FTZ R4, R50, R4, !PT ;  /* 0x0000000432047209 */ /* 0x000fc40007810000 */
[----:B------:R-:W-:Y:S02]  /*3250*/  FMNMX.FTZ R5, R17, R5, !PT ;  /* 0x0000000511057209 */ /* 0x000fe40007810000 */
[----:B------:R-:W-:Y:S02]  /*3260*/  FSEL R58, R58, -INF , P0 ;  /* 0xff8000003a3a7808 */ /* 0x000fe40000000000 */
[----:B------:R-:W-:Y:S02]  /*3270*/  FSEL R129, R91, -INF , P0 ;  /* 0xff8000005b817808 */ /* 0x000fe40000000000 */
[----:B------:R-:W-:Y:S02]  /*3280*/  FSEL R102, R94, -INF , P0 ;  /* 0xff8000005e667808 */ /* 0x000fe40000000000 */
[----:B------:R-:W-:Y:S02]  /*3290*/  ISETP.GT.AND P0, PT, R2, 0x28, PT ;  /* 0x000000280200780c */ /* 0x000fe40003f04270 */
[----:B------:R-:W-:-:S02]  /*32a0*/  FSEL R154, R78, -INF , P1 ;  /* 0xff8000004e9a7808 */ /* 0x000fc40000800000 */
[----:B------:R-:W-:Y:S02]  /*32b0*/  FMNMX.FTZ R4, R131, R4, !PT ;  /* 0x0000000483047209 */ /* 0x000fe40007810000 */
[----:B------:R-:W-:Y:S02]  /*32c0*/  FMNMX.FTZ R5, R18, R5, !PT ;  /* 0x0000000512057209 */ /* 0x000fe40007810000 */
[----:B------:R-:W-:Y:S02]  /*32d0*/  FSEL R164, R76, -INF , P1 ;  /* 0xff8000004ca47808 */ /* 0x000fe40000800000 */
[----:B------:R-:W-:Y:S02]  /*32e0*/  FSEL R187, R84, -INF , P1 ;  /* 0xff80000054bb7808 */ /* 0x000fe40000800000 */
[----:B------:R-:W-:Y:S02]  /*32f0*/  FSEL R184, R87, -INF , P1 ;  /* 0xff80000057b87808 */ /* 0x000fe40000800000 */
[----:B------:R-:W-:-:S02]  /*3300*/  FSEL R153, R72, -INF , P0 ;  /* 0xff80000048997808 */ /* 0x000fc40000000000 */
[----:B------:R-:W-:Y:S02]  /*3310*/  ISETP.GT.AND P1, PT, R2, 0x29, PT ;  /* 0x000000290200780c */ /* 0x000fe40003f24270 */
[----:B------:R-:W-:Y:S02]  /*3320*/  FMNMX.FTZ R4, R154, R4, !PT ;  /* 0x000000049a047209 */ /* 0x000fe40007810000 */
[----:B------:R-:W-:Y:S02]  /*3330*/  FMNMX.FTZ R5, R51, R5, !PT ;  /* 0x0000000533057209 */ /* 0x000fe40007810000 */
[----:B------:R-:W-:Y:S02]  /*3340*/  FSEL R165, R74, -INF , P0 ;  /* 0xff8000004aa57808 */ /* 0x000fe40000000000 */
[----:B------:R-:W-:Y:S02]  /*3350*/  FSEL R190, R70, -INF , P0 ;  /* 0xff80000046be7808 */ /* 0x000fe40000000000 */
[----:B------:R-:W-:-:S02]  /*3360*/  FSEL R186, R68, -INF , P0 ;  /* 0xff80000044ba7808 */ /* 0x000fc40000000000 */
[----:B------:R-:W-:Y:S02]  /*3370*/  FSEL R152, R73, -INF , P1 ;  /* 0xff80000049987808 */ /* 0x000fe40000800000 */
[----:B------:R-:W-:Y:S02]  /*3380*/  ISETP.GT.AND P0, PT, R2, 0x30, PT ;  /* 0x000000300200780c */ /* 0x000fe40003f04270 */
[----:B------:R-:W-:Y:S02]  /*3390*/  FMNMX.FTZ R4, R153, R4, !PT ;  /* 0x0000000499047209 */ /* 0x000fe40007810000 */
[----:B------:R-:W-:Y:S02]  /*33a0*/  FMNMX.FTZ R5, R57, R5, !PT ;  /* 0x0000000539057209 */ /* 0x000fe40007810000 */
[----:B------:R-:W-:Y:S02]  /*33b0*/  FSEL R155, R77, -INF , P6 ;  /* 0xff8000004d9b7808 */ /* 0x000fe40003000000 */
[----:B------:R-:W-:-:S02]  /*33c0*/  FSEL R189, R85, -INF , P6 ;  /* 0xff80000055bd7808 */ /* 0x000fc40003000000 */
[----:B------:R-:W-:Y:S02]  /*33d0*/  FSEL R167, R86, -INF , P6 ;  /* 0xff80000056a77808 */ /* 0x000fe40003000000 */
[----:B------:R-:W-:Y:S02]  /*33e0*/  ISETP.GT.AND P6, PT, R2, 0x31, PT ;  /* 0x000000310200780c */ /* 0x000fe40003fc4270 */
[----:B------:R-:W-:Y:S02]  /*33f0*/  FSEL R200, R27, -INF , P0 ;  /* 0xff8000001bc87808 */ /* 0x000fe40000000000 */
[----:B------:R-:W-:Y:S02]  /*3400*/  FMNMX.FTZ R4, R152, R4, !PT ;  /* 0x0000000498047209 */ /* 0x000fe40007810000 */
        /* <DEDUP_REMOVED lines=10> */
[----:B------:R-:W-:Y:S02]  /*34b0*/  FMNMX.FTZ R5, R59, R5, !PT ;  /* 0x000000053b057209 */ /* 0x000fe40007810000 */
[----:B------:R-:W-:Y:S02]  /*34c0*/  ISETP.GT.AND P0, PT, R2, 0x39, PT ;  /* 0x000000390200780c */ /* 0x000fe40003f04270 */
[----:B------:R-:W-:Y:S02]  /*34d0*/  FSEL R202, R22, -INF , P1 ;  /* 0xff80000016ca7808 */ /* 0x000fe40000800000 */
[----:B------:R-:W-:-:S02]  /*34e0*/  FMNMX.FTZ R2, R201, R4, !PT ;  /* 0x00000004c9027209 */ /* 0x000fc40007810000 */
[----:B------:R-:W-:Y:S02]  /*34f0*/  FMNMX.FTZ R6, R32, R36, !PT ;  /* 0x0000002420067209 */ /* 0x000fe40007810000 */
[----:B------:R-:W-:Y:S02]  /*3500*/  FMNMX.FTZ R4, R155, R5, !PT ;  /* 0x000000059b047209 */ /* 0x000fe40007810000 */
[----:B------:R-:W-:Y:S02]  /*3510*/  FSEL R203, R21, -INF , P0 ;  /* 0xff80000015cb7808 */ /* 0x000fe40000000000 */
[----:B------:R-:W-:Y:S02]  /*3520*/  FMNMX.FTZ R2, R202, R2, !PT ;  /* 0x00000002ca027209 */ /* 0x000fe40007810000 */
[----:B------:R-:W-:Y:S02]  /*3530*/  FMNMX.FTZ R5, R37, R6, !PT ;  /* 0x0000000625057209 */ /* 0x000fe40007810000 */
[----:B------:R-:W-:-:S02]  /*3540*/  FMNMX.FTZ R4, R164, R4, !PT ;  /* 0x00000004a4047209 */ /* 0x000fc40007810000 */
[----:B------:R-:W-:Y:S02]  /*3550*/  FMNMX.FTZ R103, R203, R2, !PT ;  /* 0x00000002cb677209 */ /* 0x000fe40007810000 */
[----:B------:R-:W-:Y:S02]  /*3560*/  FMNMX.FTZ R5, R38, R5, !PT ;  /* 0x0000000526057209 */ /* 0x000fe40007810000 */
[----:B------:R-:W-:Y:S01]  /*3570*/  FMNMX.FTZ R2, R165, R4, !PT ;  /* 0x00000004a5027209 */ /* 0x000fe20007810000 */
[----:B------:R-:W1:Y:S01]  /*3580*/  SHFL.BFLY PT, R7, R103, 0x2, 0x1f ;  /* 0x0c401f0067077f89 */ /* 0x000e6200000e0000 */
[----:B------:R-:W-:Y:S02]  /*3590*/  FMNMX.FTZ R4, R100, R5, !PT ;  /* 0x0000000564047209 */ /* 0x000fe40007810000 */
[----:B------:R-:W-:Y:S02]  /*35a0*/  FMNMX.FTZ R2, R166, R2, !PT ;  /* 0x00000002a6027209 */ /* 0x000fe40007810000 */
[----:B------:R-:W-:-:S02]  /*35b0*/  FSEL R205, R28, -INF , P6 ;  /* 0xff8000001ccd7808 */ /* 0x000fc40003000000 */
[----:B------:R-:W-:Y:S02]  /*35c0*/  FMNMX.FTZ R4, R101, R4, !PT ;  /* 0x0000000465047209 */ /* 0x000fe40007810000 */
[----:B------:R-:W-:Y:S02]  /*35d0*/  FMNMX.FTZ R2, R211, R2, !PT ;  /* 0x00000002d3027209 */ /* 0x000fe40007810000 */
[----:B------:R-:W-:Y:S02]  /*35e0*/  FSEL R204, R24, -INF , P1 ;  /* 0xff80000018cc7808 */ /* 0x000fe40000800000 */
[----:B------:R-:W-:Y:S01]  /*35f0*/  FMNMX.FTZ R4, R102, R4, !PT ;  /* 0x0000000466047209 */ /* 0x000fe20007810000 */
[----:B------:R-:W-:Y:S01]  /*3600*/  LDSM.16.MT88.4 R24, [R218+0x100] ;  /* 0x00010000da18783b */ /* 0x000fe20000004200 */
[----:B------:R-:W-:Y:S02]  /*3610*/  FMNMX.FTZ R2, R205, R2, !PT ;  /* 0x00000002cd027209 */ /* 0x000fe40007810000 */
[----:B------:R-:W-:-:S02]  /*3620*/  FSEL R210, R23, -INF , P0 ;  /* 0xff80000017d27808 */ /* 0x000fc40000000000 */
[----:B------:R-:W-:Y:S01]  /*3630*/  FMNMX.FTZ R4, R106, R4, !PT ;  /* 0x000000046a047209 */ /* 0x000fe20007810000 */
[----:B------:R-:W-:Y:S01]  /*3640*/  LDSM.16.MT88.4 R20, [R217+0x1100] ;  /* 0x00110000d914783b */ /* 0x000fe20000004200 */
[----:B------:R-:W-:Y:S02]  /*3650*/  FMNMX.FTZ R2, R204, R2, !PT ;  /* 0x00000002cc027209 */ /* 0x000fe40007810000 */
[----:B------:R-:W-:Y:S02]  /*3660*/  FMNMX.FTZ R5, R39, R44, !PT ;  /* 0x0000002c27057209 */ /* 0x000fe40007810000 */
[----:B------:R-:W-:Y:S02]  /*3670*/  FMNMX.FTZ R4, R167, R4, !PT ;  /* 0x00000004a7047209 */ /* 0x000fe40007810000 */
[----:B------:R-:W-:Y:S02]  /*3680*/  FMNMX.FTZ R6, R210, R2, !PT ;  /* 0x00000002d2067209 */ /* 0x000fe40007810000 */
[----:B------:R-:W-:-:S02]  /*3690*/  FMNMX.FTZ R2, R45, R5, !PT ;  /* 0x000000052d027209 */ /* 0x000fc40007810000 */
[----:B------:R-:W-:Y:S02]  /*36a0*/  FMNMX.FTZ R4, R184, R4, !PT ;  /* 0x00000004b8047209 */ /* 0x000fe40007810000 */
[----:B------:R-:W-:Y:S02]  /*36b0*/  FMNMX.FTZ R2, R46, R2, !PT ;  /* 0x000000022e027209 */ /* 0x000fe40007810000 */
[----:B-1----:R-:W-:Y:S02]  /*36c0*/  FMNMX.FTZ R103, R103, R7, !PT ;  /* 0x0000000767677209 */ /* 0x002fe40007810000 */
[----:B------:R-:W1:Y:S01]  /*36d0*/  SHFL.BFLY PT, R7, R6, 0x2, 0x1f ;  /* 0x0c401f0006077f89 */ /* 0x000e6200000e0000 */
[----:B------:R-:W-:Y:S02]  /*36e0*/  FMNMX.FTZ R4, R186, R4, !PT ;  /* 0x00000004ba047209 */ /* 0x000fe40007810000 */
[----:B------:R-:W-:Y:S01]  /*36f0*/  FMNMX.FTZ R2, R107, R2, !PT ;  /* 0x000000026b027209 */ /* 0x000fe20007810000 */
[----:B------:R-:W2:Y:S01]  /*3700*/  SHFL.BFLY PT, R8, R103, 0x1, 0x1f ;  /* 0x0c201f0067087f89 */ /* 0x000ea200000e0000 */
[----:B------:R-:W-:-:S02]  /*3710*/  FMNMX.FTZ R4, R185, R4, !PT ;  /* 0x00000004b9047209 */ /* 0x000fc40007810000 */
[----:B------:R-:W-:Y:S02]  /*3720*/  FMNMX.FTZ R2, R128, R2, !PT ;  /* 0x0000000280027209 */ /* 0x000fe40007810000 */
[----:B------:R-:W-:Y:S02]  /*3730*/  FSEL R207, R53, -INF , P6 ;  /* 0xff80000035cf7808 */ /* 0x000fe40003000000 */
[----:B------:R-:W-:Y:S02]  /*3740*/  FMNMX.FTZ R4, R239, R4, !PT ;  /* 0x00000004ef047209 */ /* 0x000fe40007810000 */
[----:B------:R-:W-:Y:S02]  /*3750*/  FMNMX.FTZ R2, R129, R2, !PT ;  /* 0x0000000281027209 */ /* 0x000fe40007810000 */
[----:B------:R-:W-:Y:S02]  /*3760*/  FSEL R212, R30, -INF , P1 ;  /* 0xff8000001ed47808 */ /* 0x000fe40000800000 */
[----:B------:R-:W-:-:S02]  /*3770*/  FMNMX.FTZ R4, R207, R4, !PT ;  /* 0x00000004cf047209 */ /* 0x000fc40007810000 */
[----:B------:R-:W-:Y:S02]  /*3780*/  FMNMX.FTZ R2, R130, R2, !PT ;  /* 0x0000000282027209 */ /* 0x000fe40007810000 */
[----:B------:R-:W-:Y:S02]  /*3790*/  FSEL R214, R29, -INF , P0 ;  /* 0xff8000001dd67808 */ /* 0x000fe40000000000 */
[----:B------:R-:W-:Y:S01]  /*37a0*/  FMNMX.FTZ R4, R212, R4, !PT ;  /* 0x00000004d4047209 */ /* 0x000fe20007810000 */
[----:B------:R-:W-:Y:S01]  /*37b0*/  LDSM.16.MT88.4 R28, [R217+0x100] ;  /* 0x00010000d91c783b */ /* 0x000fe20000004200 */
[----:B------:R-:W-:Y:S02]  /*37c0*/  FMNMX.FTZ R5, R189, R2, !PT ;  /* 0x00000002bd057209 */ /* 0x000fe40007810000 */
[----:B------:R-:W-:Y:S02]  /*37d0*/  FMNMX.FTZ R4, R214, R4, !PT ;  /* 0x00000004d6047209 */ /* 0x000fe40007810000 */
[----:B------:R-:W-:-:S02]  /*37e0*/  FMNMX.FTZ R5, R187, R5, !PT ;  /* 0x00000005bb057209 */ /* 0x000fc40007810000 */
[----:B-1----:R-:W-:Y:S02]  /*37f0*/  FMNMX.FTZ R2, R6, R7, !PT ;  /* 0x0000000706027209 */ /* 0x002fe40007810000 */
[----:B------:R-:W-:Y:S01]  /*3800*/  SHFL.BFLY PT, R7, R4, 0x2, 0x1f ;  /* 0x0c401f0004077f89 */ /* 0x000fe200000e0000 */
[----:B------:R-:W-:Y:S02]  /*3810*/  FMNMX.FTZ R5, R190, R5, !PT ;  /* 0x00000005be057209 */ /* 0x000fe40007810000 */
[----:B--2---:R-:W-:Y:S02]  /*3820*/  FMNMX.FTZ R103, R103, R8, !PT ;  /* 0x0000000867677209 */ /* 0x004fe40007810000 */
[----:B------:R-:W-:Y:S01]  /*3830*/  FMNMX.FTZ R5, R188, R5, !PT ;  /* 0x00000005bc057209 */ /* 0x000fe20007810000 */
[----:B------:R-:W1:Y:S01]  /*3840*/  SHFL.BFLY PT, R8, R2, 0x1, 0x1f ;  /* 0x0c201f0002087f89 */ /* 0x000e6200000e0000 */
[----:B------:R-:W-:Y:S01]  /*3850*/  FSEL R215, R40, -INF , P6 ;  /* 0xff80000028d77808 */ /* 0x000fe20003000000 */
[----:B------:R-:W-:Y:S01]  /*3860*/  FMUL.FTZ R13, R103, c[0x0][0x2d0] ;  /* 0x0000b400670d7a20 */ /* 0x000fe20000410000 */
[----:B------:R-:W-:Y:S01]  /*3870*/  FMNMX.FTZ R5, R137, R5, !PT ;  /* 0x0000000589057209 */ /* 0x000fe20007810000 */
[----:B------:R-:W-:Y:S01]  /*3880*/  LDSM.16.MT88.4 R40, [R218+0x2100] ;  /* 0x00210000da28783b */ /* 0x000fe20000004200 */
[----:B------:R-:W-:-:S02]  /*3890*/  FSETP.NEU.FTZ.AND P6, PT, R103, -INF , PT ;  /* 0xff8000006700780b */ /* 0x000fc40003fdd000 */
[----:B------:R-:W-:Y:S02]  /*38a0*/  FSEL R234, R34, -INF , P1 ;  /* 0xff80000022ea7808 */ /* 0x000fe40000800000 */
[----:B------:R-:W-:Y:S02]  /*38b0*/  FMNMX.FTZ R5, R215, R5, !PT ;  /* 0x00000005d7057209 */ /* 0x000fe40007810000 */
[----:B------:R-:W-:Y:S02]  /*38c0*/  FSEL R13, R13, RZ, P6 ;  /* 0x000000ff0d0d7208 */ /* 0x000fe40003000000 */
[----:B------:R-:W-:Y:S02]  /*38d0*/  FSEL R237, R33, -INF , P0 ;  /* 0xff80000021ed7808 */ /* 0x000fe40000000000 */
[----:B------:R-:W-:Y:S01]  /*38e0*/  FMNMX.FTZ R5, R234, R5, !PT ;  /* 0x00000005ea057209 */ /* 0x000fe20007810000 */
[----:B------:R-:W-:-:S03]  /*38f0*/  FFMA.FTZ R6, R9, c[0x0][0x2d0], -R13 ;  /* 0x0000b40009067a23 */ /* 0x000fc6000001080d */
[----:B------:R-:W-:Y:S01]  /*3900*/  FMNMX.FTZ R5, R237, R5, !PT ;  /* 0x00000005ed057209 */ /* 0x000fe20007810000 */
[----:B------:R2:W-:Y:S01]  /*3910*/  MUFU.EX2 R192, R6 ;  /* 0x0000000600c07308 */ /* 0x0005e20000000800 */
[----:B-1----:R-:W-:-:S04]  /*3920*/  FMNMX.FTZ R2, R2, R8, !PT ;  /* 0x0000000802027209 */ /* 0x002fc80007810000 */
[C---:B------:R-:W-:Y:S01]  /*3930*/  FSETP.NEU.FTZ.AND P0, PT, R2.reuse, -INF , PT ;  /* 0xff8000000200780b */ /* 0x040fe20003f1d000 */
[----:B------:R-:W-:-:S05]  /*3940*/  FMUL.FTZ R12, R2, c[0x0][0x2d0] ;  /* 0x0000b400020c7a20 */ /* 0x000fca0000410000 */
[----:B------:R-:W-:Y:S02]  /*3950*/  FSEL R12, R12, RZ, P0 ;  /* 0x000000ff0c0c7208 */ /* 0x000fe40000000000 */
[----:B--2---:R-:W-:Y:S01]  /*3960*/  FMNMX.FTZ R6, R4, R7, !PT ;  /* 0x0000000704067209 */ /* 0x004fe20007810000 */
[----:B------:R-:W-:Y:S01]  /*3970*/  FFMA.FTZ R4, R10, c[0x0][0x2d0], -R13 ;  /* 0x0000b4000a047a23 */ /* 0x000fe2000001080d */
[----:B------:R-:W-:Y:S01]  /*3980*/  SHFL.BFLY PT, R7, R5, 0x2, 0x1f ;  /* 0x0c401f0005077f89 */ /* 0x000fe200000e0000 */
[--C-:B------:R-:W-:Y:S02]  /*3990*/  FFMA.FTZ R0, R16, c[0x0][0x2d0], -R12.reuse ;  /* 0x0000b40010007a23 */ /* 0x100fe4000001080c */
[----:B------:R1:W-:Y:S01]  /*39a0*/  MUFU.EX2 R19, R4 ;  /* 0x0000000400137308 */ /* 0x0003e20000000800 */
[----:B------:R-:W2:Y:S01]  /*39b0*/  SHFL.BFLY PT, R105, R6, 0x1, 0x1f ;  /* 0x0c201f0006697f89 */ /* 0x000ea200000e0000 */
[----:B------:R-:W-:-:S06]  /*39c0*/  FFMA.FTZ R3, R18, c[0x0][0x2d0], -R12 ;  /* 0x0000b40012037a23 */ /* 0x000fcc000001080c */
[----:B------:R3:W-:Y:S01]  /*39d0*/  MUFU.EX2 R197, R0 ;  /* 0x0000000000c57308 */ /* 0x0007e20000000800 */
[----:B-1----:R-:W-:-:S07]  /*39e0*/  FFMA.FTZ R4, R11, c[0x0][0x2d0], -R13 ;  /* 0x0000b4000b047a23 */ /* 0x002fce000001080d */
[----:B------:R-:W-:Y:S01]  /*39f0*/  MUFU.EX2 R182, R3 ;  /* 0x0000000300b67308 */ /* 0x000fe20000000800 */
[----:B---3--:R-:W-:-:S07]  /*3a00*/  FFMA.FTZ R0, R17, c[0x0][0x2d0], -R12 ;  /* 0x0000b40011007a23 */ /* 0x008fce000001080c */
[----:B------:R1:W-:Y:S01]  /*3a10*/  MUFU.EX2 R136, R4 ;  /* 0x0000000400887308 */ /* 0x0003e20000000800 */
[----:B--2---:R-:W-:-:S04]  /*3a20*/  FMNMX.FTZ R105, R6, R105, !PT ;  /* 0x0000006906697209 */ /* 0x004fc80007810000 */
[C---:B------:R-:W-:Y:S01]  /*3a30*/  FSETP.NEU.FTZ.AND P0, PT, R105.reuse, -INF , PT ;  /* 0xff8000006900780b */ /* 0x040fe20003f1d000 */
[----:B-1----:R-:W-:Y:S02]  /*3a40*/  FFMA.FTZ R4, R14, c[0x0][0x2d0], -R13 ;  /* 0x0000b4000e047a23 */ /* 0x002fe4000001080d */
[----:B------:R1:W-:Y:S08]  /*3a50*/  MUFU.EX2 R14, R0 ;  /* 0x00000000000e7308 */ /* 0x0003f00000000800 */
[----:B------:R2:W3:Y:S01]  /*3a60*/  MUFU.EX2 R181, R4 ;  /* 0x0000000400b57308 */ /* 0x0004e20000000800 */
[----:B-1----:R-:W-:-:S05]  /*3a70*/  FMUL.FTZ R0, R105, c[0x0][0x2d0] ;  /* 0x0000b40069007a20 */ /* 0x002fca0000410000 */
[----:B------:R-:W-:Y:S01]  /*3a80*/  FSEL R0, R0, RZ, P0 ;  /* 0x000000ff00007208 */ /* 0x000fe20000000000 */
[----:B--2---:R-:W-:Y:S01]  /*3a90*/  FFMA.FTZ R4, R15, c[0x0][0x2d0], -R12 ;  /* 0x0000b4000f047a23 */ /* 0x004fe2000001080c */
[----:B---3--:R-:W-:Y:S01]  /*3aa0*/  F2FP.BF16.PACK_AB R6, R181, R136 ;  /* 0x00000088b506723e */ /* 0x008fe200000010ff */
[----:B------:R-:W-:Y:S02]  /*3ab0*/  IMAD.MOV.U32 R15, RZ, RZ, R19 ;  /* 0x000000ffff0f7224 */ /* 0x000fe400078e0013 */
[----:B------:R1:W2:Y:S01]  /*3ac0*/  MUFU.EX2 R196, R4 ;  /* 0x0000000400c47308 */ /* 0x0002a20000000800 */
[--C-:B------:R-:W-:Y:S01]  /*3ad0*/  FFMA.FTZ R3, R32, c[0x0][0x2d0], -R0.reuse ;  /* 0x0000b40020037a23 */ /* 0x100fe20000010800 */
[----:B------:R-:W-:Y:S01]  /*3ae0*/  LDSM.16.MT88.4 R16, [R218+0x1100] ;  /* 0x00110000da10783b */ /* 0x000fe20000004200 */
[----:B------:R-:W-:-:S03]  /*3af0*/  FFMA.FTZ R8, R37, c[0x0][0x2d0], -R0 ;  /* 0x0000b40025087a23 */ /* 0x000fc60000010800 */
[----:B------:R-:W-:Y:S02]  /*3b00*/  LDSM.16.MT88.4 R32, [R217+0x2100] ;  /* 0x00210000d920783b */ /* 0x000fe40000004200 */
[----:B------:R3:W-:Y:S01]  /*3b10*/  MUFU.EX2 R251, R3 ;  /* 0x0000000300fb7308 */ /* 0x0007e20000000800 */
[----:B-1----:R-:W-:-:S07]  /*3b20*/  FMNMX.FTZ R4, R5, R7, !PT ;  /* 0x0000000705047209 */ /* 0x002fce0007810000 */
[----:B------:R1:W-:Y:S01]  /*3b30*/  MUFU.EX2 R252, R8 ;  /* 0x0000000800fc7308 */ /* 0x0003e20000000800 */
[----:B------:R-:W-:Y:S01]  /*3b40*/  F2FP.BF16.PACK_AB R7, R182, R14 ;  /* 0x0000000eb607723e */ /* 0x000fe200000010ff */
[----:B------:R-:W4:Y:S01]  /*3b50*/  SHFL.BFLY PT, R5, R4, 0x1, 0x1f ;  /* 0x0c201f0004057f89 */ /* 0x000f2200000e0000 */
[----:B---3--:R-:W-:-:S05]  /*3b60*/  FFMA.FTZ R3, R36, c[0x0][0x2d0], -R0 ;  /* 0x0000b40024037a23 */ /* 0x008fca0000010800 */
[----:B------:R3:W-:Y:S01]  /*3b70*/  MUFU.EX2 R247, R3 ;  /* 0x0000000300f77308 */ /* 0x0007e20000000800 */
[----:B-1----:R-:W-:-:S07]  /*3b80*/  FFMA.FTZ R8, R38, c[0x0][0x2d0], -R0 ;  /* 0x0000b40026087a23 */ /* 0x002fce0000010800 */
[----:B------:R-:W1:Y:S01]  /*3b90*/  MUFU.EX2 R180, R8 ;  /* 0x0000000800b47308 */ /* 0x000e620000000800 */
[----:B----4-:R-:W-:Y:S02]  /*3ba0*/  FMNMX.FTZ R104, R4, R5, !PT ;  /* 0x0000000504687209 */ /* 0x010fe40007810000 */
[----:B------:R-:W-:Y:S02]  /*3bb0*/  F2FP.BF16.PACK_AB R4, R15, R192 ;  /* 0x000000c00f04723e */ /* 0x000fe400000010ff */
[C---:B------:R-:W-:Y:S01]  /*3bc0*/  FSETP.NEU.FTZ.AND P0, PT, R104.reuse, -INF , PT ;  /* 0xff8000006800780b */ /* 0x040fe20003f1d000 */
[----:B---3--:R-:W-:Y:S01]  /*3bd0*/  FMUL.FTZ R3, R104, c[0x0][0x2d0] ;  /* 0x0000b40068037a20 */ /* 0x008fe20000410000 */
[----:B--2---:R-:W-:Y:S02]  /*3be0*/  F2FP.BF16.PACK_AB R5, R197, R196 ;  /* 0x000000c4c505723e */ /* 0x004fe400000010ff */
[----:B-1----:R-:W-:Y:S02]  /*3bf0*/  F2FP.BF16.PACK_AB R10, R180, R252 ;  /* 0x000000fcb40a723e */ /* 0x002fe400000010ff */
[----:B------:R-:W-:-:S02]  /*3c00*/  FSEL R3, R3, RZ, P0 ;  /* 0x000000ff03037208 */ /* 0x000fc40000000000 */
[----:B------:R-:W-:Y:S01]  /*3c10*/  PLOP3.LUT P0, PT, PT, PT, UP0, 0x40, 0x0 ;  /* 0x000000000000781c */ /* 0x000fe20003f0e808 */
[C---:B------:R-:W-:Y:S02]  /*3c20*/  HMMA.16816.F32.BF16 R124, R4.reuse, R28, RZ ;  /* 0x0000001c047c723c */ /* 0x040fe400000418ff */
[--C-:B------:R-:W-:Y:S02]  /*3c30*/  FFMA.FTZ R8, R39, c[0x0][0x2d0], -R3.reuse ;  /* 0x0000b40027087a23 */ /* 0x100fe40000010803 */
[----:B------:R-:W-:Y:S02]  /*3c40*/  LDSM.16.MT88.4 R36, [R218+0x2500] ;  /* 0x00250000da24783b */ /* 0x000fe40000004200 */
[----:B------:R1:W-:Y:S02]  /*3c50*/  MUFU.EX2 R244, R8 ;  /* 0x0000000800f47308 */ /* 0x0003e40000000800 */
[C---:B------:R-:W-:Y:S08]  /*3c60*/  HMMA.16816.F32.BF16 R120, R4.reuse, R24, RZ ;  /* 0x000000180478723c */ /* 0x040ff000000418ff */
[----:B------:R-:W-:Y:S01]  /*3c70*/  HMMA.16816.F32.BF16 R116, R4, R20, RZ ;  /* 0x000000140474723c */ /* 0x000fe200000418ff */
[----:B-1----:R-:W-:-:S07]  /*3c80*/  FFMA.FTZ R8, R44, c[0x0][0x2d0], -R3 ;  /* 0x0000b4002c087a23 */ /* 0x002fce0000010803 */
[C---:B------:R-:W-:Y:S01]  /*3c90*/  HMMA.16816.F32.BF16 R112, R4.reuse, R16, RZ ;  /* 0x000000100470723c */ /* 0x040fe200000418ff */
[----:B------:R1:W2:Y:S07]  /*3ca0*/  MUFU.EX2 R243, R8 ;  /* 0x0000000800f37308 */ /* 0x0002ae0000000800 */
[C---:B------:R-:W-:Y:S08]  /*3cb0*/  HMMA.16816.F32.BF16 R108, R4.reuse, R32, RZ ;  /* 0x00000020046c723c */ /* 0x040ff000000418ff */
[----:B------:R-:W-:Y:S01]  /*3cc0*/  HMMA.16816.F32.BF16 R96, R4, R40, RZ ;  /* 0x000000280460723c */ /* 0x000fe200000418ff */
[----:B-1----:R-:W-:Y:S01]  /*3cd0*/  FFMA.FTZ R8, R45, c[0x0][0x2d0], -R3 ;  /* 0x0000b4002d087a23 */ /* 0x002fe20000010803 */
[----:B--2---:R-:W-:-:S03]  /*3ce0*/  F2FP.BF16.PACK_AB R9, R243, R244 ;  /* 0x000000f4f309723e */ /* 0x004fc600000010ff */
[----:B------:R1:W-:Y:S03]  /*3cf0*/  MUFU.EX2 R246, R8 ;  /* 0x0000000800f67308 */ /* 0x0003e60000000800 */
[C---:B------:R-:W-:Y:S08]  /*3d00*/  HMMA.16816.F32.BF16 R92, R4.reuse, R30, RZ ;  /* 0x0000001e045c723c */ /* 0x040ff000000418ff */
[----:B------:R-:W-:Y:S01]  /*3d10*/  HMMA.16816.F32.BF16 R88, R4, R26, RZ ;  /* 0x0000001a0458723c */ /* 0x000fe200000418ff */
[----:B-1----:R-:W-:-:S07]  /*3d20*/  FFMA.FTZ R8, R46, c[0x0][0x2d0], -R3 ;  /* 0x0000b4002e087a23 */ /* 0x002fce0000010803 */
[C---:B------:R-:W-:Y:S01]  /*3d30*/  HMMA.16816.F32.BF16 R84, R4.reuse, R22, RZ ;  /* 0x000000160454723c */ /* 0x040fe200000418ff */
[----:B------:R1:W2:Y:S07]  /*3d40*/  MUFU.EX2 R250, R8 ;  /* 0x0000000800fa7308 */ /* 0x0002ae0000000800 */
[C---:B------:R-:W-:Y:S08]  /*3d50*/  HMMA.16816.F32.BF16 R80, R4.reuse, R18, RZ ;  /* 0x000000120450723c */ /* 0x040ff000000418ff */
[----:B------:R-:W-:Y:S01]  /*3d60*/  HMMA.16816.F32.BF16 R76, R4, R34, RZ ;  /* 0x00000022044c723c */ /* 0x000fe200000418ff */
[----:B-1----:R-:W-:-:S02]  /*3d70*/  F2FP.BF16.PACK_AB R8, R247, R251 ;  /* 0x000000fbf708723e */ /* 0x002fc400000010ff */
[----:B--2---:R-:W-:-:S05]  /*3d80*/  F2FP.BF16.PACK_AB R11, R250, R246 ;  /* 0x000000f6fa0b723e */ /* 0x004fca00000010ff */
[----:B------:R-:W-:Y:S07]  /*3d90*/  HMMA.16816.F32.BF16 R68, R4, R42, RZ ;  /* 0x0000002a0444723c */ /* 0x000fee00000418ff */
[--C-:B------:R-:W-:Y:S01]  /*3da0*/  FFMA.FTZ R4, R47, c[0x0][0x2d0], -R13.reuse ;  /* 0x0000b4002f047a23 */ /* 0x100fe2000001080d */
[C---:B------:R-:W-:Y:S03]  /*3db0*/  HMMA.16816.F32.BF16 R72, R8.reuse, R28, RZ ;  /* 0x0000001c0848723c */ /* 0x040fe600000418ff */
[----:B------:R1:W-:Y:S05]  /*3dc0*/  MUFU.EX2 R245, R4 ;  /* 0x0000000400f57308 */ /* 0x0003ea0000000800 */
[C---:B------:R-:W-:Y:S01]  /*3dd0*/  HMMA.16816.F32.BF16 R144, R8.reuse, R30, RZ ;  /* 0x0000001e0890723c */ /* 0x040fe200000418ff */
[----:B------:R-:W-:Y:S07]  /*3de0*/  LDSM.16.MT88.4 R28, [R218+0x1500] ;  /* 0x00150000da1c783b */ /* 0x000fee0000004200 */
[----:B------:R-:W-:Y:S01]  /*3df0*/  HMMA.16816.F32.BF16 R64, R8, R24, RZ ;  /* 0x000000180840723c */ /* 0x000fe200000418ff */
[----:B-1----:R-:W-:-:S04]  /*3e00*/  FFMA.FTZ R4, R48, c[0x0][0x2d0], -R13 ;  /* 0x0000b40030047a23 */ /* 0x002fc8000001080d */
[----:B------:R1:W-:Y:S03]  /*3e10*/  MUFU.EX2 R138, R4 ;  /* 0x00000004008a7308 */ /* 0x0003e60000000800 */
[C---:B------:R-:W-:Y:S01]  /*3e20*/  HMMA.16816.F32.BF16 R140, R8.reuse, R26, RZ ;  /* 0x0000001a088c723c */ /* 0x040fe200000418ff */
[----:B------:R-:W-:Y:S07]  /*3e30*/  LDSM.16.MT88.4 R24, [R217+0x500] ;  /* 0x00050000d918783b */ /* 0x000fee0000004200 */
[----:B------:R-:W-:Y:S01]  /*3e40*/  HMMA.16816.F32.BF16 R60, R8, R20, RZ ;  /* 0x00000014083c723c */ /* 0x000fe200000418ff */
[----:B-1----:R-:W-:-:S07]  /*3e50*/  FFMA.FTZ R4, R49, c[0x0][0x2d0], -R13 ;  /* 0x0000b40031047a23 */ /* 0x002fce000001080d */
[C---:B------:R-:W-:Y:S01]  /*3e60*/  HMMA.16816.F32.BF16 R132, R8.reuse, R22, RZ ;  /* 0x000000160884723c */ /* 0x040fe200000418ff */
[----:B------:R-:W-:Y:S01]  /*3e70*/  LDSM.16.MT88.4 R20, [R218+0x500] ;  /* 0x00050000da14783b */ /* 0x000fe20000004200 */
[----:B------:R1:W-:Y:S06]  /*3e80*/  MUFU.EX2 R249, R4 ;  /* 0x0000000400f97308 */ /* 0x0003ec0000000800 */
[C---:B------:R-:W-:Y:S08]  /*3e90*/  HMMA.16816.F32.BF16 R52, R8.reuse, R16, RZ ;  /* 0x000000100834723c */ /* 0x040ff000000418ff */
[----:B------:R-:W-:Y:S01]  /*3ea0*/  HMMA.16816.F32.BF16 R148, R8, R18, RZ ;  /* 0x000000120894723c */ /* 0x000fe200000418ff */
[----:B------:R-:W2:Y:S01]  /*3eb0*/  LDSM.16.MT88.4 R16, [R217+0x1500] ;  /* 0x00150000d910783b */ /* 0x000ea20000004200 */
[----:B-1----:R-:W-:-:S04]  /*3ec0*/  FFMA.FTZ R4, R50, c[0x0][0x2d0], -R13 ;  /* 0x0000b40032047a23 */ /* 0x002fc8000001080d */
[----:B------:R1:W3:Y:S02]  /*3ed0*/  MUFU.EX2 R248, R4 ;  /* 0x0000000400f87308 */ /* 0x0002e40000000800 */
[C---:B------:R-:W-:Y:S08]  /*3ee0*/  HMMA.16816.F32.BF16 R156, R8.reuse, R34, RZ ;  /* 0x00000022089c723c */ /* 0x040ff000000418ff */
[----:B------:R-:W-:Y:S01]  /*3ef0*/  HMMA.16816.F32.BF16 R44, R8, R40, RZ ;  /* 0x00000028082c723c */ /* 0x000fe200000418ff */
[----:B-1----:R-:W-:-:S07]  /*3f00*/  FFMA.FTZ R4, R51, c[0x0][0x2d0], -R12 ;  /* 0x0000b40033047a23 */ /* 0x002fce000001080c */
[C---:B------:R-:W-:Y:S01]  /*3f10*/  HMMA.16816.F32.BF16 R168, R8.reuse, R42, RZ ;  /* 0x0000002a08a8723c */ /* 0x040fe200000418ff */
[----:B---3--:R-:W-:Y:S01]  /*3f20*/  F2FP.BF16.PACK_AB R6, R248, R249 ;  /* 0x000000f9f806723e */ /* 0x008fe200000010ff */
[----:B------:R1:W-:Y:S06]  /*3f30*/  MUFU.EX2 R240, R4 ;  /* 0x0000000400f07308 */ /* 0x0003ec0000000800 */
[----:B------:R-:W-:Y:S01]  /*3f40*/  HMMA.16816.F32.BF16 R48, R8, R32, RZ ;  /* 0x000000200830723c */ /* 0x000fe200000418ff */
[----:B------:R-:W3:Y:S06]  /*3f50*/  LDSM.16.MT88.4 R32, [R217+0x2500] ;  /* 0x00250000d920783b */ /* 0x000eec0000004200 */
[----:B------:R-:W-:-:S02]  /*3f60*/  FFMA.FTZ R8, R102, c[0x0][0x2d0], -R0 ;  /* 0x0000b40066087a23 */ /* 0x000fc40000010800 */
[----:B-1----:R-:W-:Y:S02]  /*3f70*/  FFMA.FTZ R4, R57, c[0x0][0x2d0], -R12 ;  /* 0x0000b40039047a23 */ /* 0x002fe4000001080c */
[----:B------:R1:W-:Y:S01]  /*3f80*/  MUFU.EX2 R233, R8 ;  /* 0x0000000800e97308 */ /* 0x0003e20000000800 */
[----:B------:R-:W-:-:S07]  /*3f90*/  IMAD.MOV.U32 R57, RZ, RZ, R138 ;  /* 0x000000ffff397224 */ /* 0x000fce00078e008a */
[----:B------:R4:W5:Y:S01]  /*3fa0*/  MUFU.EX2 R5, R4 ;  /* 0x0000000400057308 */ /* 0x0009620000000800 */
[----:B-1----:R-:W-:-:S07]  /*3fb0*/  FFMA.FTZ R8, R106, c[0x0][0x2d0], -R0 ;  /* 0x0000b4006a087a23 */ /* 0x002fce0000010800 */
[----:B------:R1:W-:Y:S01]  /*3fc0*/  MUFU.EX2 R213, R8 ;  /* 0x0000000800d57308 */ /* 0x0003e20000000800 */
[----:B----4-:R-:W-:Y:S02]  /*3fd0*/  FFMA.FTZ R4, R58, c[0x0][0x2d0], -R12 ;  /* 0x0000b4003a047a23 */ /* 0x010fe4000001080c */
[----:B-----5:R-:W-:-:S05]  /*3fe0*/  IMAD.MOV.U32 R58, RZ, RZ, R5 ;  /* 0x000000ffff3a7224 */ /* 0x020fca00078e0005 */
[----:B------:R4:W-:Y:S01]  /*3ff0*/  MUFU.EX2 R242, R4 ;  /* 0x0000000400f27308 */ /* 0x0009e20000000800 */
[----:B------:R-:W-:Y:S01]  /*4000*/  F2FP.BF16.PACK_AB R5, R58, R240 ;  /* 0x000000f03a05723e */ /* 0x000fe200000010ff */
[----:B-1----:R-:W-:-:S06]  /*4010*/  FFMA.FTZ R8, R107, c[0x0][0x2d0], -R3 ;  /* 0x0000b4006b087a23 */ /* 0x002fcc0000010803 */
[----:B------:R1:W-:Y:S01]  /*4020*/  MUFU.EX2 R209, R8 ;  /* 0x0000000800d17308 */ /* 0x0003e20000000800 */
[----:B----4-:R-:W-:Y:S02]  /*4030*/  FFMA.FTZ R4, R59, c[0x0][0x2d0], -R12 ;  /* 0x0000b4003b047a23 */ /* 0x010fe4000001080c */
[----:B------:R-:W-:-:S05]  /*4040*/  IMAD.MOV.U32 R59, RZ, RZ, R137 ;  /* 0x000000ffff3b7224 */ /* 0x000fca00078e0089 */
[----:B------:R4:W5:Y:S01]  /*4050*/  MUFU.EX2 R241, R4 ;  /* 0x0000000400f17308 */ /* 0x0009620000000800 */
[----:B-1----:R-:W-:Y:S02]  /*4060*/  FFMA.FTZ R8, R128, c[0x0][0x2d0], -R3 ;  /* 0x0000b40080087a23 */ /* 0x002fe40000010803 */
[----:B------:R-:W-:-:S05]  /*4070*/  IMAD.MOV.U32 R128, RZ, RZ, R180 ;  /* 0x000000ffff807224 */ /* 0x000fca00078e00b4 */
[----:B------:R1:W-:Y:S01]  /*4080*/  MUFU.EX2 R191, R8 ;  /* 0x0000000800bf7308 */ /* 0x0003e20000000800 */
[----:B----4-:R-:W-:Y:S01]  /*4090*/  FFMA.FTZ R4, R100, c[0x0][0x2d0], -R0 ;  /* 0x0000b40064047a23 */ /* 0x010fe20000010800 */
[----:B-----5:R-:W-:Y:S01]  /*40a0*/  F2FP.BF16.PACK_AB R7, R241, R242 ;  /* 0x000000f2f107723e */ /* 0x020fe200000010ff */
[----:B------:R-:W-:-:S05]  /*40b0*/  IMAD.MOV.U32 R100, RZ, RZ, R136 ;  /* 0x000000ffff647224 */ /* 0x000fca00078e0088 */
[----:B------:R4:W-:Y:S01]  /*40c0*/  MUFU.EX2 R235, R4 ;  /* 0x0000000400eb7308 */ /* 0x0009e20000000800 */
[----:B-1----:R-:W-:Y:S02]  /*40d0*/  FFMA.FTZ R8, R129, c[0x0][0x2d0], -R3 ;  /* 0x0000b40081087a23 */ /* 0x002fe40000010803 */
[----:B------:R-:W-:-:S05]  /*40e0*/  IMAD.MOV.U32 R129, RZ, RZ, R14 ;  /* 0x000000ffff817224 */ /* 0x000fca00078e000e */
[----:B------:R1:W-:Y:S01]  /*40f0*/  MUFU.EX2 R208, R8 ;  /* 0x0000000800d07308 */ /* 0x0003e20000000800 */
[----:B------:R-:W-:Y:S02]  /*4100*/  FFMA.FTZ R14, R165, c[0x0][0x2d0], -R12 ;  /* 0x0000b400a50e7a23 */ /* 0x000fe4000001080c */
[----:B----4-:R-:W-:-:S05]  /*4110*/  FFMA.FTZ R4, R101, c[0x0][0x2d0], -R0 ;  /* 0x0000b40065047a23 */ /* 0x010fca0000010800 */
[----:B------:R4:W5:Y:S01]  /*4120*/  MUFU.EX2 R183, R4 ;  /* 0x0000000400b77308 */ /* 0x0009620000000800 */
[----:B-1----:R-:W-:-:S07]  /*4130*/  FFMA.FTZ R8, R130, c[0x0][0x2d0], -R3 ;  /* 0x0000b40082087a23 */ /* 0x002fce0000010803 */
[----:B------:R1:W-:Y:S01]  /*4140*/  MUFU.EX2 R180, R14 ;  /* 0x0000000e00b47308 */ /* 0x0003e20000000800 */
[----:B----4-:R-:W-:-:S07]  /*4150*/  F2FP.BF16.PACK_AB R4, R57, R245 ;  /* 0x000000f53904723e */ /* 0x010fce00000010ff */
[----:B------:R4:W4:Y:S01]  /*4160*/  MUFU.EX2 R206, R8 ;  /* 0x0000000800ce7308 */ /* 0x0009220000000800 */
[----:B--2---:R-:W-:Y:S01]  /*4170*/  HMMA.16816.F32.BF16 R160, R4, R16, R116 ;  /* 0x0000001004a0723c */ /* 0x004fe20000041874 */
[----:B-1----:R-:W-:-:S07]  /*4180*/  FFMA.FTZ R14, R166, c[0x0][0x2d0], -R12 ;  /* 0x0000b400a60e7a23 */ /* 0x002fce000001080c */
[----:B---3--:R-:W-:Y:S01]  /*4190*/  HMMA.16816.F32.BF16 R116, R4, R32, R108 ;  /* 0x000000200474723c */ /* 0x008fe2000004186c */
[----:B----4-:R-:W-:-:S04]  /*41a0*/  FFMA.FTZ R8, R131, c[0x0][0x2d0], -R13 ;  /* 0x0000b40083087a23 */ /* 0x010fc8000001080d */
[----:B------:R1:W-:Y:S03]  /*41b0*/  MUFU.EX2 R199, R8 ;  /* 0x0000000800c77308 */ /* 0x0003e60000000800 */
[C---:B------:R-:W-:Y:S08]  /*41c0*/  HMMA.16816.F32.BF16 R172, R4.reuse, R20, R120 ;  /* 0x0000001404ac723c */ /* 0x040ff00000041878 */
[----:B------:R-:W-:Y:S01]  /*41d0*/  HMMA.16816.F32.BF16 R108, R4, R36, R96 ;  /* 0x00000024046c723c */ /* 0x000fe20000041860 */
[----:B-1----:R-:W-:-:S07]  /*41e0*/  FFMA.FTZ R8, R154, c[0x0][0x2d0], -R13 ;  /* 0x0000b4009a087a23 */ /* 0x002fce000001080d */
[C---:B------:R-:W-:Y:S01]  /*41f0*/  HMMA.16816.F32.BF16 R176, R4.reuse, R24, R124 ;  /* 0x0000001804b0723c */ /* 0x040fe2000004187c */
[----:B------:R-:W-:Y:S01]  /*4200*/  IMAD.MOV.U32 R154, RZ, RZ, R192 ;  /* 0x000000ffff9a7224 */ /* 0x000fe200078e00c0 */
[----:B------:R1:W2:Y:S06]  /*4210*/  MUFU.EX2 R198, R8 ;  /* 0x0000000800c67308 */ /* 0x0002ac0000000800 */
[C---:B------:R-:W-:Y:S08]  /*4220*/  HMMA.16816.F32.BF16 R120, R4.reuse, R26, R92 ;  /* 0x0000001a0478723c */ /* 0x040ff0000004185c */
[----:B------:R-:W-:Y:S01]  /*4230*/  HMMA.16816.F32.BF16 R136, R4, R22, R88 ;  /* 0x000000160488723c */ /* 0x000fe20000041858 */
[----:B-1----:R-:W-:-:S02]  /*4240*/  FFMA.FTZ R8, R153, c[0x0][0x2d0], -R13 ;  /* 0x0000b40099087a23 */ /* 0x002fc4000001080d */
[----:B------:R-:W-:Y:S02]  /*4250*/  IMAD.MOV.U32 R153, RZ, RZ, R197 ;  /* 0x000000ffff997224 */ /* 0x000fe400078e00c5 */
[----:B------:R1:W-:Y:S03]  /*4260*/  MUFU.EX2 R197, R8 ;  /* 0x0000000800c57308 */ /* 0x0003e60000000800 */
[C---:B------:R-:W-:Y:S08]  /*4270*/  HMMA.16816.F32.BF16 R96, R4.reuse, R18, R84 ;  /* 0x000000120460723c */ /* 0x040ff00000041854 */
[----:B------:R-:W-:Y:S01]  /*4280*/  HMMA.16816.F32.BF16 R124, R4, R28, R112 ;  /* 0x0000001c047c723c */ /* 0x000fe20000041870 */
[----:B-1----:R-:W-:-:S07]  /*4290*/  FFMA.FTZ R8, R152, c[0x0][0x2d0], -R13 ;  /* 0x0000b40098087a23 */ /* 0x002fce000001080d */
[C---:B------:R-:W-:Y:S01]  /*42a0*/  HMMA.16816.F32.BF16 R92, R4.reuse, R30, R80 ;  /* 0x0000001e045c723c */ /* 0x040fe20000041850 */
[----:B------:R-:W-:Y:S02]  /*42b0*/  IMAD.MOV.U32 R152, RZ, RZ, R196 ;  /* 0x000000ffff987224 */ /* 0x000fe400078e00c4 */
[----:B------:R1:W-:Y:S05]  /*42c0*/  MUFU.EX2 R196, R8 ;  /* 0x0000000800c47308 */ /* 0x0003ea0000000800 */
[C---:B------:R-:W-:Y:S08]  /*42d0*/  HMMA.16816.F32.BF16 R88, R4.reuse, R34, R76 ;  /* 0x000000220458723c */ /* 0x040ff0000004184c */
[----:B------:R-:W-:Y:S01]  /*42e0*/  HMMA.16816.F32.BF16 R84, R4, R38, R68 ;  /* 0x000000260454723c */ /* 0x000fe20000041844 */
[----:B-1----:R-:W-:-:S02]  /*42f0*/  FFMA.FTZ R8, R155, c[0x0][0x2d0], -R12 ;  /* 0x0000b4009b087a23 */ /* 0x002fc4000001080c */
[----:B------:R-:W-:-:S04]  /*4300*/  IMAD.MOV.U32 R155, RZ, RZ, R100 ;  /* 0x000000ffff9b7224 */ /* 0x000fc800078e0064 */
[----:B-----5:R-:W-:Y:S02]  /*4310*/  F2FP.BF16.PACK_AB R4, R183, R235 ;  /* 0x000000ebb704723e */ /* 0x020fe400000010ff */
[----:B------:R-:W-:Y:S02]  /*4320*/  F2FP.BF16.PACK_AB R5, R191, R209 ;  /* 0x000000d1bf05723e */ /* 0x000fe400000010ff */
[----:B------:R-:W-:Y:S02]  /*4330*/  F2FP.BF16.PACK_AB R6, R213, R233 ;  /* 0x000000e9d506723e */ /* 0x000fe400000010ff */
[----:B------:R-:W-:-:S07]  /*4340*/  F2FP.BF16.PACK_AB R7, R206, R208 ;  /* 0x000000d0ce07723e */ /* 0x000fce00000010ff */
[C---:B------:R-:W-:Y:S08]  /*4350*/  HMMA.16816.F32.BF16 R76, R4.reuse, R20, R64 ;  /* 0x00000014044c723c */ /* 0x040ff00000041840 */
[C---:B------:R-:W-:Y:S08]  /*4360*/  HMMA.16816.F32.BF16 R64, R4.reuse, R32, R48 ;  /* 0x000000200440723c */ /* 0x040ff00000041830 */
[C---:B------:R-:W-:Y:S01]  /*4370*/  HMMA.16816.F32.BF16 R48, R4.reuse, R22, R140 ;  /* 0x000000160430723c */ /* 0x040fe2000004188c */
[----:B------:R-:W1:Y:S06]  /*4380*/  LDSM.16.MT88.4 R20, [R217+0x1900] ;  /* 0x00190000d914783b */ /* 0x000e6c0000004200 */
[----:B------:R-:W-:Y:S01]  /*4390*/  IMAD.MOV.U32 R141, RZ, RZ, R181 ;  /* 0x000000ffff8d7224 */ /* 0x000fe200078e00b5 */
[----:B------:R-:W-:Y:S01]  /*43a0*/  HMMA.16816.F32.BF16 R80, R4, R24, R72 ;  /* 0x000000180450723c */ /* 0x000fe20000041848 */
[----:B------:R3:W-:Y:S01]  /*43b0*/  MUFU.EX2 R181, R14 ;  /* 0x0000000e00b57308 */ /* 0x0007e20000000800 */
[----:B------:R-:W-:-:S02]  /*43c0*/  IMAD.MOV.U32 R143, RZ, RZ, R183 ;  /* 0x000000ffff8f7224 */ /* 0x000fc400078e00b7 */
[----:B------:R-:W-:-:S04]  /*43d0*/  IMAD.MOV.U32 R142, RZ, RZ, R182 ;  /* 0x000000ffff8e7224 */ /* 0x000fc800078e00b6 */
[C---:B------:R-:W-:Y:S01]  /*43e0*/  HMMA.16816.F32.BF16 R72, R4.reuse, R16, R60 ;  /* 0x000000100448723c */ /* 0x040fe2000004183c */
[----:B------:R4:W-:Y:S07]  /*43f0*/  MUFU.EX2 R183, R8 ;  /* 0x0000000800b77308 */ /* 0x0009ee0000000800 */
[----:B------:R-:W-:Y:S01]  /*4400*/  HMMA.16816.F32.BF16 R68, R4, R28, R52 ;  /* 0x0000001c0444723c */ /* 0x000fe20000041834 */
[----:B---3--:R-:W-:-:S04]  /*4410*/  FFMA.FTZ R14, R167, c[0x0][0x2d0], -R0 ;  /* 0x0000b400a70e7a23 */ /* 0x008fc80000010800 */
[----:B------:R3:W-:Y:S03]  /*4420*/  MUFU.EX2 R106, R14 ;  /* 0x0000000e006a7308 */ /* 0x0007e60000000800 */
[----:B------:R-:W-:Y:S01]  /*4430*/  HMMA.16816.F32.BF16 R192, R4, R36, R44 ;  /* 0x0000002404c0723c */ /* 0x000fe2000004182c */
[----:B----4-:R-:W-:-:S04]  /*4440*/  FFMA.FTZ R8, R164, c[0x0][0x2d0], -R12 ;  /* 0x0000b400a4087a23 */ /* 0x010fc8000001080c */
[----:B------:R4:W5:Y:S03]  /*4450*/  MUFU.EX2 R182, R8 ;  /* 0x0000000800b67308 */ /* 0x0009660000000800 */
[----:B------:R-:W-:Y:S01]  /*4460*/  HMMA.16816.F32.BF16 R40, R4, R30, R148 ;  /* 0x0000001e0428723c */ /* 0x000fe20000041894 */
[----:B------:R-:W-:Y:S01]  /*4470*/  LDSM.16.MT88.4 R28, [R217+0x2900] ;  /* 0x00290000d91c783b */ /* 0x000fe20000004200 */
[----:B---3--:R-:W-:-:S06]  /*4480*/  FFMA.FTZ R14, R184, c[0x0][0x2d0], -R0 ;  /* 0x0000b400b80e7a23 */ /* 0x008fcc0000010800 */
[C---:B------:R-:W-:Y:S01]  /*4490*/  HMMA.16816.F32.BF16 R60, R4.reuse, R26, R144 ;  /* 0x0000001a043c723c */ /* 0x040fe20000041890 */
[----:B------:R3:W1:Y:S01]  /*44a0*/  MUFU.EX2 R101, R14 ;  /* 0x0000000e00657308 */ /* 0x0006620000000800 */
[----:B------:R-:W-:Y:S04]  /*44b0*/  LDSM.16.MT88.4 R24, [R218+0x1900] ;  /* 0x00190000da18783b */ /* 0x000fe80000004200 */
[----:B----4-:R-:W-:Y:S01]  /*44c0*/  LDSM.16.MT88.4 R8, [R218+0x900] ;  /* 0x00090000da08783b */ /* 0x010fe20000004200 */
[----:B------:R-:W-:Y:S01]  /*44d0*/  IMAD.MOV.U32 R145, RZ, RZ, R57 ;  /* 0x000000ffff917224 */ /* 0x000fe200078e0039 */
[----:B------:R-:W-:Y:S01]  /*44e0*/  HMMA.16816.F32.BF16 R44, R4, R18, R132 ;  /* 0x00000012042c723c */ /* 0x000fe20000041884 */
[----:B------:R-:W-:Y:S01]  /*44f0*/  IMAD.MOV.U32 R147, RZ, RZ, R59 ;  /* 0x000000ffff937224 */ /* 0x000fe200078e003b */
[----:B------:R-:W4:Y:S01]  /*4500*/  LDSM.16.MT88.4 R16, [R217+0x900] ;  /* 0x00090000d910783b */ /* 0x000f220000004200 */
[----:B------:R-:W-:-:S02]  /*4510*/  IMAD.MOV.U32 R146, RZ, RZ, R58 ;  /* 0x000000ffff927224 */ /* 0x000fc400078e003a */
[----:B------:R-:W-:-:S03]  /*4520*/  IMAD.MOV.U32 R144, RZ, RZ, R191 ;  /* 0x000000ffff907224 */ /* 0x000fc600078e00bf */
[C---:B------:R-:W-:Y:S01]  /*4530*/  HMMA.16816.F32.BF16 R52, R4.reuse, R34, R156 ;  /* 0x000000220434723c */ /* 0x040fe2000004189c */
[----:B---3--:R-:W-:Y:S01]  /*4540*/  FFMA.FTZ R14, R186, c[0x0][0x2d0], -R0 ;  /* 0x0000b400ba0e7a23 */ /* 0x008fe20000010800 */
[----:B------:R-:W3:Y:S03]  /*4550*/  LDSM.16.MT88.4 R32, [R218+0x2900] ;  /* 0x00290000da20783b */ /* 0x000ee60000004200 */
[----:B------:R1:W-:Y:S01]  /*4560*/  MUFU.EX2 R102, R14 ;  /* 0x0000000e00667308 */ /* 0x0003e20000000800 */
[----:B------:R-:W3:Y:S02]  /*4570*/  LDSM.16.MT88.4 R156, [R217+0x1d00] ;  /* 0x001d0000d99c783b */ /* 0x000ee40000004200 */
[----:B------:R-:W-:Y:S07]  /*4580*/  HMMA.16816.F32.BF16 R36, R4, R38, R168 ;  /* 0x000000260424723c */ /* 0x000fee00000418a8 */
[----:B--2---:R-:W-:-:S02]  /*4590*/  F2FP.BF16.PACK_AB R4, R198, R199 ;  /* 0x000000c7c604723e */ /* 0x004fc400000010ff */
[----:B-----5:R-:W-:Y:S02]  /*45a0*/  F2FP.BF16.PACK_AB R5, R182, R183 ;  /* 0x000000b7b605723e */ /* 0x020fe400000010ff */
[----:B------:R-:W-:Y:S01]  /*45b0*/  F2FP.BF16.PACK_AB R6, R196, R197 ;  /* 0x000000c5c406723e */ /* 0x000fe200000010ff */
[----:B-1----:R-:W-:Y:S01]  /*45c0*/  FFMA.FTZ R14, R185, c[0x0][0x2d0], -R0 ;  /* 0x0000b400b90e7a23 */ /* 0x002fe20000010800 */
[----:B------:R-:W-:-:S03]  /*45d0*/  F2FP.BF16.PACK_AB R7, R181, R180 ;  /* 0x000000b4b507723e */ /* 0x000fc600000010ff */
[----:B------:R1:W-:Y:S04]  /*45e0*/  MUFU.EX2 R107, R14 ;  /* 0x0000000e006b7308 */ /* 0x0003e80000000800 */
[C---:B------:R-:W-:Y:S08]  /*45f0*/  HMMA.16816.F32.BF16 R148, R4.reuse, R20, R160 ;  /* 0x000000140494723c */ /* 0x040ff000000418a0 */
[----:B----4-:R-:W-:Y:S01]  /*4600*/  HMMA.16816.F32.BF16 R112, R4, R16, R176 ;  /* 0x000000100470723c */ /* 0x010fe200000418b0 */
[----:B-1----:R-:W-:-:S04]  /*4610*/  FFMA.FTZ R14, R189, c[0x0][0x2d0], -R3 ;  /* 0x0000b400bd0e7a23 */ /* 0x002fc80000010803 */
[----:B------:R1:W-:Y:S03]  /*4620*/  MUFU.EX2 R57, R14 ;  /* 0x0000000e00397308 */ /* 0x0003e60000000800 */
[C---:B------:R-:W-:Y:S01]  /*4630*/  HMMA.16816.F32.BF16 R132, R4.reuse, R8, R172 ;  /* 0x000000080484723c */ /* 0x040fe200000418ac */
[----:B------:R-:W-:Y:S07]  /*4640*/  LDSM.16.MT88.4 R172, [R218+0x1d00] ;  /* 0x001d0000daac783b */ /* 0x000fee0000004200 */
[----:B------:R-:W-:Y:S01]  /*4650*/  HMMA.16816.F32.BF16 R164, R4, R24, R124 ;  /* 0x0000001804a4723c */ /* 0x000fe2000004187c */
[----:B------:R-:W2:Y:S01]  /*4660*/  LDSM.16.MT88.4 R124, [R217+0xd00] ;  /* 0x000d0000d97c783b */ /* 0x000ea20000004200 */
[----:B-1----:R-:W-:-:S06]  /*4670*/  FFMA.FTZ R14, R187, c[0x0][0x2d0], -R3 ;  /* 0x0000b400bb0e7a23 */ /* 0x002fcc0000010803 */
[C---:B------:R-:W-:Y:S01]  /*4680*/  HMMA.16816.F32.BF16 R120, R4.reuse, R18, R120 ;  /* 0x000000120478723c */ /* 0x040fe20000041878 */
[----:B------:R1:W4:Y:S07]  /*4690*/  MUFU.EX2 R100, R14 ;  /* 0x0000000e00647308 */ /* 0x00032e0000000800 */
[C---:B------:R-:W-:Y:S08]  /*46a0*/  HMMA.16816.F32.BF16 R184, R4.reuse, R28, R116 ;  /* 0x0000001c04b8723c */ /* 0x040ff00000041874 */
[----:B------:R-:W-:Y:S01]  /*46b0*/  HMMA.16816.F32.BF16 R136, R4, R10, R136 ;  /* 0x0000000a0488723c */ /* 0x000fe20000041888 */
[----:B-1----:R-:W-:-:S04]  /*46c0*/  FFMA.FTZ R14, R190, c[0x0][0x2d0], -R3 ;  /* 0x0000b400be0e7a23 */ /* 0x002fc80000010803 */
[----:B------:R1:W-:Y:S03]  /*46d0*/  MUFU.EX2 R59, R14 ;  /* 0x0000000e003b7308 */ /* 0x0003e60000000800 */
[C---:B------:R-:W-:Y:S08]  /*46e0*/  HMMA.16816.F32.BF16 R96, R4.reuse, R22, R96 ;  /* 0x000000160460723c */ /* 0x040ff00000041860 */
[----:B------:R-:W-:Y:S01]  /*46f0*/  HMMA.16816.F32.BF16 R168, R4, R26, R92 ;  /* 0x0000001a04a8723c */ /* 0x000fe2000004185c */
[----:B-1----:R-:W-:-:S07]  /*4700*/  FFMA.FTZ R14, R188, c[0x0][0x2d0], -R3 ;  /* 0x0000b400bc0e7a23 */ /* 0x002fce0000010803 */
[C---:B------:R-:W-:Y:S01]  /*4710*/  HMMA.16816.F32.BF16 R88, R4.reuse, R30, R88 ;  /* 0x0000001e0458723c */ /* 0x040fe20000041858 */
[----:B------:R1:W5:Y:S07]  /*4720*/  MUFU.EX2 R58, R14 ;  /* 0x0000000e003a7308 */ /* 0x00036e0000000800 */
[C---:B---3--:R-:W-:Y:S08]  /*4730*/  HMMA.16816.F32.BF16 R188, R4.reuse, R32, R108 ;  /* 0x0000002004bc723c */ /* 0x048ff0000004186c */
[----:B------:R-:W-:Y:S01]  /*4740*/  HMMA.16816.F32.BF16 R116, R4, R34, R84 ;  /* 0x000000220474723c */ /* 0x000fe20000041854 */
[----:B-1----:R-:W-:-:S06]  /*4750*/  IMAD.MOV.U32 R14, RZ, RZ, R129 ;  /* 0x000000ffff0e7224 */ /* 0x002fcc00078e0081 */
[----:B------:R-:W-:Y:S02]  /*4760*/  F2FP.BF16.PACK_AB R4, R101, R106 ;  /* 0x0000006a6504723e */ /* 0x000fe400000010ff */
[----:B----4-:R-:W-:Y:S02]  /*4770*/  F2FP.BF16.PACK_AB R5, R100, R57 ;  /* 0x000000396405723e */ /* 0x010fe400000010ff */
[----:B------:R-:W-:Y:S02]  /*4780*/  F2FP.BF16.PACK_AB R6, R107, R102 ;  /* 0x000000666b06723e */ /* 0x000fe400000010ff */
[----:B-----5:R-:W-:-:S07]  /*4790*/  F2FP.BF16.PACK_AB R7, R58, R59 ;  /* 0x0000003b3a07723e */ /* 0x020fce00000010ff */
[C---:B------:R-:W-:Y:S01]  /*47a0*/  HMMA.16816.F32.BF16 R176, R4.reuse, R16, R80 ;  /* 0x0000001004b0723c */ /* 0x040fe20000041850 */
[----:B------:R-:W-:Y:S06]  /*47b0*/  LDSM.16.MT88.4 R80, [R217+0x2d00] ;  /* 0x002d0000d950783b */ /* 0x000fec0000004200 */
[----:B------:R-:W-:Y:S01]  /*47c0*/  IMAD.MOV.U32 R16, RZ, RZ, R128 ;  /* 0x000000ffff107224 */ /* 0x000fe200078e0080 */
[C---:B------:R-:W-:Y:S07]  /*47d0*/  HMMA.16816.F32.BF16 R108, R4.reuse, R10, R48 ;  /* 0x0000000a046c723c */ /* 0x040fee0000041830 */
[----:B------:R-:W-:Y:S01]  /*47e0*/  IMAD.MOV.U32 R50, RZ, RZ, R145 ;  /* 0x000000ffff327224 */ /* 0x000fe200078e0091 */
[----:B------:R-:W-:Y:S01]  /*47f0*/  HMMA.16816.F32.BF16 R128, R4, R8, R76 ;  /* 0x000000080480723c */ /* 0x000fe2000004184c */
[----:B------:R-:W-:-:S06]  /*4800*/  IMAD.MOV.U32 R51, RZ, RZ, R146 ;  /* 0x000000ffff337224 */ /* 0x000fcc00078e0092 */
[----:B------:R-:W-:Y:S01]  /*4810*/  FFMA.FTZ R8, R200, c[0x0][0x2d0], -R13 ;  /* 0x0000b400c8087a23 */ /* 0x000fe2000001080d */
[C---:B------:R-:W-:Y:S01]  /*4820*/  HMMA.16816.F32.BF16 R160, R4.reuse, R18, R60 ;  /* 0x0000001204a0723c */ /* 0x040fe2000004183c */
[----:B------:R-:W-:Y:S02]  /*4830*/  IMAD.MOV.U32 R76, RZ, RZ, R144 ;  /* 0x000000ffff4c7224 */ /* 0x000fe400078e0090 */
[----:B------:R1:W-:Y:S01]  /*4840*/  MUFU.EX2 R49, R8 ;  /* 0x0000000800317308 */ /* 0x0003e20000000800 */
[----:B------:R-:W-:Y:S02]  /*4850*/  IMAD.MOV.U32 R200, RZ, RZ, R147 ;  /* 0x000000ffffc87224 */ /* 0x000fe400078e0093 */
[----:B------:R-:W-:Y:S02]  /*4860*/  IMAD.MOV.U32 R79, RZ, RZ, R141 ;  /* 0x000000ffff4f7224 */ /* 0x000fe400078e008d */
[----:B------:R-:W-:Y:S01]  /*4870*/  HMMA.16816.F32.BF16 R60, R4, R22, R44 ;  /* 0x00000016043c723c */ /* 0x000fe2000004182c */
[----:B------:R-:W-:-:S02]  /*4880*/  IMAD.MOV.U32 R78, RZ, RZ, R142 ;  /* 0x000000ffff4e7224 */ /* 0x000fc400078e008e */
[----:B------:R-:W-:Y:S02]  /*4890*/  IMAD.MOV.U32 R77, RZ, RZ, R143 ;  /* 0x000000ffff4d7224 */ /* 0x000fe400078e008f */
[----:B------:R-:W3:Y:S02]  /*48a0*/  LDSM.16.MT88.4 R140, [R218+0xd00] ;  /* 0x000d0000da8c783b */ /* 0x000ee40000004200 */
[----:B------:R-:W-:Y:S01]  /*48b0*/  IMAD.MOV.U32 R45, RZ, RZ, R16 ;  /* 0x000000ffff2d7224 */ /* 0x000fe200078e0010 */
[----:B------:R-:W-:Y:S01]  /*48c0*/  HMMA.16816.F32.BF16 R68, R4, R24, R68 ;  /* 0x000000180444723c */ /* 0x000fe20000041844 */
[----:B------:R-:W-:Y:S02]  /*48d0*/  IMAD.MOV.U32 R47, RZ, RZ, R78 ;  /* 0x000000ffff2f7224 */ /* 0x000fe400078e004e */
[----:B-1----:R-:W-:Y:S02]  /*48e0*/  FFMA.FTZ R8, R201, c[0x0][0x2d0], -R13 ;  /* 0x0000b400c9087a23 */ /* 0x002fe4000001080d */
[----:B------:R-:W-:-:S02]  /*48f0*/  IMAD.MOV.U32 R46, RZ, RZ, R79 ;  /* 0x000000ffff2e7224 */ /* 0x000fc400078e004f */
[----:B------:R1:W4:Y:S01]  /*4900*/  MUFU.EX2 R48, R8 ;  /* 0x0000000800307308 */ /* 0x0003220000000800 */
[----:B------:R-:W-:Y:S01]  /*4910*/  HMMA.16816.F32.BF16 R144, R4, R20, R72 ;  /* 0x000000140490723c */ /* 0x000fe20000041848 */
[----:B------:R-:W-:-:S07]  /*4920*/  IMAD.MOV.U32 R201, RZ, RZ, R77 ;  /* 0x000000ffffc97224 */ /* 0x000fce00078e004d */
[----:B------:R-:W-:Y:S01]  /*4930*/  HMMA.16816.F32.BF16 R40, R4, R26, R40 ;  /* 0x0000001a0428723c */ /* 0x000fe20000041828 */
[----:B-1----:R-:W-:-:S07]  /*4940*/  FFMA.FTZ R8, R202, c[0x0][0x2d0], -R13 ;  /* 0x0000b400ca087a23 */ /* 0x002fce000001080d */
[C---:B------:R-:W-:Y:S01]  /*4950*/  HMMA.16816.F32.BF16 R64, R4.reuse, R28, R64 ;  /* 0x0000001c0440723c */ /* 0x040fe20000041840 */
[----:B------:R-:W-:Y:S01]  /*4960*/  IMAD.MOV.U32 R202, RZ, RZ, R14 ;  /* 0x000000ffffca7224 */ /* 0x000fe200078e000e */
[----:B----4-:R-:W-:Y:S01]  /*4970*/  F2FP.BF16.PACK_AB R92, R48, R49 ;  /* 0x00000031305c723e */ /* 0x010fe200000010ff */
[----:B------:R1:W-:Y:S01]  /*4980*/  MUFU.EX2 R44, R8 ;  /* 0x00000008002c7308 */ /* 0x0003e20000000800 */
[----:B------:R-:W-:Y:S02]  /*4990*/  IMAD.MOV.U32 R27, RZ, RZ, R152 ;  /* 0x000000ffff1b7224 */ /* 0x000fe400078e0098 */
[----:B------:R-:W-:Y:S02]  /*49a0*/  IMAD.MOV.U32 R26, RZ, RZ, R153 ;  /* 0x000000ffff1a7224 */ /* 0x000fe400078e0099 */
[----:B------:R-:W-:Y:S01]  /*49b0*/  HMMA.16816.F32.BF16 R52, R4, R30, R52 ;  /* 0x0000001e0434723c */ /* 0x000fe20000041834 */
[----:B------:R-:W-:-:S07]  /*49c0*/  IMAD.MOV.U32 R29, RZ, RZ, R15 ;  /* 0x000000ffff1d7224 */ /* 0x000fce00078e000f */
[C---:B------:R-:W-:Y:S01]  /*49d0*/  HMMA.16816.F32.BF16 R84, R4.reuse, R32, R192 ;  /* 0x000000200454723c */ /* 0x040fe200000418c0 */
[----:B-1----:R-:W-:Y:S02]  /*49e0*/  FFMA.FTZ R8, R203, c[0x0][0x2d0], -R13 ;  /* 0x0000b400cb087a23 */ /* 0x002fe4000001080d */
[----:B------:R-:W-:Y:S02]  /*49f0*/  IMAD.MOV.U32 R203, RZ, RZ, R155 ;  /* 0x000000ffffcb7224 */ /* 0x000fe400078e009b */
[----:B------:R1:W4:Y:S03]  /*4a00*/  MUFU.EX2 R25, R8 ;  /* 0x0000000800197308 */ /* 0x0003260000000800 */
[----:B------:R-:W-:Y:S07]  /*4a10*/  HMMA.16816.F32.BF16 R36, R4, R34, R36 ;  /* 0x000000220424723c */ /* 0x000fee0000041824 */
[----:B------:R-:W-:-:S02]  /*4a20*/  FFMA.FTZ R4, R212, c[0x0][0x2d0], -R0 ;  /* 0x0000b400d4047a23 */ /* 0x000fc40000010800 */
[----:B------:R-:W-:Y:S02]  /*4a30*/  FADD.FTZ R5, R244, R243 ;  /* 0x000000f3f4057221 */ /* 0x000fe40000010000 */
[----:B------:R5:W-:Y:S01]  /*4a40*/  MUFU.EX2 R18, R4 ;  /* 0x0000000400127308 */ /* 0x000be20000000800 */
[----:B-1----:R-:W-:Y:S01]  /*4a50*/  FFMA.FTZ R8, R211, c[0x0][0x2d0], -R12 ;  /* 0x0000b400d3087a23 */ /* 0x002fe2000001080c */
[----:B----4-:R-:W-:Y:S01]  /*4a60*/  F2FP.BF16.PACK_AB R94, R25, R44 ;  /* 0x0000002c195e723e */ /* 0x010fe200000010ff */
[----:B------:R-:W-:-:S05]  /*4a70*/  IMAD.MOV.U32 R211, RZ, RZ, R154 ;  /* 0x000000ffffd37224 */ /* 0x000fca00078e009a */
[----:B------:R1:W-:Y:S01]  /*4a80*/  MUFU.EX2 R24, R8 ;  /* 0x0000000800187308 */ /* 0x0003e20000000800 */
[----:B-----5:R-:W-:-:S04]  /*4a90*/  FADD.FTZ R4, R211, R29 ;  /* 0x0000001dd3047221 */ /* 0x020fc80000010000 */
[----:B------:R-:W-:Y:S02]  /*4aa0*/  FADD.FTZ R7, R203, R4 ;  /* 0x00000004cb077221 */ /* 0x000fe40000010000 */
[----:B-1----:R-:W-:-:S04]  /*4ab0*/  FFMA.FTZ R8, R205, c[0x0][0x2d0], -R12 ;  /* 0x0000b400cd087a23 */ /* 0x002fc8000001080c */
[----:B------:R1:W4:Y:S02]  /*4ac0*/  MUFU.EX2 R23, R8 ;  /* 0x0000000800177308 */ /* 0x0003240000000800 */
[----:B-1----:R-:W-:Y:S01]  /*4ad0*/  FFMA.FTZ R8, R204, c[0x0][0x2d0], -R12 ;  /* 0x0000b400cc087a23 */ /* 0x002fe2000001080c */
[----:B----4-:R-:W-:-:S05]  /*4ae0*/  F2FP.BF16.PACK_AB R93, R23, R24 ;  /* 0x00000018175d723e */ /* 0x010fca00000010ff */
[----:B------:R1:W-:Y:S02]  /*4af0*/  MUFU.EX2 R21, R8 ;  /* 0x0000000800157308 */ /* 0x0003e40000000800 */
[----:B-1----:R-:W-:Y:S02]  /*4b00*/  FFMA.FTZ R8, R210, c[0x0][0x2d0], -R12 ;  /* 0x0000b400d2087a23 */ /* 0x002fe4000001080c */
[----:B------:R-:W-:-:S04]  /*4b10*/  FADD.FTZ R12, R246, R5 ;  /* 0x00000005f60c7221 */ /* 0x000fc80000010000 */
[----:B------:R1:W4:Y:S01]  /*4b20*/  MUFU.EX2 R22, R8 ;  /* 0x0000000800167308 */ /* 0x0003220000000800 */
[----:B------:R-:W-:Y:S02]  /*4b30*/  FADD.FTZ R4, R250, R12 ;  /* 0x0000000cfa047221 */ /* 0x000fe40000010000 */
[----:B-1----:R-:W-:Y:S01]  /*4b40*/  FFMA.FTZ R8, R239, c[0x0][0x2d0], -R0 ;  /* 0x0000b400ef087a23 */ /* 0x002fe20000010800 */
[----:B----4-:R-:W-:-:S04]  /*4b50*/  F2FP.BF16.PACK_AB R95, R22, R21 ;  /* 0x00000015165f723e */ /* 0x010fc800000010ff */
[----:B------:R1:W-:Y:S03]  /*4b60*/  MUFU.EX2 R20, R8 ;  /* 0x0000000800147308 */ /* 0x0003e60000000800 */
[C---:B------:R-:W-:Y:S08]  /*4b70*/  HMMA.16816.F32.BF16 R152, R92.reuse, R158, R96 ;  /* 0x0000009e5c98723c */ /* 0x040ff00000041860 */
[----:B--2---:R-:W-:Y:S01]  /*4b80*/  HMMA.16816.F32.BF16 R112, R92, R124, R112 ;  /* 0x0000007c5c70723c */ /* 0x004fe20000041870 */
[----:B-1----:R-:W-:-:S02]  /*4b90*/  FFMA.FTZ R8, R207, c[0x0][0x2d0], -R0 ;  /* 0x0000b400cf087a23 */ /* 0x002fc40000010800 */
[----:B------:R-:W-:Y:S02]  /*4ba0*/  FFMA.FTZ R0, R214, c[0x0][0x2d0], -R0 ;  /* 0x0000b400d6007a23 */ /* 0x000fe40000010800 */
[----:B------:R1:W2:Y:S03]  /*4bb0*/  MUFU.EX2 R19, R8 ;  /* 0x0000000800137308 */ /* 0x0002a60000000800 */
[C---:B------:R-:W-:Y:S05]  /*4bc0*/  HMMA.16816.F32.BF16 R120, R92.reuse, R126, R120 ;  /* 0x0000007e5c78723c */ /* 0x040fea0000041878 */
[----:B------:R4:W5:Y:S03]  /*4bd0*/  MUFU.EX2 R17, R0 ;  /* 0x0000000000117308 */ /* 0x0009660000000800 */
[----:B---3--:R-:W-:Y:S01]  /*4be0*/  HMMA.16816.F32.BF16 R132, R92, R140, R132 ;  /* 0x0000008c5c84723c */ /* 0x008fe20000041884 */
[----:B-1----:R-:W1:Y:S01]  /*4bf0*/  LDSM.16.MT88.4 R8, [R218+0x2d00] ;  /* 0x002d0000da08783b */ /* 0x002e620000004200 */
[----:B--2---:R-:W-:-:S06]  /*4c00*/  F2FP.BF16.PACK_AB R96, R19, R20 ;  /* 0x000000141360723e */ /* 0x004fcc00000010ff */
[----:B------:R-:W-:Y:S01]  /*4c10*/  HMMA.16816.F32.BF16 R136, R92, R142, R136 ;  /* 0x0000008e5c88723c */ /* 0x000fe20000041888 */
[----:B----4-:R-:W-:Y:S01]  /*4c20*/  FFMA.FTZ R0, R200, c[0x0][0x2d0], -R3 ;  /* 0x0000b400c8007a23 */ /* 0x010fe20000010803 */
[----:B-----5:R-:W-:Y:S01]  /*4c30*/  F2FP.BF16.PACK_AB R98, R17, R18 ;  /* 0x000000121162723e */ /* 0x020fe200000010ff */
[----:B------:R-:W-:-:S05]  /*4c40*/  IMAD.MOV.U32 R200, RZ, RZ, R76 ;  /* 0x000000ffffc87224 */ /* 0x000fca00078e004c */
[C---:B------:R-:W-:Y:S01]  /*4c50*/  HMMA.16816.F32.BF16 R148, R92.reuse, R156, R148 ;  /* 0x0000009c5c94723c */ /* 0x040fe20000041894 */
[----:B------:R2:W-:Y:S07]  /*4c60*/  MUFU.EX2 R13, R0 ;  /* 0x00000000000d7308 */ /* 0x0005ee0000000800 */
[C---:B------:R-:W-:Y:S08]  /*4c70*/  HMMA.16816.F32.BF16 R76, R92.reuse, R82, R88 ;  /* 0x000000525c4c723c */ /* 0x040ff00000041858 */
[----:B------:R-:W-:Y:S01]  /*4c80*/  HMMA.16816.F32.BF16 R164, R92, R172, R164 ;  /* 0x000000ac5ca4723c */ /* 0x000fe200000418a4 */
[----:B--2---:R-:W-:-:S04]  /*4c90*/  FFMA.FTZ R0, R215, c[0x0][0x2d0], -R3 ;  /* 0x0000b400d7007a23 */ /* 0x004fc80000010803 */
[----:B------:R2:W3:Y:S03]  /*4ca0*/  MUFU.EX2 R14, R0 ;  /* 0x00000000000e7308 */ /* 0x0004e60000000800 */
[C---:B------:R-:W-:Y:S08]  /*4cb0*/  HMMA.16816.F32.BF16 R168, R92.reuse, R174, R168 ;  /* 0x000000ae5ca8723c */ /* 0x040ff000000418a8 */
[----:B------:R-:W-:Y:S01]  /*4cc0*/  HMMA.16816.F32.BF16 R72, R92, R80, R184 ;  /* 0x000000505c48723c */ /* 0x000fe200000418b8 */
[--C-:B--2---:R-:W-:Y:S01]  /*4cd0*/  FFMA.FTZ R0, R234, c[0x0][0x2d0], -R3.reuse ;  /* 0x0000b400ea007a23 */ /* 0x104fe20000010803 */
[----:B---3--:R-:W-:Y:S01]  /*4ce0*/  F2FP.BF16.PACK_AB R97, R14, R13 ;  /* 0x0000000d0e61723e */ /* 0x008fe200000010ff */
[----:B------:R-:W-:-:S05]  /*4cf0*/  FFMA.FTZ R3, R237, c[0x0][0x2d0], -R3 ;  /* 0x0000b400ed037a23 */ /* 0x000fca0000010803 */
[C---:B-1----:R-:W-:Y:S01]  /*4d00*/  HMMA.16816.F32.BF16 R88, R92.reuse, R8, R188 ;  /* 0x000000085c58723c */ /* 0x042fe200000418bc */
[----:B------:R1:W-:Y:S07]  /*4d10*/  MUFU.EX2 R15, R0 ;  /* 0x00000000000f7308 */ /* 0x0003ee0000000800 */
[----:B------:R-:W-:Y:S01]  /*4d20*/  HMMA.16816.F32.BF16 R92, R92, R10, R116 ;  /* 0x0000000a5c5c723c */ /* 0x000fe20000041874 */
[----:B------:R2:W3:Y:S01]  /*4d30*/  MUFU.EX2 R16, R3 ;  /* 0x0000000300107308 */ /* 0x0004e20000000800 */
[----:B-1----:R-:W-:-:S04]  /*4d40*/  FADD.FTZ R0, R251, R247 ;  /* 0x000000f7fb007221 */ /* 0x002fc80000010000 */
[----:B------:R-:W-:Y:S02]  /*4d50*/  FADD.FTZ R0, R252, R0 ;  /* 0x00000000fc007221 */ /* 0x000fe40000010000 */
[----:B--2---:R-:W-:Y:S01]  /*4d60*/  FADD.FTZ R3, R27, R26 ;  /* 0x0000001a1b037221 */ /* 0x004fe20000010000 */
[----:B---3--:R-:W-:Y:S01]  /*4d70*/  F2FP.BF16.PACK_AB R99, R16, R15 ;  /* 0x0000000f1063723e */ /* 0x008fe200000010ff */
[----:B------:R-:W-:Y:S02]  /*4d80*/  FADD.FTZ R5, R45, R0 ;  /* 0x000000002d057221 */ /* 0x000fe40000010000 */
[----:B------:R-:W-:Y:S02]  /*4d90*/  FADD.FTZ R6, R202, R3 ;  /* 0x00000003ca067221 */ /* 0x000fe40000010000 */
[----:B------:R-:W-:Y:S02]  /*4da0*/  FADD.FTZ R3, R46, R7 ;  /* 0x000000072e037221 */ /* 0x000fe40000010000 */
[----:B------:R-:W-:Y:S01]  /*4db0*/  FADD.FTZ R0, R47, R6 ;  /* 0x000000062f007221 */ /* 0x000fe20000010000 */
[----:B------:R-:W-:Y:S01]  /*4dc0*/  HMMA.16816.F32.BF16 R116, R96, R124, R176 ;  /* 0x0000007c6074723c */ /* 0x000fe200000418b0 */
[----:B------:R-:W-:-:S02]  /*4dd0*/  FADD.FTZ R7, R235, R5 ;  /* 0x00000005eb077221 */ /* 0x000fc40000010000 */
[----:B------:R-:W-:Y:S02]  /*4de0*/  FADD.FTZ R5, R240, R0 ;  /* 0x00000000f0057221 */ /* 0x000fe40000010000 */
[----:B------:R-:W-:Y:S02]  /*4df0*/  FADD.FTZ R0, R201, R7 ;  /* 0x00000007c9007221 */ /* 0x000fe40000010000 */
[----:B------:R-:W-:Y:S01]  /*4e00*/  FADD.FTZ R6, R209, R4 ;  /* 0x00000004d1067221 */ /* 0x000fe20000010000 */
[----:B------:R-:W-:Y:S01]  /*4e10*/  HMMA.16816.F32.BF16 R124, R96, R126, R160 ;  /* 0x0000007e607c723c */ /* 0x000fe200000418a0 */
[----:B------:R-:W-:Y:S02]  /*4e20*/  FADD.FTZ R4, R245, R3 ;  /* 0x00000003f5047221 */ /* 0x000fe40000010000 */
[----:B------:R-:W-:Y:S02]  /*4e30*/  FADD.FTZ R0, R233, R0 ;  /* 0x00000000e9007221 */ /* 0x000fe40000010000 */
[----:B------:R-:W-:-:S02]  /*4e40*/  FADD.FTZ R3, R200, R6 ;  /* 0x00000006c8037221 */ /* 0x000fc40000010000 */
[----:B------:R-:W-:Y:S01]  /*4e50*/  FADD.FTZ R5, R51, R5 ;  /* 0x0000000533057221 */ /* 0x000fe20000010000 */
[C---:B------:R-:W-:Y:S01]  /*4e60*/  HMMA.16816.F32.BF16 R160, R96.reuse, R172, R68 ;  /* 0x000000ac60a0723c */ /* 0x040fe20000041844 */
        /* <DEDUP_REMOVED lines=44> */
[----:B------:R1:W-:Y:S01]  /*5130*/  STL [R1+0x14], R0 ;  /* 0x0000140001007387 */ /* 0x0003e20000100800 */
[----:B------:R-:W-:Y:S01]  /*5140*/  FADD.FTZ R4, R44, R4 ;  /* 0x000000042c047221 */ /* 0x000fe20000010000 */
[----:B------:R-:W-:Y:S01]  /*5150*/  HMMA.16816.F32.BF16 R96, R96, R10, R36 ;  /* 0x0000000a6060723c */ /* 0x000fe20000041824 */
[----:B------:R-:W-:Y:S02]  /*5160*/  FADD.FTZ R6, R16, R3 ;  /* 0x0000000310067221 */ /* 0x000fe40000010000 */
[----:B------:R-:W-:-:S03]  /*5170*/  FADD.FTZ R3, R25, R4 ;  /* 0x0000000419037221 */ /* 0x000fc60000010000 */
[----:B------:R2:W-:Y:S01]  /*5180*/  STL [R1+0x18], R6 ;  /* 0x0000180601007387 */ /* 0x0005e20000100800 */
[----:B-1----:R-:W-:-:S05]  /*5190*/  FADD.FTZ R0, R22, R5 ;  /* 0x0000000516007221 */ /* 0x002fca0000010000 */
[----:B------:R2:W-:Y:S04]  /*51a0*/  STL [R1+0x20], R0 ;  /* 0x0000200001007387 */ /* 0x0005e80000100800 */
[----:B------:R2:W-:Y:S01]  /*51b0*/  STL [R1+0x1c], R3 ;  /* 0x00001c0301007387 */ /* 0x0005e20000100800 */
[----:B------:R-:W-:Y:S05]  /*51c0*/  @P0 BRA `(.L_x_2) ;  /* 0x0000437000000947 */ /* 0x000fea0003800000 */
[C---:B------:R-:W-:Y:S01]  /*51d0*/  IADD3 R50, R56.reuse, 0x20, RZ ;  /* 0x0000002038327810 */ /* 0x040fe20007ffe0ff */
[----:B------:R-:W-:Y:S01]  /*51e0*/  IMAD.MOV.U32 R107, RZ, RZ, R2 ;  /* 0x000000ffff6b7224 */ /* 0x000fe200078e0002 */
[----:B------:R-:W-:Y:S01]  /*51f0*/  IADD3 R51, R56, 0x40, RZ ;  /* 0x0000004038337810 */ /* 0x000fe20007ffe0ff */
[----:B------:R-:W-:Y:S01]  /*5200*/  IMAD.MOV.U32 R100, RZ, RZ, R104 ;  /* 0x000000ffff647224 */ /* 0x000fe200078e0068 */
[----:B--2---:R-:W-:Y:S01]  /*5210*/  SHF.R.S32.HI R0, RZ, 0x1f, R50 ;  /* 0x0000001fff007819 */ /* 0x004fe20000011432 */
[----:B------:R-:W-:Y:S01]  /*5220*/  IMAD.MOV.U32 R3, RZ, RZ, R105 ;  /* 0x000000ffff037224 */ /* 0x000fe200078e0069 */
[----:B------:R-:W-:Y:S01]  /*5230*/  SHF.R.S32.HI R4, RZ, 0x1f, R51 ;  /* 0x0000001fff047819 */ /* 0x000fe20000011433 */
[----:B------:R-:W-:Y:S01]  /*5240*/  IMAD.MOV.U32 R106, RZ, RZ, R103 ;  /* 0x000000ffff6a7224 */ /* 0x000fe200078e0067 */
[----:B------:R-:W-:Y:S01]  /*5250*/  LEA.HI R0, R0, R50, RZ, 0x3 ;  /* 0x0000003200007211 */ /* 0x000fe200078f18ff */
[----:B------:R-:W-:Y:S01]  /*5260*/  IMAD.WIDE R234, R56, 0x2, RZ ;  /* 0x0000000238ea7825 */ /* 0x000fe200078e02ff */
[----:B------:R-:W-:Y:S01]  /*5270*/  LEA.HI R4, R4, R51, RZ, 0x3 ;  /* 0x0000003304047211 */ /* 0x000fe200078f18ff */
[----:B------:R-:W-:Y:S01]  /*5280*/  UIADD3 UR7, UR7, -0x2, URZ ;  /* 0xfffffffe07077890 */ /* 0x000fe2000fffe03f */
[----:B------:R-:W-:-:S02]  /*5290*/  LOP3.LUT R0, R0, 0xfffffff8, RZ, 0xc0, !PT ;  /* 0xfffffff800007812 */ /* 0x000fc400078ec0ff */
[----:B------:R-:W-:Y:S02]  /*52a0*/  LOP3.LUT R2, R4, 0xfffffff8, RZ, 0xc0, !PT ;  /* 0xfffffff804027812 */ /* 0x000fe400078ec0ff */
[----:B------:R-:W-:Y:S02]  /*52b0*/  SHF.R.S32.HI R4, RZ, 0x1f, R0 ;  /* 0x0000001fff047819 */ /* 0x000fe40000011400 */
[----:B------:R-:W-:Y:S02]  /*52c0*/  SHF.R.S32.HI R5, RZ, 0x1f, R2 ;  /* 0x0000001fff057819 */ /* 0x000fe40000011402 */
[----:B------:R-:W2:Y:S01]  /*52d0*/  LDL R51, [R1+0x38] ;  /* 0x0000380001337983 */ /* 0x000ea20000100800 */
[C---:B------:R-:W-:Y:S01]  /*52e0*/  SHF.L.U64.HI R7, R0.reuse, 0x1, R4 ;  /* 0x0000000100077819 */ /* 0x040fe20000010204 */
[----:B------:R-:W-:Y:S01]  /*52f0*/  IMAD.SHL.U32 R6, R0, 0x2, RZ ;  /* 0x0000000200067824 */ /* 0x000fe200078e00ff */
[C---:B------:R-:W-:Y:S01]  /*5300*/  SHF.L.U64.HI R4, R2.reuse, 0x1, R5 ;  /* 0x0000000102047819 */ /* 0x040fe20000010205 */
[----:B------:R-:W-:Y:S01]  /*5310*/  IMAD.SHL.U32 R2, R2, 0x2, RZ ;  /* 0x0000000202027824 */ /* 0x000fe200078e00ff */
[----:B------:R-:W-:Y:S01]  /*5320*/  SEL R0, RZ, 0x10, P3 ;  /* 0x00000010ff007807 */ /* 0x000fe20001800000 */
[----:B------:R-:W-:Y:S01]  /*5330*/  STL [R1], R7 ;  /* 0x0000000701007387 */ /* 0x000fe20000100800 */
[----:B------:R-:W-:-:S02]  /*5340*/  SEL R5, RZ, 0x10, P5 ;  /* 0x00000010ff057807 */ /* 0x000fc40002800000 */
[----:B------:R-:W-:Y:S01]  /*5350*/  ISETP.NE.U32.AND P1, PT, R0, RZ, PT ;  /* 0x000000ff0000720c */ /* 0x000fe20003f25070 */
[----:B------:R1:W-:Y:S01]  /*5360*/  STL [R1+0x4], R6 ;  /* 0x0000040601007387 */ /* 0x0003e20000100800 */
[----:B------:R-:W-:-:S03]  /*5370*/  ISETP.NE.U32.AND P6, PT, R5, RZ, PT ;  /* 0x000000ff0500720c */ /* 0x000fc60003fc5070 */
[----:B------:R3:W-:Y:S04]  /*5380*/  STL [R1+0x8], R4 ;  /* 0x0000080401007387 */ /* 0x0007e80000100800 */
[----:B------:R4:W-:Y:S04]  /*5390*/  STL [R1+0xc], R2 ;  /* 0x00000c0201007387 */ /* 0x0009e80000100800 */
[----:B------:R5:W-:Y:S01]  /*53a0*/  STL [R1+0x4c], R0 ;  /* 0x00004c0001007387 */ /* 0x000be20000100800 */
[----:B-1----:R-:W-:Y:S02]  /*53b0*/  SEL R6, RZ, 0x10, P4 ;  /* 0x00000010ff067807 */ /* 0x002fe40002000000 */
[----:B---3--:R-:W-:-:S03]  /*53c0*/  IADD3 R4, -R0, 0x10, RZ ;  /* 0x0000001000047810 */ /* 0x008fc60007ffe1ff */
[----:B------:R1:W-:Y:S01]  /*53d0*/  STL [R1+0x48], R6 ;  /* 0x0000480601007387 */ /* 0x0003e20000100800 */
[C---:B------:R-:W-:Y:S02]  /*53e0*/  ISETP.NE.U32.AND P0, PT, R6.reuse, RZ, PT ;  /* 0x000000ff0600720c */ /* 0x040fe40003f05070 */
[----:B----4-:R-:W-:Y:S02]  /*53f0*/  IADD3 R2, -R6, 0x10, RZ ;  /* 0x0000001006027810 */ /* 0x010fe40007ffe1ff */
[----:B------:R-:W-:Y:S02]  /*5400*/  LOP3.LUT R4, R4, 0xf, RZ, 0xc0, !PT ;  /* 0x0000000f04047812 */ /* 0x000fe400078ec0ff */
[----:B-----5:R-:W-:Y:S02]  /*5410*/  IADD3 R0, -R5, 0x10, RZ ;  /* 0x0000001005007810 */ /* 0x020fe40007ffe1ff */
[----:B------:R-:W-:Y:S01]  /*5420*/  LOP3.LUT R2, R2, 0xf, RZ, 0xc0, !PT ;  /* 0x0000000f02027812 */ /* 0x000fe200078ec0ff */
[----:B------:R1:W-:Y:S01]  /*5430*/  STL [R1+0x34], R4 ;  /* 0x0000340401007387 */ /* 0x0003e20000100800 */
[----:B------:R-:W-:-:S05]  /*5440*/  LOP3.LUT R0, R0, 0xf, RZ, 0xc0, !PT ;  /* 0x0000000f00007812 */ /* 0x000fca00078ec0ff */
[----:B------:R1:W-:Y:S04]  /*5450*/  STL [R1+0x2c], R0 ;  /* 0x00002c0001007387 */ /* 0x0003e80000100800 */
[----:B------:R1:W-:Y:S01]  /*5460*/  STL [R1+0x30], R2 ;  /* 0x0000300201007387 */ /* 0x0003e20000100800 */
[----:B--2---:R-:W-:Y:S01]  /*5470*/  IMAD.SHL.U32 R233, R51, 0x2, RZ ;  /* 0x0000000233e97824 */ /* 0x004fe200078e00ff */
[----:B-1----:R-:W-:Y:S05]  /*5480*/  BRA `(.L_x_3) ;  /* 0x000003a000007947 */ /* 0x002fea0003800000 */
.L_x_5:
[----:B------:R-:W2:Y:S01]  /*5490*/  LDL R2, [R1+0x4] ;  /* 0x0000040001027983 */ /* 0x000ea20000100800 */
[----:B------:R-:W-:Y:S01]  /*54a0*/  IMAD.MOV.U32 R236, RZ, RZ, RZ ;  /* 0x000000ffffec7224 */ /* 0x000fe200078e00ff */
[----:B------:R-:W-:Y:S01]  /*54b0*/  PLOP3.LUT P0, PT, PT, PT, UP1, 0x80, 0x0 ;  /* 0x000000000000781c */ /* 0x000fe20003f0f018 */
[----:B------:R-:W-:Y:S01]  /*54c0*/  ULEA UR4, UR7, UR10, 0x6 ;  /* 0x0000000a07047291 */ /* 0x000fe2000f8e303f */
[----:B------:R-:W3:Y:S04]  /*54d0*/  LDL R104, [R1+0x10] ;  /* 0x0000100001687983 */ /* 0x000ee80000100800 */
[----:B------:R-:W4:Y:S04]  /*54e0*/  LDL R103, [R1+0xc] ;  /* 0x00000c0001677983 */ /* 0x000f280000100800 */
[----:B------:R-:W5:Y:S01]  /*54f0*/  LDL R102, [R1] ;  /* 0x0000000001667983 */ /* 0x000f620000100800 */
[----:B--2---:R-:W-:Y:S02]  /*5500*/  IMAD.MOV.U32 R105, RZ, RZ, R2 ;  /* 0x000000ffff697224 */ /* 0x004fe400078e0002 */
[----:B------:R-:W-:Y:S05]  /*5510*/  IMAD.U32 R2, RZ, RZ, UR4 ;  /* 0x00000004ff027e24 */ /* 0x000fea000f8e00ff */
[----:B---3--:R-:W-:Y:S05]  /*5520*/  IADD3 R2, R2, -0x40, R104 ;  /* 0xffffffc002027810 */ /* 0x008fea0007ffe068 */
[----:B------:R-:W-:Y:S01]  /*5530*/  @P0 IMAD.HI.U32 R4, R2, c[0x0][0x2bc], RZ ;  /* 0x0000af0002040a27 */ /* 0x000fe200078e00ff */
[----:B------:R-:W-:Y:S03]  /*5540*/  PLOP3.LUT P0, PT, PT, PT, UP1, 0x80, 0x0 ;  /* 0x000000000000781c */ /* 0x000fe60003f0f018 */
[----:B------:R-:W-:Y:S10]  /*5550*/  IMAD.MOV.U32 R0, RZ, RZ, R2 ;  /* 0x000000ffff007224 */ /* 0x000ff400078e0002 */
[----:B------:R-:W-:Y:S04]  /*5560*/  @P0 SHF.R.U32.HI R0, RZ, c[0x0][0x2c0], R4 ;  /* 0x0000b000ff000a19 */ /* 0x000fe80000011604 */
[C---:B------:R-:W-:Y:S04]  /*5570*/  @!P2 IADD3 R5, P0, R0.reuse, UR12, RZ ;  /* 0x0000000c0005ac10 */ /* 0x040fe8000ff1e0ff */
[----:B------:R-:W-:Y:S01]  /*5580*/  @!P2 LEA.HI.X.SX32 R6, R0, UR11, 0x1, P0 ;  /* 0x0000000b0006ac11 */ /* 0x000fe200080f0eff */
[----:B------:R-:W-:Y:S01]  /*5590*/  IMAD.MOV R0, RZ, RZ, -R0 ;  /* 0x000000ffff007224 */ /* 0x000fe200078e0a00 */
[C---:B------:R-:W-:Y:S03]  /*55a0*/  @!P2 LEA R4, P0, R5.reuse, c[0x0][0x2a0], 0x2 ;  /* 0x0000a8000504aa11 */ /* 0x040fe600078010ff */
[----:B------:R-:W-:Y:S01]  /*55b0*/  IMAD R238, R0, c[0x0][0x2b8], R2 ;  /* 0x0000ae0000ee7a24 */ /* 0x000fe200078e0202 */
[----:B------:R-:W-:Y:S04]  /*55c0*/  @!P2 LEA.HI.X R5, R5, c[0x0][0x2a4], R6, 0x2, P0 ;  /* 0x0000a9000505aa11 */ /* 0x000fe800000f1406 */
[----:B------:R-:W-:Y:S01]  /*55d0*/  SHF.R.S32.HI R0, RZ, 0x1f, R238 ;  /* 0x0000001fff007819 */ /* 0x000fe200000114ee */
[----:B------:R1:W2:Y:S04]  /*55e0*/  @!P2 LDG.E R236, [R4.64] ;  /* 0x0000000e04eca981 */ /* 0x0002a8000c1e1900 */
[----:B------:R-:W-:Y:S04]  /*55f0*/  IMAD R0, R0, c[0x0][0x1e0], RZ ;  /* 0x0000780000007a24 */ /* 0x000fe800078e02ff */
[C---:B------:R-:W-:Y:S02]  /*5600*/  IMAD R0, R238.reuse, c[0x0][0x1e4], R0 ;  /* 0x00007900ee007a24 */ /* 0x040fe400078e0200 */
[----:B-1----:R-:W-:Y:S04]  /*5610*/  IMAD.WIDE.U32 R4, R238, c[0x0][0x1e0], RZ ;  /* 0x00007800ee047a25 */ /* 0x002fe800078e00ff */
[----:B------:R-:W-:Y:S01]  /*5620*/  IMAD.IADD R5, R5, 0x1, R0 ;  /* 0x0000000105057824 */ /* 0x000fe200078e0200 */
[----:B--2---:R-:W-:Y:S03]  /*5630*/  SHF.R.S32.HI R2, RZ, 0x1f, R236 ;  /* 0x0000001fff027819 */ /* 0x004fe600000114ec */
[----:B------:R-:W-:Y:S04]  /*5640*/  IMAD.WIDE.U32 R4, R236, c[0x0][0x1f0], R4 ;  /* 0x00007c00ec047a25 */ /* 0x000fe800078e0004 */
[----:B------:R-:W-:Y:S01]  /*5650*/  IMAD R2, R2, c[0x0][0x1f0], RZ ;  /* 0x00007c0002027a24 */ /* 0x000fe200078e02ff */
[----:B------:R-:W-:Y:S03]  /*5660*/  IADD3 R0, P0, R4, UR18, RZ ;  /* 0x0000001204007c10 */ /* 0x000fe6000ff1e0ff */
[----:B------:R-:W-:Y:S05]  /*5670*/  IMAD R2, R236, c[0x0][0x1f4], R2 ;  /* 0x00007d00ec027a24 */ /* 0x000fea00078e0202 */
[----:B------:R-:W-:Y:S02]  /*5680*/  IADD3.X R4, R5, UR16, R2, P0, !PT ;  /* 0x0000001005047c10 */ /* 0x000fe400087fe402 */
[C---:B------:R-:W-:Y:S04]  /*5690*/  LEA R5, P0, R0.reuse, c[0x0][0x1c8], 0x1 ;  /* 0x0000720000057a11 */ /* 0x040fe800078008ff */
[----:B------:R-:W-:Y:S02]  /*56a0*/  LEA.HI.X R4, R0, c[0x0][0x1cc], R4, 0x1, P0 ;  /* 0x0000730000047a11 */ /* 0x000fe400000f0c04 */
[----:B------:R-:W1:Y:S04]  /*56b0*/  SHFL.IDX PT, R0, R5, RZ, 0x1c1f ;  /* 0x001c1fff05007589 */ /* 0x000e6800000e0000 */
[----:B------:R-:W2:Y:S01]  /*56c0*/  SHFL.IDX PT, R2, R4, RZ, 0x1c1f ;  /* 0x001c1fff04027589 */ /* 0x000ea200000e0000 */
[----:B-1----:R-:W-:Y:S05]  /*56d0*/  IADD3 R14, P0, R234, R0, RZ ;  /* 0x00000000ea0e7210 */ /* 0x002fea0007f1e0ff */
[C---:B--2---:R-:W-:Y:S01]  /*56e0*/  IMAD.X R15, R235.reuse, 0x1, R2, P0 ;  /* 0x00000001eb0f7824 */ /* 0x044fe200000e0602 */
[----:B------:R-:W-:Y:S04]  /*56f0*/  IADD3 R12, P0, R0, R105, RZ ;  /* 0x00000069000c7210 */ /* 0x000fe80007f1e0ff */
[----:B------:R-:W-:Y:S01]  /*5700*/  @!PT LDS RZ, [RZ] ;  /* 0x00000000fffff984 */ /* 0x000fe20000000800 */
[----:B------:R1:W-:Y:S01]  /*5710*/  LDGSTS.E.BYPASS.LTC128B.128 [R233+0x3100], [R14.64], !P3 ;  /* 0x031000000ee97fae */ /* 0x0003e2000d901d4e */
[----:B-----5:R-:W-:Y:S01]  /*5720*/  IMAD.X R13, R2, 0x1, R102, P0 ;  /* 0x00000001020d7824 */ /* 0x020fe200000e0666 */
[----:B----4-:R-:W-:Y:S02]  /*5730*/  IADD3 R10, P0, R0, R103, RZ ;  /* 0x00000067000a7210 */ /* 0x010fe40007f1e0ff */
[----:B------:R-:W2:Y:S03]  /*5740*/  SHFL.IDX PT, R0, R5, 0x1, 0x1c1f ;  /* 0x003c1f0005007f89 */ /* 0x000ea600000e0000 */
[--C-:B------:R-:W-:Y:S01]  /*5750*/  IMAD.X R11, R2, 0x1, R101.reuse, P0 ;  /* 0x00000001020b7824 */ /* 0x100fe200000e0665 */
[----:B------:R1:W-:Y:S04]  /*5760*/  LDGSTS.E.BYPASS.LTC128B.128 [R233+0x4100], [R12.64], !P4 ;  /* 0x041000000ce97fae */ /* 0x0003e8000e101d4e */
[----:B------:R-:W3:Y:S04]  /*5770*/  SHFL.IDX PT, R2, R4, 0x1, 0x1c1f ;  /* 0x003c1f0004027f89 */ /* 0x000ee800000e0000 */
[----:B------:R1:W-:Y:S01]  /*5780*/  LDGSTS.E.BYPASS.LTC128B.128 [R233+0x5100], [R10.64], !P5 ;  /* 0x051000000ae97fae */ /* 0x0003e2000e901d4e */
[----:B--2---:R-:W-:Y:S05]  /*5790*/  IADD3 R8, P0, R234, R0, RZ ;  /* 0x00000000ea087210 */ /* 0x004fea0007f1e0ff */
[----:B---3--:R-:W-:Y:S01]  /*57a0*/  IMAD.X R9, R235, 0x1, R2, P0 ;  /* 0x00000001eb097824 */ /* 0x008fe200000e0602 */
[----:B------:R-:W-:Y:S04]  /*57b0*/  IADD3 R6, P0, R0, R105, RZ ;  /* 0x0000006900067210 */ /* 0x000fe80007f1e0ff */
[----:B------:R1:W-:Y:S01]  /*57c0*/  LDGSTS.E.BYPASS.LTC128B.128 [R233+0x3900], [R8.64], !P3 ;  /* 0x0390000008e97fae */ /* 0x0003e2000d901d4e */
[----:B------:R-:W-:Y:S01]  /*57d0*/  IMAD.X R7, R2, 0x1, R102, P0 ;  /* 0x0000000102077824 */ /* 0x000fe200000e0666 */
[----:B------:R-:W-:Y:S04]  /*57e0*/  IADD3 R4, P0, R0, R103, RZ ;  /* 0x0000006700047210 */ /* 0x000fe80007f1e0ff */
[----:B------:R1:W-:Y:S01]  /*57f0*/  LDGSTS.E.BYPASS.LTC128B.128 [R233+0x4900], [R6.64], !P4 ;  /* 0x0490000006e97fae */ /* 0x0003e2000e101d4e */
[----:B------:R-:W-:Y:S05]  /*5800*/  IMAD.X R5, R2, 0x1, R101, P0 ;  /* 0x0000000102057824 */ /* 0x000fea00000e0665 */
[----:B------:R1:W-:Y:S01]  /*5810*/  LDGSTS.E.BYPASS.LTC128B.128 [R233+0x5900], [R4.64], !P5 ;  /* 0x0590000004e97fae */ /* 0x0003e2000e901d4e */
[----:B------:R-:W-:-:S05]  /*5820*/  BRA `(.L_x_4) ;  /* 0x000013d000007947 */ /* 0x000fca0003800000 */
.L_x_3:
[----:B------:R-:W2:Y:S01]  /*5830*/  LDL R11, [R1+0x34] ;  /* 0x00003400010b7983 */ /* 0x000ea20000100800 */
[----:B------:R-:W-:Y:S01]  /*5840*/  SHF.R.S32.HI R0, RZ, 0x1f, R238 ;  /* 0x0000001fff007819 */ /* 0x000fe200000114ee */
[----:B------:R-:W-:Y:S01]  /*5850*/  IMAD.WIDE.U32 R4, R238, c[0x0][0x208], RZ ;  /* 0x00008200ee047a25 */ /* 0x000fe200078e00ff */
[----:B------:R-:W-:Y:S01]  /*5860*/  SHF.R.S32.HI R2, RZ, 0x1f, R236 ;  /* 0x0000001fff027819 */ /* 0x000fe200000114ec */
[----:B------:R-:W3:Y:S01]  /*5870*/  LDL R10, [R1+0x30] ;  /* 0x00003000010a7983 */ /* 0x000ee20000100800 */
[----:B------:R-:W-:Y:S04]  /*5880*/  DEPBAR.LE SB0, 0x0 ;  /* 0x000080000000791a */ /* 0x000fe80000000000 */
[----:B------:R-:W3:Y:S01]  /*5890*/  LDL R8, [R1+0x4] ;  /* 0x0000040001087983 */ /* 0x000ee20000100800 */
[----:B------:R-:W-:Y:S01]  /*58a0*/  IMAD R0, R0, c[0x0][0x208], RZ ;  /* 0x0000820000007a24 */ /* 0x000fe200078e02ff */
[----:B------:R-:W-:Y:S01]  /*58b0*/  UISETP.GE.AND UP0, UPT, UR7, 0x1, UPT ;  /* 0x000000010700788c */ /* 0x000fe2000bf06270 */
[----:B------:R-:W-:Y:S01]  /*58c0*/  IMAD R2, R2, c[0x0][0x218], RZ ;  /* 0x0000860002027a24 */ /* 0x000fe200078e02ff */
[----:B------:R-:W4:Y:S01]  /*58d0*/  LDL R9, [R1+0x2c] ;  /* 0x00002c0001097983 */ /* 0x000f220000100800 */
[----:B------:R-:W-:Y:S02]  /*58e0*/  IMAD R0, R238, c[0x0][0x20c], R0 ;  /* 0x00008300ee007a24 */ /* 0x000fe400078e0200 */
[C---:B------:R-:W-:Y:S01]  /*58f0*/  IMAD R2, R236.reuse, c[0x0][0x21c], R2 ;  /* 0x00008700ec027a24 */ /* 0x040fe200078e0202 */
[----:B------:R-:W5:Y:S02]  /*5900*/  LDL R7, [R1] ;  /* 0x0000000001077983 */ /* 0x000f640000100800 */
[----:B------:R-:W-:Y:S02]  /*5910*/  IADD3 R5, R5, R0, RZ ;  /* 0x0000000005057210 */ /* 0x000fe40007ffe0ff */
[----:B------:R-:W4:Y:S03]  /*5920*/  LDL R6, [R1+0xc] ;  /* 0x00000c0001067983 */ /* 0x000f260000100800 */
[----:B------:R-:W-:Y:S01]  /*5930*/  IMAD.WIDE.U32 R4, R236, c[0x0][0x218], R4 ;  /* 0x00008600ec047a25 */ /* 0x000fe200078e0004 */
[----:B------:R-:W4:Y:S04]  /*5940*/  LDL R101, [R1+0x8] ;  /* 0x0000080001657983 */ /* 0x000f280000100800 */
[----:B------:R-:W4:Y:S04]  /*5950*/  LDL R201, [R1+0x4c] ;  /* 0x00004c0001c97983 */ /* 0x000f280000100800 */
[----:B------:R-:W-:Y:S01]  /*5960*/  BAR.SYNC.DEFER_BLOCKING 0x0 ;  /* 0x0000000000007b1d */ /* 0x000fe20000010000 */
[----:B------:R-:W-:Y:S04]  /*5970*/  IADD3 R0, P0, R4, UR20, RZ ;  /* 0x0000001404007c10 */ /* 0x000fe8000ff1e0ff */
[----:B------:R-:W-:Y:S02]  /*5980*/  IADD3.X R4, R5, UR5, R2, P0, !PT ;  /* 0x0000000505047c10 */ /* 0x000fe400087fe402 */
[C---:B------:R-:W-:Y:S04]  /*5990*/  LEA R5, P0, R0.reuse, c[0x0][0x1f8], 0x1 ;  /* 0x00007e0000057a11 */ /* 0x040fe800078008ff */
[----:B------:R-:W-:Y:S01]  /*59a0*/  LEA.HI.X R4, R0, c[0x0][0x1fc], R4, 0x1, P0 ;  /* 0x00007f0000047a11 */ /* 0x000fe200000f0c04 */
[----:B------:R-:W-:Y:S08]  /*59b0*/  LDSM.16.M88.4 R64, [R219+0x6100] ;  /* 0x00610000db40783b */ /* 0x000ff00000000200 */
[----:B------:R-:W4:Y:S04]  /*59c0*/  LDL R200, [R1+0x48] ;  /* 0x0000480001c87983 */ /* 0x000f280000100800 */
[----:B------:R-:W2:Y:S08]  /*59d0*/  SHFL.IDX PT, R0, R5, 0x1, 0x1c1f ;  /* 0x003c1f0005007f89 */ /* 0x000eb000000e0000 */
[----:B------:R-:W1:Y:S08]  /*59e0*/  SHFL.IDX PT, R2, R4, 0x1, 0x1c1f ;  /* 0x003c1f0004027f89 */ /* 0x000e7000000e0000 */
[----:B------:R-:W-:Y:S08]  /*59f0*/  LDSM.16.M88.4 R16, [R216+0x3100] ;  /* 0x00310000d810783b */ /* 0x000ff00000000200 */
[----:B------:R-:W-:Y:S08]  /*5a00*/  LDSM.16.M88.4 R60, [R219+0x7100] ;  /* 0x00710000db3c783b */ /* 0x000ff00000000200 */
[----:B------:R-:W-:Y:S08]  /*5a10*/  LDSM.16.M88.4 R32, [R216+0x3500] ;  /* 0x00350000d820783b */ /* 0x000ff00000000200 */
[----:B------:R-:W-:Y:S08]  /*5a20*/  LDSM.16.M88.4 R48, [R216+0x3900] ;  /* 0x00390000d830783b */ /* 0x000ff00000000200 */
[----:B------:R-:W-:Y:S08]  /*5a30*/  LDSM.16.M88.4 R108, [R216+0x3d00] ;  /* 0x003d0000d86c783b */ /* 0x000ff00000000200 */
[----:B------:R-:W-:Y:S08]  /*5a40*/  LDSM.16.M88.4 R176, [R220+0x6100] ;  /* 0x00610000dcb0783b */ /* 0x000ff00000000200 */
[----:B------:R-:W-:Y:S08]  /*5a50*/  LDSM.16.M88.4 R180, [R221] ;  /* 0x00000000ddb4783b */ /* 0x000ff00000000200 */
[----:B------:R-:W-:Y:S08]  /*5a60*/  LDSM.16.M88.4 R184, [R220+0x7100] ;  /* 0x00710000dcb8783b */ /* 0x000ff00000000200 */
[----:B------:R-:W-:Y:S01]  /*5a70*/  LDSM.16.M88.4 R188, [R232] ;  /* 0x00000000e8bc783b */ /* 0x000fe20000000200 */
[----:B--2---:R-:W-:Y:S04]  /*5a80*/  IADD3 R194, P1, P0, R11, R0, R234 ;  /* 0x000000000bc27210 */ /* 0x004fe8000783e0ea */
[----:B-1----:R-:W-:Y:S02]  /*5a90*/  IADD3.X R195, RZ, R2, R235, P1, P0 ;  /* 0x00000002ffc37210 */ /* 0x002fe40000fe04eb */
[----:B---3--:R-:W-:Y:S04]  /*5aa0*/  IADD3 R198, P1, P0, R10, R0, R8 ;  /* 0x000000000ac67210 */ /* 0x008fe8000783e008 */
[----:B-----5:R-:W-:Y:S02]  /*5ab0*/  IADD3.X R199, RZ, R2, R7, P1, P0 ;  /* 0x00000002ffc77210 */ /* 0x020fe40000fe0407 */
[----:B----4-:R-:W-:Y:S02]  /*5ac0*/  IADD3 R196, P1, P0, R9, R0, R6 ;  /* 0x0000000009c47210 */ /* 0x010fe4000783e006 */
[----:B------:R-:W1:Y:S02]  /*5ad0*/  SHFL.IDX PT, R0, R5, RZ, 0x1c1f ;  /* 0x001c1fff05007589 */ /* 0x000e6400000e0000 */
[----:B------:R-:W-:Y:S06]  /*5ae0*/  IADD3.X R197, RZ, R2, R101, P1, P0 ;  /* 0x00000002ffc57210 */ /* 0x000fec0000fe0465 */
[----:B------:R-:W2:Y:S01]  /*5af0*/  SHFL.IDX PT, R2, R4, RZ, 0x1c1f ;  /* 0x001c1fff04027589 */ /* 0x000ea200000e0000 */
[----:B-1----:R-:W-:Y:S04]  /*5b00*/  IADD3 R102, P0, R234, R0, RZ ;  /* 0x00000000ea667210 */ /* 0x002fe80007f1e0ff */
[----:B--2---:R-:W-:Y:S02]  /*5b10*/  IADD3.X R103, R235, R2, RZ, P0, !PT ;  /* 0x00000002eb677210 */ /* 0x004fe400007fe4ff */
[----:B------:R-:W-:Y:S04]  /*5b20*/  IADD3 R192, P0, R0, R8, RZ ;  /* 0x0000000800c07210 */ /* 0x000fe80007f1e0ff */
[----:B------:R-:W-:Y:S02]  /*5b30*/  IADD3.X R193, R2, R7, RZ, P0, !PT ;  /* 0x0000000702c17210 */ /* 0x000fe400007fe4ff */
[----:B------:R-:W-:Y:S02]  /*5b40*/  IADD3 R104, P0, R0, R6, RZ ;  /* 0x0000000600687210 */ /* 0x000fe40007f1e0ff */
[-C--:B------:R-:W-:Y:S03]  /*5b50*/  HMMA.16816.F32.BF16 R4, R64, R16.reuse, RZ ;  /* 0x000000104004723c */ /* 0x080fe600000418ff */
[----:B------:R-:W-:Y:S02]  /*5b60*/  IADD3.X R105, R2, R101, RZ, P0, !PT ;  /* 0x0000006502697210 */ /* 0x000fe400007fe4ff */
[----:B------:R-:W-:Y:S02]  /*5b70*/  ISETP.NE.U32.AND P0, PT, R201, RZ, PT ;  /* 0x000000ffc900720c */ /* 0x000fe40003f05070 */
[----:B------:R-:W-:Y:S01]  /*5b80*/  ISETP.NE.U32.AND P1, PT, R200, RZ, PT ;  /* 0x000000ffc800720c */ /* 0x000fe20003f25070 */
[C---:B------:R-:W-:Y:S08]  /*5b90*/  HMMA.16816.F32.BF16 R8, R60.reuse, R16, RZ ;  /* 0x000000103c08723c */ /* 0x040ff000000418ff */
[-C--:B------:R-:W-:Y:S08]  /*5ba0*/  HMMA.16816.F32.BF16 R12, R60, R18.reuse, RZ ;  /* 0x000000123c0c723c */ /* 0x080ff000000418ff */
        /* <DEDUP_REMOVED lines=12> */
[----:B------:R-:W-:Y:S01]  /*5c70*/  HMMA.16816.F32.BF16 R64, R64, R110, RZ ;  /* 0x0000006e4040723c */ /* 0x000fe200000418ff */
[----:B------:R-:W1:Y:S07]  /*5c80*/  LDSM.16.M88.4 R108, [R231] ;  /* 0x00000000e76c783b */ /* 0x000e6e0000000200 */
[-C--:B------:R-:W-:Y:S08]  /*5c90*/  HMMA.16816.F32.BF16 R4, R176, R180.reuse, R4 ;  /* 0x000000b4b004723c */ /* 0x080ff00000041804 */
[C---:B------:R-:W-:Y:S08]  /*5ca0*/  HMMA.16816.F32.BF16 R8, R184.reuse, R180, R8 ;  /* 0x000000b4b808723c */ /* 0x040ff00000041808 */
[-C--:B------:R-:W-:Y:S08]  /*5cb0*/  HMMA.16816.F32.BF16 R12, R184, R182.reuse, R12 ;  /* 0x000000b6b80c723c */ /* 0x080ff0000004180c */
[C---:B------:R-:W-:Y:S01]  /*5cc0*/  HMMA.16816.F32.BF16 R16, R176.reuse, R182, R16 ;  /* 0x000000b6b010723c */ /* 0x040fe20000041810 */
[----:B------:R-:W2:Y:S07]  /*5cd0*/  LDSM.16.M88.4 R180, [R230] ;  /* 0x00000000e6b4783b */ /* 0x000eae0000000200 */
[-C--:B------:R-:W-:Y:S01]  /*5ce0*/  HMMA.16816.F32.BF16 R20, R176, R188.reuse, R20 ;  /* 0x000000bcb014723c */ /* 0x080fe20000041814 */
[----:B------:R-:W-:Y:S01]  /*5cf0*/  @!PT LDS RZ, [RZ] ;  /* 0x00000000fffff984 */ /* 0x000fe20000000800 */
[----:B------:R-:W-:Y:S01]  /*5d00*/  @!PT LDS RZ, [RZ] ;  /* 0x00000000fffff984 */ /* 0x000fe20000000800 */
[----:B------:R-:W-:Y:S01]  /*5d10*/  @!PT LDS RZ, [RZ] ;  /* 0x00000000fffff984 */ /* 0x000fe20000000800 */
[----:B------:R3:W-:Y:S07]  /*5d20*/  LDGSTS.E.BYPASS.LTC128B.128 [R233+0x100], [R102.64], !P3 ;  /* 0x0010000066e97fae */ /* 0x0007ee000d901d4e */
[C---:B------:R-:W-:Y:S01]  /*5d30*/  HMMA.16816.F32.BF16 R24, R184.reuse, R188, R24 ;  /* 0x000000bcb818723c */ /* 0x040fe20000041818 */
[----:B------:R4:W-:Y:S07]  /*5d40*/  LDGSTS.E.BYPASS.LTC128B.128 [R233+0x1100], [R192.64], !P4 ;  /* 0x01100000c0e97fae */ /* 0x0009ee000e101d4e */
[-C--:B------:R-:W-:Y:S01]  /*5d50*/  HMMA.16816.F32.BF16 R28, R184, R190.reuse, R28 ;  /* 0x000000beb81c723c */ /* 0x080fe2000004181c */
[----:B------:R3:W-:Y:S07]  /*5d60*/  LDGSTS.E.BYPASS.LTC128B.128 [R233+0x2100], [R104.64], !P5 ;  /* 0x0210000068e97fae */ /* 0x0007ee000e901d4e */
[C---:B------:R-:W-:Y:S01]  /*5d70*/  HMMA.16816.F32.BF16 R32, R176.reuse, R190, R32 ;  /* 0x000000beb020723c */ /* 0x040fe20000041820 */
[----:B------:R4:W-:Y:S01]  /*5d80*/  LDGSTS.E.BYPASS.LTC128B.128.ZFILL [R233+0x900], [R194.64], P0 ;  /* 0x00900000c2e97fae */ /* 0x0009e20008141d4e */
[----:B------:R-:W-:Y:S06]  /*5d90*/  PLOP3.LUT P0, PT, PT, PT, UP0, 0x80, 0x0 ;  /* 0x000000000000781c */ /* 0x000fec0003f0f008 */
[-C--:B-1----:R-:W-:Y:S01]  /*5da0*/  HMMA.16816.F32.BF16 R36, R176, R108.reuse, R36 ;  /* 0x0000006cb024723c */ /* 0x082fe20000041824 */
[----:B------:R1:W-:Y:S07]  /*5db0*/  LDGSTS.E.BYPASS.LTC128B.128.ZFILL [R233+0x1900], [R198.64], P1 ;  /* 0x01900000c6e97fae */ /* 0x0003ee0008941d4e */
[C---:B------:R-:W-:Y:S01]  /*5dc0*/  HMMA.16816.F32.BF16 R40, R184.reuse, R108, R40 ;  /* 0x0000006cb828723c */ /* 0x040fe20000041828 */
[----:B------:R1:W-:Y:S07]  /*5dd0*/  LDGSTS.E.BYPASS.LTC128B.128.ZFILL [R233+0x2900], [R196.64], P6 ;  /* 0x02900000c4e97fae */ /* 0x0003ee000b141d4e */
[-C--:B------:R-:W-:Y:S01]  /*5de0*/  HMMA.16816.F32.BF16 R44, R184, R110.reuse, R44 ;  /* 0x0000006eb82c723c */ /* 0x080fe2000004182c */
[----:B------:R-:W-:Y:S07]  /*5df0*/  LDSM.16.M88.4 R200, [R219+0x9100] ;  /* 0x00910000dbc8783b */ /* 0x000fee0000000200 */
[C---:B------:R-:W-:Y:S01]  /*5e00*/  HMMA.16816.F32.BF16 R48, R176.reuse, R110, R48 ;  /* 0x0000006eb030723c */ /* 0x040fe20000041830 */
[----:B----4-:R-:W-:Y:S07]  /*5e10*/  LDSM.16.M88.4 R192, [R219+0x8100] ;  /* 0x00810000dbc0783b */ /* 0x010fee0000000200 */
[-C--:B--2---:R-:W-:Y:S01]  /*5e20*/  HMMA.16816.F32.BF16 R52, R176, R180.reuse, R52 ;  /* 0x000000b4b034723c */ /* 0x084fe20000041834 */
[----:B------:R-:W0:Y:S07]  /*5e30*/  LDGDEPBAR ;  /* 0x00000000000079af */ /* 0x000e2e0000000000 */
[C---:B------:R-:W-:Y:S01]  /*5e40*/  HMMA.16816.F32.BF16 R56, R184.reuse, R180, R56 ;  /* 0x000000b4b838723c */ /* 0x040fe20000041838 */
[----:B-1----:R-:W1:Y:S07]  /*5e50*/  LDSM.16.M88.4 R196, [R216+0x4100] ;  /* 0x00410000d8c4783b */ /* 0x002e6e0000000200 */
[-C--:B------:R-:W-:Y:S01]  /*5e60*/  HMMA.16816.F32.BF16 R60, R184, R182.reuse, R60 ;  /* 0x000000b6b83c723c */ /* 0x080fe2000004183c */
[----:B------:R-:W2:Y:S07]  /*5e70*/  LDSM.16.M88.4 R188, [R216+0x4500] ;  /* 0x00450000d8bc783b */ /* 0x000eae0000000200 */
[----:B------:R-:W-:Y:S01]  /*5e80*/  HMMA.16816.F32.BF16 R64, R176, R182, R64 ;  /* 0x000000b6b040723c */ /* 0x000fe20000041840 */
[----:B------:R-:W4:Y:S08]  /*5e90*/  LDSM.16.M88.4 R108, [R216+0x4900] ;  /* 0x00490000d86c783b */ /* 0x000f300000000200 */
[----:B------:R-:W5:Y:S08]  /*5ea0*/  LDSM.16.M88.4 R184, [R216+0x4d00] ;  /* 0x004d0000d8b8783b */ /* 0x000f700000000200 */
[----:B------:R-:W-:Y:S08]  /*5eb0*/  LDSM.16.M88.4 R204, [R220+0x8100] ;  /* 0x00810000dccc783b */ /* 0x000ff00000000200 */
[----:B------:R-:W3:Y:S01]  /*5ec0*/  LDSM.16.M88.4 R208, [R229] ;  /* 0x00000000e5d0783b */ /* 0x000ee20000000200 */
[-C--:B-1----:R-:W-:Y:S07]  /*5ed0*/  HMMA.16816.F32.BF16 R4, R192, R196.reuse, R4 ;  /* 0x000000c4c004723c */ /* 0x082fee0000041804 */
[----:B------:R-:W1:Y:S01]  /*5ee0*/  LDSM.16.M88.4 R212, [R220+0x9100] ;  /* 0x00910000dcd4783b */ /* 0x000e620000000200 */
[C---:B------:R-:W-:Y:S07]  /*5ef0*/  HMMA.16816.F32.BF16 R8, R200.reuse, R196, R8 ;  /* 0x000000c4c808723c */ /* 0x040fee0000041808 */
[----:B------:R-:W1:Y:S01]  /*5f00*/  LDSM.16.M88.4 R176, [R228] ;  /* 0x00000000e4b0783b */ /* 0x000e620000000200 */
[-C--:B------:R-:W-:Y:S07]  /*5f10*/  HMMA.16816.F32.BF16 R12, R200, R198.reuse, R12 ;  /* 0x000000c6c80c723c */ /* 0x080fee000004180c */
[----:B------:R-:W1:Y:S01]  /*5f20*/  LDSM.16.M88.4 R180, [R227] ;  /* 0x00000000e3b4783b */ /* 0x000e620000000200 */
[C---:B------:R-:W-:Y:S07]  /*5f30*/  HMMA.16816.F32.BF16 R16, R192.reuse, R198, R16 ;  /* 0x000000c6c010723c */ /* 0x040fee0000041810 */
[----:B------:R-:W-:Y:S01]  /*5f40*/  LDSM.16.M88.4 R196, [R216+0x5900] ;  /* 0x00590000d8c4783b */ /* 0x000fe20000000200 */
[-C--:B--2---:R-:W-:Y:S08]  /*5f50*/  HMMA.16816.F32.BF16 R20, R192, R188.reuse, R20 ;  /* 0x000000bcc014723c */ /* 0x084ff00000041814 */
[C---:B------:R-:W-:Y:S08]  /*5f60*/  HMMA.16816.F32.BF16 R24, R200.reuse, R188, R24 ;  /* 0x000000bcc818723c */ /* 0x040ff00000041818 */
[-C--:B------:R-:W-:Y:S08]  /*5f70*/  HMMA.16816.F32.BF16 R28, R200, R190.reuse, R28 ;  /* 0x000000bec81c723c */ /* 0x080ff0000004181c */
[C---:B------:R-:W-:Y:S01]  /*5f80*/  HMMA.16816.F32.BF16 R32, R192.reuse, R190, R32 ;  /* 0x000000bec020723c */ /* 0x040fe20000041820 */
[----:B------:R-:W-:Y:S07]  /*5f90*/  LDSM.16.M88.4 R188, [R216+0x5100] ;  /* 0x00510000d8bc783b */ /* 0x000fee0000000200 */
[-C--:B----4-:R-:W-:Y:S08]  /*5fa0*/  HMMA.16816.F32.BF16 R36, R192, R108.reuse, R36 ;  /* 0x0000006cc024723c */ /* 0x090ff00000041824 */
[C---:B------:R-:W-:Y:S08]  /*5fb0*/  HMMA.16816.F32.BF16 R40, R200.reuse, R108, R40 ;  /* 0x0000006cc828723c */ /* 0x040ff00000041828 */
[-C--:B------:R-:W-:Y:S08]  /*5fc0*/  HMMA.16816.F32.BF16 R44, R200, R110.reuse, R44 ;  /* 0x0000006ec82c723c */ /* 0x080ff0000004182c */
[C---:B------:R-:W-:Y:S01]  /*5fd0*/  HMMA.16816.F32.BF16 R48, R192.reuse, R110, R48 ;  /* 0x0000006ec030723c */ /* 0x040fe20000041830 */
[----:B------:R-:W2:Y:S07]  /*5fe0*/  LDSM.16.M88.4 R108, [R226] ;  /* 0x00000000e26c783b */ /* 0x000eae0000000200 */
[-C--:B-----5:R-:W-:Y:S08]  /*5ff0*/  HMMA.16816.F32.BF16 R52, R192, R184.reuse, R52 ;  /* 0x000000b8c034723c */ /* 0x0a0ff00000041834 */
[C---:B------:R-:W-:Y:S08]  /*6000*/  HMMA.16816.F32.BF16 R56, R200.reuse, R184, R56 ;  /* 0x000000b8c838723c */ /* 0x040ff00000041838 */
[-C--:B------:R-:W-:Y:S01]  /*6010*/  HMMA.16816.F32.BF16 R60, R200, R186.reuse, R60 ;  /* 0x000000bac83c723c */ /* 0x080fe2000004183c */
[----:B------:R-:W-:Y:S07]  /*6020*/  LDSM.16.M88.4 R200, [R216+0x5d00] ;  /* 0x005d0000d8c8783b */ /* 0x000fee0000000200 */
[----:B------:R-:W-:Y:S01]  /*6030*/  HMMA.16816.F32.BF16 R64, R192, R186, R64 ;  /* 0x000000bac040723c */ /* 0x000fe20000041840 */
[----:B------:R-:W4:Y:S07]  /*6040*/  LDSM.16.M88.4 R184, [R219+0xa100] ;  /* 0x00a10000dbb8783b */ /* 0x000f2e0000000200 */
[-C--:B---3--:R-:W-:Y:S01]  /*6050*/  HMMA.16816.F32.BF16 R4, R204, R208.reuse, R4 ;  /* 0x000000d0cc04723c */ /* 0x088fe20000041804 */
[----:B------:R-:W3:Y:S07]  /*6060*/  LDSM.16.M88.4 R192, [R219+0xb100] ;  /* 0x00b10000dbc0783b */ /* 0x000eee0000000200 */
[C---:B-1----:R-:W-:Y:S08]  /*6070*/  HMMA.16816.F32.BF16 R8, R212.reuse, R208, R8 ;  /* 0x000000d0d408723c */ /* 0x042ff00000041808 */
[-C--:B------:R-:W-:Y:S08]  /*6080*/  HMMA.16816.F32.BF16 R12, R212, R210.reuse, R12 ;  /* 0x000000d2d40c723c */ /* 0x080ff0000004180c */
[C---:B------:R-:W-:Y:S01]  /*6090*/  HMMA.16816.F32.BF16 R16, R204.reuse, R210, R16 ;  /* 0x000000d2cc10723c */ /* 0x040fe20000041810 */
[----:B------:R-:W-:Y:S07]  /*60a0*/  LDSM.16.M88.4 R208, [R225] ;  /* 0x00000000e1d0783b */ /* 0x000fee0000000200 */
[-C--:B------:R-:W-:Y:S08]  /*60b0*/  HMMA.16816.F32.BF16 R20, R204, R176.reuse, R20 ;  /* 0x000000b0cc14723c */ /* 0x080ff00000041814 */
[C---:B------:R-:W-:Y:S08]  /*60c0*/  HMMA.16816.F32.BF16 R24, R212.reuse, R176, R24 ;  /* 0x000000b0d418723c */ /* 0x040ff00000041818 */
[-C--:B------:R-:W-:Y:S08]  /*60d0*/  HMMA.16816.F32.BF16 R28, R212, R178.reuse, R28 ;  /* 0x000000b2d41c723c */ /* 0x080ff0000004181c */
[C---:B------:R-:W-:Y:S01]  /*60e0*/  HMMA.16816.F32.BF16 R32, R204.reuse, R178, R32 ;  /* 0x000000b2cc20723c */ /* 0x040fe20000041820 */
[----:B------:R-:W1:Y:S07]  /*60f0*/  LDSM.16.M88.4 R176, [R216+0x5500] ;  /* 0x00550000d8b0783b */ /* 0x000e6e0000000200 */
[-C--:B------:R-:W-:Y:S08]  /*6100*/  HMMA.16816.F32.BF16 R36, R204, R180.reuse, R36 ;  /* 0x000000b4cc24723c */ /* 0x080ff00000041824 */
[C---:B------:R-:W-:Y:S08]  /*6110*/  HMMA.16816.F32.BF16 R40, R212.reuse, R180, R40 ;  /* 0x000000b4d428723c */ /* 0x040ff00000041828 */
[-C--:B------:R-:W-:Y:S08]  /*6120*/  HMMA.16816.F32.BF16 R44, R212, R182.reuse, R44 ;  /* 0x000000b6d42c723c */ /* 0x080ff0000004182c */
[C---:B------:R-:W-:Y:S01]  /*6130*/  HMMA.16816.F32.BF16 R48, R204.reuse, R182, R48 ;  /* 0x000000b6cc30723c */ /* 0x040fe20000041830 */
[----:B------:R-:W5:Y:S07]  /*6140*/  LDSM.16.M88.4 R180, [R220+0xa100] ;  /* 0x00a10000dcb4783b */ /* 0x000f6e0000000200 */
[-C--:B--2---:R-:W-:Y:S08]  /*6150*/  HMMA.16816.F32.BF16 R52, R204, R108.reuse, R52 ;  /* 0x0000006ccc34723c */ /* 0x084ff00000041834 */
[C---:B------:R-:W-:Y:S08]  /*6160*/  HMMA.16816.F32.BF16 R56, R212.reuse, R108, R56 ;  /* 0x0000006cd438723c */ /* 0x040ff00000041838 */
[-C--:B------:R-:W-:Y:S08]  /*6170*/  HMMA.16816.F32.BF16 R60, R212, R110.reuse, R60 ;  /* 0x0000006ed43c723c */ /* 0x080ff0000004183c */
[----:B------:R-:W-:Y:S01]  /*6180*/  HMMA.16816.F32.BF16 R64, R204, R110, R64 ;  /* 0x0000006ecc40723c */ /* 0x000fe20000041840 */
[----:B------:R-:W2:Y:S07]  /*6190*/  LDSM.16.M88.4 R108, [R220+0xb100] ;  /* 0x00b10000dc6c783b */ /* 0x000eae0000000200 */
[-C--:B----4-:R-:W-:Y:S08]  /*61a0*/  HMMA.16816.F32.BF16 R4, R184, R188.reuse, R4 ;  /* 0x000000bcb804723c */ /* 0x090ff00000041804 */
[C---:B---3--:R-:W-:Y:S08]  /*61b0*/  HMMA.16816.F32.BF16 R8, R192.reuse, R188, R8 ;  /* 0x000000bcc008723c */ /* 0x048ff00000041808 */
[-C--:B------:R-:W-:Y:S08]  /*61c0*/  HMMA.16816.F32.BF16 R12, R192, R190.reuse, R12 ;  /* 0x000000bec00c723c */ /* 0x080ff0000004180c */
[C---:B------:R-:W-:Y:S08]  /*61d0*/  HMMA.16816.F32.BF16 R16, R184.reuse, R190, R16 ;  /* 0x000000beb810723c */ /* 0x040ff00000041810 */
[-C--:B-1----:R-:W-:Y:S08]  /*61e0*/  HMMA.16816.F32.BF16 R20, R184, R176.reuse, R20 ;  /* 0x000000b0b814723c */ /* 0x082ff00000041814 */
[C---:B------:R-:W-:Y:S08]  /*61f0*/  HMMA.16816.F32.BF16 R24, R192.reuse, R176, R24 ;  /* 0x000000b0c018723c */ /* 0x040ff00000041818 */
[-C--:B------:R-:W-:Y:S08]  /*6200*/  HMMA.16816.F32.BF16 R28, R192, R178.reuse, R28 ;  /* 0x000000b2c01c723c */ /* 0x080ff0000004181c */
        /* <DEDUP_REMOVED lines=8> */
[----:B------:R-:W-:Y:S08]  /*6290*/  HMMA.16816.F32.BF16 R64, R184, R202, R64 ;  /* 0x000000cab840723c */ /* 0x000ff00000041840 */
[-C--:B-----5:R-:W-:Y:S08]  /*62a0*/  HMMA.16816.F32.BF16 R4, R180, R208.reuse, R4 ;  /* 0x000000d0b404723c */ /* 0x0a0ff00000041804 */
[C---:B--2---:R-:W-:Y:S08]  /*62b0*/  HMMA.16816.F32.BF16 R8, R108.reuse, R208, R8 ;  /* 0x000000d06c08723c */ /* 0x044ff00000041808 */
[-C--:B------:R-:W-:Y:S08]  /*62c0*/  HMMA.16816.F32.BF16 R12, R108, R210.reuse, R12 ;  /* 0x000000d26c0c723c */ /* 0x080ff0000004180c */
[----:B------:R-:W-:Y:S01]  /*62d0*/  FMUL.FTZ R4, R4, c[0x0][0x320] ;  /* 0x0000c80004047a20 */ /* 0x000fe20000410000 */
[C---:B------:R-:W-:Y:S03]  /*62e0*/  HMMA.16816.F32.BF16 R16, R180.reuse, R210, R16 ;  /* 0x000000d2b410723c */ /* 0x040fe60000041810 */
[----:B------:R-:W1:Y:S01]  /*62f0*/  MUFU.TANH R177, R4 ;  /* 0x0000000400b17308 */ /* 0x000e620000002400 */
[----:B------:R-:W-:Y:S02]  /*6300*/  FMUL.FTZ R5, R5, c[0x0][0x320] ;  /* 0x0000c80005057a20 */ /* 0x000fe40000410000 */
[----:B------:R-:W-:Y:S02]  /*6310*/  FMUL.FTZ R6, R6, c[0x0][0x320] ;  /* 0x0000c80006067a20 */ /* 0x000fe40000410000 */
[----:B------:R-:W-:Y:S04]  /*6320*/  FMUL.FTZ R7, R7, c[0x0][0x320] ;  /* 0x0000c80007077a20 */ /* 0x000fe80000410000 */
[----:B------:R-:W-:Y:S01]  /*6330*/  FMUL.FTZ R8, R8, c[0x0][0x320] ;  /* 0x0000c80008087a20 */ /* 0x000fe20000410000 */
[----:B------:R-:W2:Y:S01]  /*6340*/  MUFU.TANH R186, R5 ;  /* 0x0000000500ba7308 */ /* 0x000ea20000002400 */
[----:B------:R-:W-:Y:S02]  /*6350*/  FMUL.FTZ R9, R9, c[0x0][0x320] ;  /* 0x0000c80009097a20 */ /* 0x000fe40000410000 */
[----:B------:R-:W-:Y:S02]  /*6360*/  FMUL.FTZ R10, R10, c[0x0][0x320] ;  /* 0x0000c8000a0a7a20 */ /* 0x000fe40000410000 */
[----:B------:R-:W-:Y:S02]  /*6370*/  FMUL.FTZ R11, R11, c[0x0][0x320] ;  /* 0x0000c8000b0b7a20 */ /* 0x000fe40000410000 */
[----:B------:R-:W-:Y:S02]  /*6380*/  FMUL.FTZ R12, R12, c[0x0][0x320] ;  /* 0x0000c8000c0c7a20 */ /* 0x000fe40000410000 */
[----:B------:R-:W-:Y:S01]  /*6390*/  FMUL.FTZ R13, R13, c[0x0][0x320] ;  /* 0x0000c8000d0d7a20 */ /* 0x000fe20000410000 */
[----:B------:R-:W3:Y:S01]  /*63a0*/  MUFU.TANH R178, R6 ;  /* 0x0000000600b27308 */ /* 0x000ee20000002400 */
[----:B------:R-:W-:Y:S02]  /*63b0*/  FMUL.FTZ R16, R16, c[0x0][0x320] ;  /* 0x0000c80010107a20 */ /* 0x000fe40000410000 */
[----:B------:R-:W-:Y:S02]  /*63c0*/  FMUL.FTZ R14, R14, c[0x0][0x320] ;  /* 0x0000c8000e0e7a20 */ /* 0x000fe40000410000 */
[----:B------:R-:W-:Y:S05]  /*63d0*/  FMUL.FTZ R15, R15, c[0x0][0x320] ;  /* 0x0000c8000f0f7a20 */ /* 0x000fea0000410000 */
[----:B------:R4:W1:Y:S10]  /*63e0*/  MUFU.TANH R188, R7 ;  /* 0x0000000700bc7308 */ /* 0x0008740000002400 */
[----:B------:R-:W1:Y:S10]  /*63f0*/  MUFU.TANH R187, R8 ;  /* 0x0000000800bb7308 */ /* 0x000e740000002400 */
[----:B------:R-:W1:Y:S01]  /*6400*/  MUFU.TANH R191, R9 ;  /* 0x0000000900bf7308 */ /* 0x000e620000002400 */
[----:B----4-:R-:W4:Y:S09]  /*6410*/  LDSM.16.M88.4 R4, [R224] ;  /* 0x00000000e004783b */ /* 0x010f320000000200 */
[----:B------:R-:W1:Y:S10]  /*6420*/  MUFU.TANH R185, R10 ;  /* 0x0000000a00b97308 */ /* 0x000e740000002400 */
[----:B------:R5:W1:Y:S10]  /*6430*/  MUFU.TANH R192, R11 ;  /* 0x0000000b00c07308 */ /* 0x000a740000002400 */
[----:B------:R1:W1:Y:S10]  /*6440*/  MUFU.TANH R176, R16 ;  /* 0x0000001000b07308 */ /* 0x0002740000002400 */
[----:B------:R2:W2:Y:S01]  /*6450*/  MUFU.TANH R184, R12 ;  /* 0x0000000c00b87308 */ /* 0x0004a20000002400 */
[----:B-----5:R-:W5:Y:S01]  /*6460*/  LDSM.16.M88.4 R8, [R223] ;  /* 0x00000000df08783b */ /* 0x020f620000000200 */
[-C--:B----4-:R-:W-:Y:S08]  /*6470*/  HMMA.16816.F32.BF16 R20, R180, R4.reuse, R20 ;  /* 0x00000004b414723c */ /* 0x090ff00000041814 */
[----:B------:R4:W2:Y:S01]  /*6480*/  MUFU.TANH R179, R13 ;  /* 0x0000000d00b37308 */ /* 0x0008a20000002400 */
[C---:B------:R-:W-:Y:S04]  /*6490*/  HMMA.16816.F32.BF16 R24, R108.reuse, R4, R24 ;  /* 0x000000046c18723c */ /* 0x040fe80000041818 */
[----:B-1----:R-:W-:Y:S02]  /*64a0*/  FMUL.FTZ R16, R17, c[0x0][0x320] ;  /* 0x0000c80011107a20 */ /* 0x002fe40000410000 */
[----:B------:R-:W-:Y:S03]  /*64b0*/  FMUL.FTZ R17, R18, c[0x0][0x320] ;  /* 0x0000c80012117a20 */ /* 0x000fe60000410000 */
[----:B------:R4:W1:Y:S01]  /*64c0*/  MUFU.TANH R190, R14 ;  /* 0x0000000e00be7308 */ /* 0x0008620000002400 */
[-C--:B------:R-:W-:Y:S03]  /*64d0*/  HMMA.16816.F32.BF16 R28, R108, R6.reuse, R28 ;  /* 0x000000066c1c723c */ /* 0x080fe6000004181c */
[----:B------:R-:W-:Y:S05]  /*64e0*/  FMUL.FTZ R18, R19, c[0x0][0x320] ;  /* 0x0000c80013127a20 */ /* 0x000fea0000410000 */
[C---:B------:R-:W-:Y:S01]  /*64f0*/  HMMA.16816.F32.BF16 R32, R180.reuse, R6, R32 ;  /* 0x00000006b420723c */ /* 0x040fe20000041820 */
[----:B------:R4:W1:Y:S01]  /*6500*/  MUFU.TANH R189, R15 ;  /* 0x0000000f00bd7308 */ /* 0x0008620000002400 */
[----:B------:R-:W1:Y:S01]  /*6510*/  LDSM.16.M88.4 R4, [R222] ;  /* 0x00000000de04783b */ /* 0x000e620000000200 */
[----:B------:R-:W-:Y:S04]  /*6520*/  DEPBAR.LE SB0, 0x0 ;  /* 0x000080000000791a */ /* 0x000fe80000000000 */
[----:B------:R-:W-:Y:S02]  /*6530*/  FMUL.FTZ R20, R20, c[0x0][0x320] ;  /* 0x0000c80014147a20 */ /* 0x000fe40000410000 */
[----:B------:R-:W-:Y:S02]  /*6540*/  FMUL.FTZ R21, R21, c[0x0][0x320] ;  /* 0x0000c80015157a20 */ /* 0x000fe40000410000 */
[----:B------:R-:W1:Y:S01]  /*6550*/  MUFU.TANH R16, R16 ;  /* 0x0000001000107308 */ /* 0x000e620000002400 */
[----:B------:R-:W-:Y:S01]  /*6560*/  BAR.SYNC.DEFER_BLOCKING 0x0 ;  /* 0x0000000000007b1d */ /* 0x000fe20000010000 */
[----:B------:R-:W-:Y:S01]  /*6570*/  FMUL.FTZ R22, R22, c[0x0][0x320] ;  /* 0x0000c80016167a20 */ /* 0x000fe20000410000 */
[-C--:B-----5:R-:W-:Y:S05]  /*6580*/  HMMA.16816.F32.BF16 R36, R180, R8.reuse, R36 ;  /* 0x00000008b424723c */ /* 0x0a0fea0000041824 */
[----:B------:R-:W-:Y:S02]  /*6590*/  FMUL.FTZ R23, R23, c[0x0][0x320] ;  /* 0x0000c80017177a20 */ /* 0x000fe40000410000 */
[----:B------:R-:W1:Y:S01]  /*65a0*/  MUFU.TANH R17, R17 ;  /* 0x0000001100117308 */ /* 0x000e620000002400 */
[----:B------:R-:W-:Y:S01]  /*65b0*/  FMUL.FTZ R24, R24, c[0x0][0x320] ;  /* 0x0000c80018187a20 */ /* 0x000fe20000410000 */
[C---:B------:R-:W-:Y:S04]  /*65c0*/  HMMA.16816.F32.BF16 R40, R108.reuse, R8, R40 ;  /* 0x000000086c28723c */ /* 0x040fe80000041828 */
[----:B------:R-:W-:Y:S02]  /*65d0*/  FMUL.FTZ R25, R25, c[0x0][0x320] ;  /* 0x0000c80019197a20 */ /* 0x000fe40000410000 */
[----:B------:R-:W-:Y:S02]  /*65e0*/  FMUL.FTZ R26, R26, c[0x0][0x320] ;  /* 0x0000c8001a1a7a20 */ /* 0x000fe40000410000 */
[----:B------:R-:W2:Y:S01]  /*65f0*/  MUFU.TANH R18, R18 ;  /* 0x0000001200127308 */ /* 0x000ea20000002400 */
[-C--:B------:R-:W-:Y:S03]  /*6600*/  HMMA.16816.F32.BF16 R44, R108, R10.reuse, R44 ;  /* 0x0000000a6c2c723c */ /* 0x080fe6000004182c */
[----:B------:R-:W-:Y:S02]  /*6610*/  FMUL.FTZ R27, R27, c[0x0][0x320] ;  /* 0x0000c8001b1b7a20 */ /* 0x000fe40000410000 */
[----:B------:R-:W-:Y:S02]  /*6620*/  FMUL.FTZ R28, R28, c[0x0][0x320] ;  /* 0x0000c8001c1c7a20 */ /* 0x000fe40000410000 */
[----:B------:R-:W-:Y:S01]  /*6630*/  FMUL.FTZ R29, R29, c[0x0][0x320] ;  /* 0x0000c8001d1d7a20 */ /* 0x000fe20000410000 */
[C---:B------:R-:W-:Y:S01]  /*6640*/  HMMA.16816.F32.BF16 R48, R180.reuse, R10, R48 ;  /* 0x0000000ab430723c */ /* 0x040fe20000041830 */
[----:B------:R4:W2:Y:S03]  /*6650*/  MUFU.TANH R193, R20 ;  /* 0x0000001400c17308 */ /* 0x0008a60000002400 */
[----:B------:R-:W-:Y:S02]  /*6660*/  FMUL.FTZ R30, R30, c[0x0][0x320] ;  /* 0x0000c8001e1e7a20 */ /* 0x000fe40000410000 */
[----:B------:R-:W-:Y:S02]  /*6670*/  FMUL.FTZ R31, R31, c[0x0][0x320] ;  /* 0x0000c8001f1f7a20 */ /* 0x000fe40000410000 */
[-C--:B-1----:R-:W-:Y:S03]  /*6680*/  HMMA.16816.F32.BF16 R52, R180, R4.reuse, R52 ;  /* 0x00000004b434723c */ /* 0x082fe60000041834 */
[----:B------:R4:W1:Y:S01]  /*6690*/  MUFU.TANH R194, R21 ;  /* 0x0000001500c27308 */ /* 0x0008620000002400 */
[----:B------:R-:W-:Y:S02]  /*66a0*/  FMUL.FTZ R32, R32, c[0x0][0x320] ;  /* 0x0000c80020207a20 */ /* 0x000fe40000410000 */
[----:B------:R-:W-:Y:S02]  /*66b0*/  FMUL.FTZ R33, R33, c[0x0][0x320] ;  /* 0x0000c80021217a20 */ /* 0x000fe40000410000 */
[C---:B------:R-:W-:Y:S04]  /*66c0*/  HMMA.16816.F32.BF16 R56, R108.reuse, R4, R56 ;  /* 0x000000046c38723c */ /* 0x040fe80000041838 */
[----:B------:R-:W-:Y:S01]  /*66d0*/  FMUL.FTZ R46, R46, c[0x0][0x320] ;  /* 0x0000c8002e2e7a20 */ /* 0x000fe20000410000 */
[----:B------:R4:W1:Y:S01]  /*66e0*/  MUFU.TANH R197, R22 ;  /* 0x0000001600c57308 */ /* 0x0008620000002400 */
[----:B------:R-:W-:Y:S02]  /*66f0*/  FMUL.FTZ R47, R47, c[0x0][0x320] ;  /* 0x0000c8002f2f7a20 */ /* 0x000fe40000410000 */
[-C--:B------:R-:W-:Y:S04]  /*6700*/  HMMA.16816.F32.BF16 R60, R108, R6.reuse, R60 ;  /* 0x000000066c3c723c */ /* 0x080fe8000004183c */
[----:B------:R-:W-:Y:S02]  /*6710*/  FMUL.FTZ R50, R50, c[0x0][0x320] ;  /* 0x0000c80032327a20 */ /* 0x000fe40000410000 */
[----:B------:R-:W-:Y:S01]  /*6720*/  FMUL.FTZ R51, R51, c[0x0][0x320] ;  /* 0x0000c80033337a20 */ /* 0x000fe20000410000 */
[----:B------:R4:W1:Y:S01]  /*6730*/  MUFU.TANH R199, R23 ;  /* 0x0000001700c77308 */ /* 0x0008620000002400 */
[----:B------:R-:W-:Y:S04]  /*6740*/  HMMA.16816.F32.BF16 R64, R180, R6, R64 ;  /* 0x00000006b440723c */ /* 0x000fe80000041840 */
[----:B------:R-:W-:Y:S02]  /*6750*/  FMUL.FTZ R34, R34, c[0x0][0x320] ;  /* 0x0000c80022227a20 */ /* 0x000fe40000410000 */
[----:B------:R-:W-:Y:S02]  /*6760*/  FMUL.FTZ R35, R35, c[0x0][0x320] ;  /* 0x0000c80023237a20 */ /* 0x000fe40000410000 */
[----:B------:R-:W-:Y:S01]  /*6770*/  FMUL.FTZ R36, R36, c[0x0][0x320] ;  /* 0x0000c80024247a20 */ /* 0x000fe20000410000 */
[----:B------:R4:W1:Y:S03]  /*6780*/  MUFU.TANH R202, R24 ;  /* 0x0000001800ca7308 */ /* 0x0008660000002400 */
[----:B------:R-:W-:Y:S02]  /*6790*/  FMUL.FTZ R37, R37, c[0x0][0x320] ;  /* 0x0000c80025257a20 */ /* 0x000fe40000410000 */
[----:B------:R-:W-:Y:S02]  /*67a0*/  FMUL.FTZ R38, R38, c[0x0][0x320] ;  /* 0x0000c80026267a20 */ /* 0x000fe40000410000 */
[----:B------:R-:W-:Y:S02]  /*67b0*/  FMUL.FTZ R39, R39, c[0x0][0x320] ;  /* 0x0000c80027277a20 */ /* 0x000fe40000410000 */
[----:B------:R-:W-:Y:S01]  /*67c0*/  FMUL.FTZ R40, R40, c[0x0][0x320] ;  /* 0x0000c80028287a20 */ /* 0x000fe20000410000 */
[----:B------:R4:W1:Y:S01]  /*67d0*/  MUFU.TANH R201, R25 ;  /* 0x0000001900c97308 */ /* 0x0008620000002400 */
[----:B------:R-:W-:Y:S02]  /*67e0*/  FMUL.FTZ R41, R41, c[0x0][0x320] ;  /* 0x0000c80029297a20 */ /* 0x000fe40000410000 */
        /* <DEDUP_REMOVED lines=25> */
[----:B------:R-:W-:Y:S05]  /*6980*/  FMUL.FTZ R67, R67, c[0x0][0x320] ;  /* 0x0000c80043437a20 */ /* 0x000fea0000410000 */
[----:B------:R4:W1:Y:S10]  /*6990*/  MUFU.TANH R207, R30 ;  /* 0x0000001e00cf7308 */ /* 0x0008740000002400 */
        /* <DEDUP_REMOVED lines=36> */
[----:B------:R4:W1:Y:S02]  /*6be0*/  MUFU.TANH R183, R67 ;  /* 0x0000004300b77308 */ /* 0x0008640000002400 */
[----:B-1234-:R-:W-:-:S05]  /*6bf0*/  @P0 BRA `(.L_x_5) ;  /* 0xffffe89000000947 */ /* 0x01efca000383ffff */
.L_x_4:
[----:B------:R-:W-:Y:S01]  /*6c00*/  FMNMX.FTZ R105, R177, R3, !PT ;  /* 0x00000003b1697209 */ /* 0x000fe20007810000 */
[----:B------:R-:W-:Y:S01]  /*6c10*/  LDSM.16.MT88.4 R20, [R217+0x100] ;  /* 0x00010000d914783b */ /* 0x000fe20000004200 */
[----:B------:R-:W-:Y:S01]  /*6c20*/  FMNMX.FTZ R0, R178, R100, !PT ;  /* 0x00000064b2007209 */ /* 0x000fe20007810000 */
[----:B------:R-:W-:Y:S01]  /*6c30*/  UIADD3 UR4, UR7, -0x1, URZ ;  /* 0xffffffff07047890 */ /* 0x000fe2000fffe03f */
[----:B------:R-:W-:Y:S02]  /*6c40*/  FMNMX.FTZ R105, R186, R105, !PT ;  /* 0x00000069ba697209 */ /* 0x000fe40007810000 */
[----:B------:R-:W-:Y:S02]  /*6c50*/  FMNMX.FTZ R0, R188, R0, !PT ;  /* 0x00000000bc007209 */ /* 0x000fe40007810000 */
[----:B------:R-:W-:Y:S01]  /*6c60*/  FMNMX.FTZ R105, R176, R105, !PT ;  /* 0x00000069b0697209 */ /* 0x000fe20007810000 */
[----:B------:R-:W-:Y:S01]  /*6c70*/  LDSM.16.MT88.4 R36, [R218+0x100] ;  /* 0x00010000da24783b */ /* 0x000fe20000004200 */
[----:B------:R-:W-:Y:S02]  /*6c80*/  FMNMX.FTZ R0, R17, R0, !PT ;  /* 0x0000000011007209 */ /* 0x000fe40007810000 */
        /* <DEDUP_REMOVED lines=8> */
[----:B------:R-:W-:Y:S01]  /*6d10*/  STL [R1+0x54], R216 ;  /* 0x000054d801007387 */ /* 0x000fe20000100800 */
[----:B------:R-:W-:Y:S02]  /*6d20*/  FMNMX.FTZ R0, R199, R0, !PT ;  /* 0x00000000c7007209 */ /* 0x000fe40007810000 */
[----:B------:R-:W-:Y:S01]  /*6d30*/  FMNMX.FTZ R105, R195, R105, !PT ;  /* 0x00000069c3697209 */ /* 0x000fe20007810000 */
[----:B------:R-:W0:Y:S01]  /*6d40*/  LDGDEPBAR ;  /* 0x00000000000079af */ /* 0x000e220000000000 */
[----:B------:R-:W-:Y:S02]  /*6d50*/  FMNMX.FTZ R2, R191, R2, !PT ;  /* 0x00000002bf027209 */ /* 0x000fe40007810000 */
        /* <DEDUP_REMOVED lines=22> */
[----:B------:R-:W-:Y:S01]  /*6ec0*/  FMNMX.FTZ R0, R250, R0, !PT ;  /* 0x00000000fa007209 */ /* 0x000fe20007810000 */
[----:B-1----:R-:W-:Y:S01]  /*6ed0*/  SHFL.BFLY PT, R5, R105, 0x2, 0x1f ;  /* 0x0c401f0069057f89 */ /* 0x002fe200000e0000 */
[----:B------:R-:W-:Y:S02]  /*6ee0*/  FMNMX.FTZ R2, R240, R2, !PT ;  /* 0x00000002f0027209 */ /* 0x000fe40007810000 */
[----:B------:R-:W-:Y:S02]  /*6ef0*/  FMNMX.FTZ R0, R182, R0, !PT ;  /* 0x00000000b6007209 */ /* 0x000fe40007810000 */
[----:B------:R-:W-:Y:S02]  /*6f00*/  FMNMX.FTZ R2, R243, R2, !PT ;  /* 0x00000002f3027209 */ /* 0x000fe40007810000 */
[----:B------:R-:W-:Y:S02]  /*6f10*/  FMNMX.FTZ R0, R183, R0, !PT ;  /* 0x00000000b7007209 */ /* 0x000fe40007810000 */
[----:B------:R-:W-:Y:S02]  /*6f20*/  FMNMX.FTZ R2, R244, R2, !PT ;  /* 0x00000002f4027209 */ /* 0x000fe40007810000 */
[----:B------:R-:W-:Y:S01]  /*6f30*/  FMNMX.FTZ R4, R185, R107, !PT ;  /* 0x0000006bb9047209 */ /* 0x000fe20007810000 */
[----:B------:R-:W-:Y:S01]  /*6f40*/  SHFL.BFLY PT, R104, R0, 0x2, 0x1f ;  /* 0x0c401f0000687f89 */ /* 0x000fe200000e0000 */
        /* <DEDUP_REMOVED lines=8> */
[----:B------:R-:W-:Y:S01]  /*6fd0*/  ISETP.LT.AND P0, PT, RZ, UR7, PT ;  /* 0x00000007ff007c0c */ /* 0x000fe2000bf01270 */
[----:B------:R-:W1:Y:S01]  /*6fe0*/  SHFL.BFLY PT, R103, R2, 0x2, 0x1f ;  /* 0x0c401f0002677f89 */ /* 0x000e6200000e0000 */
[----:B------:R-:W-:Y:S01]  /*6ff0*/  FMNMX.FTZ R4, R204, R4, !PT ;  /* 0x00000004cc047209 */ /* 0x000fe20007810000 */
[----:B------:R-:W-:Y:S01]  /*7000*/  UMOV UR7, UR4 ;  /* 0x0000000400077c82 */ /* 0x000fe20008000000 */
[----:B-1----:R-:W-:Y:S02]  /*7010*/  FMNMX.FTZ R103, R2, R103, !PT ;  /* 0x0000006702677209 */ /* 0x002fe40007810000 */
[----:B------:R-:W-:Y:S02]  /*7020*/  FMNMX.FTZ R105, R105, R5, !PT ;  /* 0x0000000569697209 */ /* 0x000fe40007810000 */
[----:B------:R-:W-:Y:S01]  /*7030*/  FMNMX.FTZ R104, R0, R104, !PT ;  /* 0x0000006800687209 */ /* 0x000fe20007810000 */
[----:B------:R-:W1:Y:S01]  /*7040*/  SHFL.BFLY PT, R6, R103, 0x1, 0x1f ;  /* 0x0c201f0067067f89 */ /* 0x000e6200000e0000 */
[----:B------:R-:W-:Y:S04]  /*7050*/  FMNMX.FTZ R0, R207, R4, !PT ;  /* 0x00000004cf007209 */ /* 0x000fe80007810000 */
[----:B------:R-:W-:Y:S03]  /*7060*/  FMNMX.FTZ R0, R208, R0, !PT ;  /* 0x00000000d0007209 */ /* 0x000fe60007810000 */
[----:B------:R-:W2:Y:S01]  /*7070*/  SHFL.BFLY PT, R5, R105, 0x1, 0x1f ;  /* 0x0c201f0069057f89 */ /* 0x000ea200000e0000 */
[----:B------:R-:W-:Y:S04]  /*7080*/  FMNMX.FTZ R0, R241, R0, !PT ;  /* 0x00000000f1007209 */ /* 0x000fe80007810000 */
[----:B------:R-:W-:Y:S03]  /*7090*/  FMNMX.FTZ R0, R242, R0, !PT ;  /* 0x00000000f2007209 */ /* 0x000fe60007810000 */
[----:B------:R-:W3:Y:S01]  /*70a0*/  SHFL.BFLY PT, R4, R104, 0x1, 0x1f ;  /* 0x0c201f0068047f89 */ /* 0x000ee200000e0000 */
[----:B------:R-:W-:Y:S04]  /*70b0*/  FMNMX.FTZ R0, R245, R0, !PT ;  /* 0x00000000f5007209 */ /* 0x000fe80007810000 */
[----:B------:R-:W-:Y:S02]  /*70c0*/  FMNMX.FTZ R2, R246, R0, !PT ;  /* 0x00000000f6027209 */ /* 0x000fe40007810000 */
[----:B-1----:R-:W-:Y:S02]  /*70d0*/  FMNMX.FTZ R103, R103, R6, !PT ;  /* 0x0000000667677209 */ /* 0x002fe40007810000 */
[----:B--2---:R-:W-:Y:S05]  /*70e0*/  FMNMX.FTZ R105, R105, R5, !PT ;  /* 0x0000000569697209 */ /* 0x004fea0007810000 */
[----:B------:R-:W-:Y:S01]  /*70f0*/  FADD.FTZ R0, -R105, R3 ;  /* 0x0000000369007221 */ /* 0x000fe20000010100 */
[----:B------:R-:W-:Y:S01]  /*7100*/  FMNMX.FTZ R3, R51, R2, !PT ;  /* 0x0000000233037209 */ /* 0x000fe20007810000 */
[----:B------:R-:W-:Y:S01]  /*7110*/  FMUL.FTZ R111, R105, c[0x0][0x2d0] ;  /* 0x0000b400696f7a20 */ /* 0x000fe20000410000 */
[----:B---3--:R-:W-:Y:S01]  /*7120*/  FMNMX.FTZ R104, R104, R4, !PT ;  /* 0x0000000468687209 */ /* 0x008fe20007810000 */
[----:B------:R-:W-:Y:S01]  /*7130*/  FMUL.FTZ R2, R0, c[0x0][0x2d0] ;  /* 0x0000b40000027a20 */ /* 0x000fe20000410000 */
[----:B------:R-:W-:Y:S01]  /*7140*/  FMNMX.FTZ R0, R50, R3, !PT ;  /* 0x0000000332007209 */ /* 0x000fe20007810000 */
[--C-:B------:R-:W-:Y:S02]  /*7150*/  FFMA.FTZ R4, R177, c[0x0][0x2d0], -R111.reuse ;  /* 0x0000b400b1047a23 */ /* 0x100fe4000001086f */
[----:B------:R1:W2:Y:S01]  /*7160*/  MUFU.EX2 R102, R2 ;  /* 0x0000000200667308 */ /* 0x0002a20000000800 */
[----:B------:R-:W-:Y:S01]  /*7170*/  FMNMX.FTZ R0, R108, R0, !PT ;  /* 0x000000006c007209 */ /* 0x000fe20007810000 */
[----:B------:R-:W-:Y:S02]  /*7180*/  FMUL.FTZ R110, R104, c[0x0][0x2d0] ;  /* 0x0000b400686e7a20 */ /* 0x000fe40000410000 */
[--C-:B------:R-:W-:Y:S01]  /*7190*/  FFMA.FTZ R40, R194, c[0x0][0x2d0], -R111.reuse ;  /* 0x0000b400c2287a23 */ /* 0x100fe2000001086f */
[----:B------:R-:W-:Y:S01]  /*71a0*/  FMNMX.FTZ R0, R109, R0, !PT ;  /* 0x000000006d007209 */ /* 0x000fe20007810000 */
[--C-:B------:R-:W-:Y:S02]  /*71b0*/  FFMA.FTZ R60, R198, c[0x0][0x2d0], -R110.reuse ;  /* 0x0000b400c63c7a23 */ /* 0x100fe4000001086e */
[----:B------:R-:W-:Y:S02]  /*71c0*/  FFMA.FTZ R64, R200, c[0x0][0x2d0], -R110 ;  /* 0x0000b400c8407a23 */ /* 0x000fe4000001086e */
[----:B------:R-:W3:Y:S01]  /*71d0*/  SHFL.BFLY PT, R3, R0, 0x2, 0x1f ;  /* 0x0c401f0000037f89 */ /* 0x000ee200000e0000 */
[----:B------:R-:W-:Y:S10]  /*71e0*/  MUFU.EX2 R177, R4 ;  /* 0x0000000400b17308 */ /* 0x000ff40000000800 */
[----:B------:R-:W-:Y:S01]  /*71f0*/  MUFU.EX2 R56, R40 ;  /* 0x0000002800387308 */ /* 0x000fe20000000800 */
[----:B-1----:R-:W-:Y:S02]  /*7200*/  FADD.FTZ R2, -R104, R100 ;  /* 0x0000006468027221 */ /* 0x002fe40000010100 */
[----:B--2---:R-:W-:Y:S02]  /*7210*/  FMUL.FTZ R33, R102, R141 ;  /* 0x0000008d66217220 */ /* 0x004fe40000410000 */
[----:B------:R-:W-:Y:S02]  /*7220*/  FMUL.FTZ R2, R2, c[0x0][0x2d0] ;  /* 0x0000b40002027a20 */ /* 0x000fe40000410000 */
[C---:B------:R-:W-:Y:S03]  /*7230*/  FMUL.FTZ R32, R102.reuse, R140 ;  /* 0x0000008c66207220 */ /* 0x040fe60000410000 */
[----:B------:R1:W-:Y:S01]  /*7240*/  MUFU.EX2 R216, R64 ;  /* 0x0000004000d87308 */ /* 0x0003e20000000800 */
[----:B------:R-:W-:Y:S01]  /*7250*/  FMUL.FTZ R65, R102, R173 ;  /* 0x000000ad66417220 */ /* 0x000fe20000410000 */
[----:B---3--:R-:W-:Y:S01]  /*7260*/  FMNMX.FTZ R0, R0, R3, !PT ;  /* 0x0000000300007209 */ /* 0x008fe20007810000 */
[--C-:B------:R-:W-:Y:S02]  /*7270*/  FFMA.FTZ R3, R16, c[0x0][0x2d0], -R111.reuse ;  /* 0x0000b40010037a23 */ /* 0x100fe4000001086f */
[C---:B------:R-:W-:Y:S02]  /*7280*/  FMUL.FTZ R16, R102.reuse, R124 ;  /* 0x0000007c66107220 */ /* 0x040fe40000410000 */
[C---:B------:R-:W-:Y:S03]  /*7290*/  FMUL.FTZ R68, R102.reuse, R68 ;  /* 0x0000004466447220 */ /* 0x040fe60000410000 */
[----:B------:R2:W-:Y:S01]  /*72a0*/  MUFU.EX2 R7, R3 ;  /* 0x0000000300077308 */ /* 0x0005e20000000800 */
[C---:B------:R-:W-:Y:S02]  /*72b0*/  FMUL.FTZ R69, R102.reuse, R69 ;  /* 0x0000004566457220 */ /* 0x040fe40000410000 */
[C---:B------:R-:W-:Y:S02]  /*72c0*/  FMUL.FTZ R80, R102.reuse, R80 ;  /* 0x0000005066507220 */ /* 0x040fe40000410000 */
[C---:B------:R-:W-:Y:S02]  /*72d0*/  FMUL.FTZ R81, R102.reuse, R81 ;  /* 0x0000005166517220 */ /* 0x040fe40000410000 */
[C---:B------:R-:W-:Y:S02]  /*72e0*/  FMUL.FTZ R84, R102.reuse, R84 ;  /* 0x0000005466547220 */ /* 0x040fe40000410000 */
[C---:B------:R-:W-:Y:S01]  /*72f0*/  FMUL.FTZ R85, R102.reuse, R85 ;  /* 0x0000005566557220 */ /* 0x040fe20000410000 */
[----:B------:R3:W4:Y:S01]  /*7300*/  MUFU.EX2 R101, R2 ;  /* 0x0000000200657308 */ /* 0x0007220000000800 */
[C---:B------:R-:W-:Y:S02]  /*7310*/  FMUL.FTZ R96, R102.reuse, R96 ;  /* 0x0000006066607220 */ /* 0x040fe40000410000 */
[C---:B------:R-:W-:Y:S02]  /*7320*/  FMUL.FTZ R97, R102.reuse, R97 ;  /* 0x0000006166617220 */ /* 0x040fe40000410000 */
[----:B-1----:R-:W-:Y:S02]  /*7330*/  FMUL.FTZ R64, R102, R172 ;  /* 0x000000ac66407220 */ /* 0x002fe40000410000 */
[----:B--2---:R-:W-:Y:S04]  /*7340*/  FFMA.FTZ R3, R178, c[0x0][0x2d0], -R110 ;  /* 0x0000b400b2037a23 */ /* 0x004fe8000001086e */
[----:B------:R1:W-:Y:S01]  /*7350*/  MUFU.EX2 R4, R3 ;  /* 0x0000000300047308 */ /* 0x0003e20000000800 */
[----:B---3--:R-:W-:Y:S02]  /*7360*/  FADD.FTZ R2, -R103, R106 ;  /* 0x0000006a67027221 */ /* 0x008fe40000010100 */
[C---:B----4-:R-:W-:Y:S02]  /*7370*/  FMUL.FTZ R19, R101.reuse, R127 ;  /* 0x0000007f65137220 */ /* 0x050fe40000410000 */
[----:B------:R-:W-:Y:S02]  /*7380*/  FMUL.FTZ R2, R2, c[0x0][0x2d0] ;  /* 0x0000b40002027a20 */ /* 0x000fe40000410000 */
[C---:B------:R-:W-:Y:S03]  /*7390*/  FMUL.FTZ R34, R101.reuse, R142 ;  /* 0x0000008e65227220 */ /* 0x040fe60000410000 */
[----:B------:R2:W3:Y:S01]  /*73a0*/  MUFU.EX2 R100, R2 ;  /* 0x0000000200647308 */ /* 0x0004e20000000800 */
[C---:B------:R-:W-:Y:S02]  /*73b0*/  FMUL.FTZ R35, R101.reuse, R143 ;  /* 0x0000008f65237220 */ /* 0x040fe40000410000 */
[C---:B------:R-:W-:Y:S02]  /*73c0*/  FMUL.FTZ R66, R101.reuse, R174 ;  /* 0x000000ae65427220 */ /* 0x040fe40000410000 */
[C---:B------:R-:W-:Y:S02]  /*73d0*/  FMUL.FTZ R67, R101.reuse, R175 ;  /* 0x000000af65437220 */ /* 0x040fe40000410000 */
[C---:B------:R-:W-:Y:S01]  /*73e0*/  FMUL.FTZ R70, R101.reuse, R70 ;  /* 0x0000004665467220 */ /* 0x040fe20000410000 */
[----:B------:R-:W-:Y:S01]  /*73f0*/  LDSM.16.MT88.4 R172, [R218+0x1d00] ;  /* 0x001d0000daac783b */ /* 0x000fe20000004200 */
[C---:B------:R-:W-:Y:S02]  /*7400*/  FMUL.FTZ R71, R101.reuse, R71 ;  /* 0x0000004765477220 */ /* 0x040fe40000410000 */
[--C-:B-1----:R-:W-:Y:S01]  /*7410*/  FFMA.FTZ R3, R188, c[0x0][0x2d0], -R110.reuse ;  /* 0x0000b400bc037a23 */ /* 0x102fe2000001086e */
[----:B------:R-:W-:Y:S01]  /*7420*/  MOV R188, R51 ;  /* 0x0000003300bc7202 */ /* 0x000fe20000000f00 */
[C---:B------:R-:W-:Y:S02]  /*7430*/  FMUL.FTZ R51, R101.reuse, R159 ;  /* 0x0000009f65337220 */ /* 0x040fe40000410000 */
[----:B------:R1:W4:Y:S01]  /*7440*/  MUFU.EX2 R43, R3 ;  /* 0x00000003002b7308 */ /* 0x0003220000000800 */
[C---:B------:R-:W-:Y:S02]  /*7450*/  FMUL.FTZ R82, R101.reuse, R82 ;  /* 0x0000005265527220 */ /* 0x040fe40000410000 */
[C---:B------:R-:W-:Y:S02]  /*7460*/  FMUL.FTZ R83, R101.reuse, R83 ;  /* 0x0000005365537220 */ /* 0x040fe40000410000 */
[C---:B------:R-:W-:Y:S02]  /*7470*/  FMUL.FTZ R86, R101.reuse, R86 ;  /* 0x0000005665567220 */ /* 0x040fe40000410000 */
[----:B------:R-:W-:Y:S02]  /*7480*/  FMUL.FTZ R87, R101, R87 ;  /* 0x0000005765577220 */ /* 0x000fe40000410000 */
[--C-:B--2---:R-:W-:Y:S02]  /*7490*/  FFMA.FTZ R2, R186, c[0x0][0x2d0], -R111.reuse ;  /* 0x0000b400ba027a23 */ /* 0x104fe4000001086f */
[C---:B---3--:R-:W-:Y:S02]  /*74a0*/  FMUL.FTZ R9, R100.reuse, R113 ;  /* 0x0000007164097220 */ /* 0x048fe40000410000 */
[----:B------:R2:W-:Y:S01]  /*74b0*/  MUFU.EX2 R186, R2 ;  /* 0x0000000200ba7308 */ /* 0x0005e20000000800 */
[C---:B------:R-:W-:Y:S02]  /*74c0*/  FMUL.FTZ R12, R100.reuse, R120 ;  /* 0x00000078640c7220 */ /* 0x040fe40000410000 */
[C---:B------:R-:W-:Y:S02]  /*74d0*/  FMUL.FTZ R13, R100.reuse, R121 ;  /* 0x00000079640d7220 */ /* 0x040fe40000410000 */
[C---:B------:R-:W-:Y:S02]  /*74e0*/  FMUL.FTZ R24, R100.reuse, R132 ;  /* 0x0000008464187220 */ /* 0x040fe40000410000 */
[C---:B------:R-:W-:Y:S02]  /*74f0*/  FMUL.FTZ R25, R100.reuse, R133 ;  /* 0x0000008564197220 */ /* 0x040fe40000410000 */
[----:B------:R-:W-:Y:S02]  /*7500*/  FMUL.FTZ R28, R100, R136 ;  /* 0x00000088641c7220 */ /* 0x000fe40000410000 */
[----:B-1----:R-:W-:Y:S01]  /*7510*/  FFMA.FTZ R3, R17, c[0x0][0x2d0], -R110 ;  /* 0x0000b40011037a23 */ /* 0x002fe2000001086e */
[----:B----4-:R-:W-:Y:S01]  /*7520*/  MOV R133, R43 ;  /* 0x0000002b00857202 */ /* 0x010fe20000000f00 */
[----:B------:R-:W-:Y:S02]  /*7530*/  FMUL.FTZ R17, R102, R125 ;  /* 0x0000007d66117220 */ /* 0x000fe40000410000 */
[----:B------:R1:W3:Y:S01]  /*7540*/  MUFU.EX2 R49, R3 ;  /* 0x0000000300317308 */ /* 0x0002e20000000800 */
[C---:B------:R-:W-:Y:S02]  /*7550*/  FMUL.FTZ R29, R100.reuse, R137 ;  /* 0x00000089641d7220 */ /* 0x040fe40000410000 */
[C---:B------:R-:W-:Y:S02]  /*7560*/  FMUL.FTZ R40, R100.reuse, R148 ;  /* 0x0000009464287220 */ /* 0x040fe40000410000 */
[C---:B------:R-:W-:Y:S02]  /*7570*/  FMUL.FTZ R57, R100.reuse, R165 ;  /* 0x000000a564397220 */ /* 0x040fe40000410000 */
[----:B------:R-:W-:Y:S02]  /*7580*/  FMUL.FTZ R61, R100, R169 ;  /* 0x000000a9643d7220 */ /* 0x000fe40000410000 */
[----:B--2---:R-:W-:Y:S02]  /*7590*/  FFMA.FTZ R2, R176, c[0x0][0x2d0], -R111 ;  /* 0x0000b400b0027a23 */ /* 0x004fe4000001086f */
[----:B------:R-:W-:Y:S02]  /*75a0*/  FMUL.FTZ R176, R103, c[0x0][0x2d0] ;  /* 0x0000b40067b07a20 */ /* 0x000fe40000410000 */
[----:B------:R2:W4:Y:S01]  /*75b0*/  MUFU.EX2 R8, R2 ;  /* 0x0000000200087308 */ /* 0x0005220000000800 */
[----:B------:R-:W-:Y:S02]  /*75c0*/  FMUL.FTZ R72, R100, R72 ;  /* 0x0000004864487220 */ /* 0x000fe40000410000 */
[--C-:B------:R-:W-:Y:S02]  /*75d0*/  FFMA.FTZ R106, R202, c[0x0][0x2d0], -R176.reuse ;  /* 0x0000b400ca6a7a23 */ /* 0x100fe400000108b0 */
[C---:B------:R-:W-:Y:S02]  /*75e0*/  FMUL.FTZ R73, R100.reuse, R73 ;  /* 0x0000004964497220 */ /* 0x040fe40000410000 */
[C---:B------:R-:W-:Y:S02]  /*75f0*/  FMUL.FTZ R76, R100.reuse, R76 ;  /* 0x0000004c644c7220 */ /* 0x040fe40000410000 */
[C---:B------:R-:W-:Y:S02]  /*7600*/  FMUL.FTZ R77, R100.reuse, R77 ;  /* 0x0000004d644d7220 */ /* 0x040fe40000410000 */
[--C-:B-1----:R-:W-:Y:S01]  /*7610*/  FFMA.FTZ R3, R187, c[0x0][0x2d0], -R176.reuse ;  /* 0x0000b400bb037a23 */ /* 0x102fe200000108b0 */
[----:B------:R-:W-:Y:S01]  /*7620*/  MOV R187, R4 ;  /* 0x0000000400bb7202 */ /* 0x000fe20000000f00 */
[C---:B------:R-:W-:Y:S01]  /*7630*/  FMUL.FTZ R88, R100.reuse, R88 ;  /* 0x0000005864587220 */ /* 0x040fe20000410000 */
[----:B---3--:R-:W-:Y:S01]  /*7640*/  MOV R136, R49 ;  /* 0x0000003100887202 */ /* 0x008fe20000000f00 */
[----:B------:R1:W-:Y:S01]  /*7650*/  MUFU.EX2 R44, R3 ;  /* 0x00000003002c7308 */ /* 0x0003e20000000800 */
[C---:B------:R-:W-:Y:S02]  /*7660*/  FMUL.FTZ R89, R100.reuse, R89 ;  /* 0x0000005964597220 */ /* 0x040fe40000410000 */
[C---:B------:R-:W-:Y:S02]  /*7670*/  FMUL.FTZ R92, R100.reuse, R92 ;  /* 0x0000005c645c7220 */ /* 0x040fe40000410000 */
[C---:B------:R-:W-:Y:S02]  /*7680*/  FMUL.FTZ R93, R100.reuse, R93 ;  /* 0x0000005d645d7220 */ /* 0x040fe40000410000 */
[C---:B------:R-:W-:Y:S01]  /*7690*/  FMUL.FTZ R98, R101.reuse, R98 ;  /* 0x0000006265627220 */ /* 0x040fe20000410000 */
[----:B--2---:R-:W2:Y:S01]  /*76a0*/  SHFL.BFLY PT, R2, R0, 0x1, 0x1f ;  /* 0x0c201f0000027f89 */ /* 0x004ea200000e0000 */
[----:B----4-:R-:W-:Y:S01]  /*76b0*/  MOV R178, R8 ;  /* 0x0000000800b27202 */ /* 0x010fe20000000f00 */
[----:B------:R-:W-:Y:S02]  /*76c0*/  FMUL.FTZ R8, R100, R112 ;  /* 0x0000007064087220 */ /* 0x000fe40000410000 */
[----:B------:R-:W-:Y:S02]  /*76d0*/  FMUL.FTZ R99, R101, R99 ;  /* 0x0000006365637220 */ /* 0x000fe40000410000 */
[----:B-1----:R-:W-:Y:S04]  /*76e0*/  FFMA.FTZ R3, R191, c[0x0][0x2d0], -R176 ;  /* 0x0000b400bf037a23 */ /* 0x002fe800000108b0 */
[----:B------:R1:W3:Y:S01]  /*76f0*/  MUFU.EX2 R48, R3 ;  /* 0x0000000300307308 */ /* 0x0002e20000000800 */
[----:B--2---:R-:W-:Y:S01]  /*7700*/  FMNMX.FTZ R2, R0, R2, !PT ;  /* 0x0000000200027209 */ /* 0x004fe20007810000 */
[----:B------:R-:W-:Y:S02]  /*7710*/  FFMA.FTZ R0, R18, c[0x0][0x2d0], -R110 ;  /* 0x0000b40012007a23 */ /* 0x000fe4000001086e */
[----:B------:R-:W-:Y:S06]  /*7720*/  FMUL.FTZ R18, R101, R126 ;  /* 0x0000007e65127220 */ /* 0x000fec0000410000 */
[----:B------:R2:W4:Y:S01]  /*7730*/  MUFU.EX2 R45, R0 ;  /* 0x00000000002d7308 */ /* 0x0005220000000800 */
[----:B------:R-:W-:Y:S01]  /*7740*/  LDSM.16.MT88.4 R124, [R217+0x2100] ;  /* 0x00210000d97c783b */ /* 0x000fe20000004200 */
[----:B-1----:R-:W-:Y:S01]  /*7750*/  FFMA.FTZ R3, R184, c[0x0][0x2d0], -R176 ;  /* 0x0000b400b8037a23 */ /* 0x002fe200000108b0 */
[----:B---3--:R-:W-:Y:S02]  /*7760*/  F2FP.BF16.PACK_AB R112, R48, R44 ;  /* 0x0000002c3070723e */ /* 0x008fe400000010ff */
[----:B------:R-:W-:Y:S05]  /*7770*/  MOV R137, R48 ;  /* 0x0000003000897202 */ /* 0x000fea0000000f00 */
[----:B------:R1:W-:Y:S01]  /*7780*/  MUFU.EX2 R184, R3 ;  /* 0x0000000300b87308 */ /* 0x0003e20000000800 */
[----:B------:R-:W-:Y:S02]  /*7790*/  FFMA.FTZ R48, R199, c[0x0][0x2d0], -R110 ;  /* 0x0000b400c7307a23 */ /* 0x000fe4000001086e */
[----:B--2---:R-:W-:Y:S01]  /*77a0*/  FADD.FTZ R0, -R2, R107 ;  /* 0x0000006b02007221 */ /* 0x004fe20000010100 */
[----:B------:R-:W-:Y:S01]  /*77b0*/  MOV R107, R50 ;  /* 0x00000032006b7202 */ /* 0x000fe20000000f00 */
[----:B------:R-:W-:Y:S02]  /*77c0*/  FMUL.FTZ R50, R101, R158 ;  /* 0x0000009e65327220 */ /* 0x000fe40000410000 */
[----:B------:R-:W-:Y:S01]  /*77d0*/  FMUL.FTZ R0, R0, c[0x0][0x2d0] ;  /* 0x0000b40000007a20 */ /* 0x000fe20000410000 */
[----:B------:R-:W-:Y:S01]  /*77e0*/  MOV R143, R107 ;  /* 0x0000006b008f7202 */ /* 0x000fe20000000f00 */
[----:B------:R-:W-:Y:S04]  /*77f0*/  FFMA.FTZ R107, R210, c[0x0][0x2d0], -R111 ;  /* 0x0000b400d26b7a23 */ /* 0x000fe8000001086f */
[----:B------:R-:W2:Y:S01]  /*7800*/  MUFU.EX2 R0, R0 ;  /* 0x0000000000007308 */ /* 0x000ea20000000800 */
[----:B-1----:R-:W-:Y:S01]  /*7810*/  FFMA.FTZ R3, R179, c[0x0][0x2d0], -R176 ;  /* 0x0000b400b3037a23 */ /* 0x002fe200000108b0 */
[----:B------:R-:W-:Y:S01]  /*7820*/  MOV R179, R7 ;  /* 0x0000000700b37202 */ /* 0x000fe20000000f00 */
[----:B------:R-:W-:Y:S01]  /*7830*/  FMUL.FTZ R7, R101, R119 ;  /* 0x0000007765077220 */ /* 0x000fe20000410000 */
[----:B----4-:R-:W-:Y:S06]  /*7840*/  F2FP.BF16.PACK_AB R119, R45, R49 ;  /* 0x000000312d77723e */ /* 0x010fec00000010ff */
[----:B------:R1:W-:Y:S01]  /*7850*/  MUFU.EX2 R5, R3 ;  /* 0x0000000300057308 */ /* 0x0003e20000000800 */
[----:B------:R-:W-:Y:S02]  /*7860*/  FMUL.FTZ R49, R102, R157 ;  /* 0x0000009d66317220 */ /* 0x000fe40000410000 */
[C---:B--2---:R-:W-:Y:S02]  /*7870*/  FMUL.FTZ R10, R0.reuse, R114 ;  /* 0x00000072000a7220 */ /* 0x044fe40000410000 */
[C---:B------:R-:W-:Y:S02]  /*7880*/  FMUL.FTZ R11, R0.reuse, R115 ;  /* 0x00000073000b7220 */ /* 0x040fe40000410000 */
[C---:B------:R-:W-:Y:S02]  /*7890*/  FMUL.FTZ R14, R0.reuse, R122 ;  /* 0x0000007a000e7220 */ /* 0x040fe40000410000 */
[C---:B------:R-:W-:Y:S02]  /*78a0*/  FMUL.FTZ R15, R0.reuse, R123 ;  /* 0x0000007b000f7220 */ /* 0x040fe40000410000 */
[C---:B------:R-:W-:Y:S01]  /*78b0*/  FMUL.FTZ R26, R0.reuse, R134 ;  /* 0x00000086001a7220 */ /* 0x040fe20000410000 */
[----:B------:R-:W-:Y:S01]  /*78c0*/  MOV R134, R44 ;  /* 0x0000002c00867202 */ /* 0x000fe20000000f00 */
[----:B------:R-:W-:Y:S01]  /*78d0*/  FMUL.FTZ R27, R0, R135 ;  /* 0x00000087001b7220 */ /* 0x000fe20000410000 */
[----:B------:R-:W2:Y:S01]  /*78e0*/  LDSM.16.MT88.4 R120, [R218+0x1100] ;  /* 0x00110000da78783b */ /* 0x000ea20000004200 */
[----:B-1----:R-:W-:Y:S01]  /*78f0*/  FMUL.FTZ R3, R2, c[0x0][0x2d0] ;  /* 0x0000b40002037a20 */ /* 0x002fe20000410000 */
[----:B------:R-:W-:Y:S01]  /*7900*/  MOV R135, R45 ;  /* 0x0000002d00877202 */ /* 0x000fe20000000f00 */
[C---:B------:R-:W-:Y:S01]  /*7910*/  FMUL.FTZ R30, R0.reuse, R138 ;  /* 0x0000008a001e7220 */ /* 0x040fe20000410000 */
[----:B------:R-:W-:Y:S01]  /*7920*/  MOV R138, R46 ;  /* 0x0000002e008a7202 */ /* 0x000fe20000000f00 */
[--C-:B------:R-:W-:Y:S01]  /*7930*/  FFMA.FTZ R4, R185, c[0x0][0x2d0], -R3.reuse ;  /* 0x0000b400b9047a23 */ /* 0x100fe20000010803 */
[----:B------:R-:W-:Y:S01]  /*7940*/  MOV R185, R47 ;  /* 0x0000002f00b97202 */ /* 0x000fe20000000f00 */
[C---:B------:R-:W-:Y:S01]  /*7950*/  FMUL.FTZ R31, R0.reuse, R139 ;  /* 0x0000008b001f7220 */ /* 0x040fe20000410000 */
[----:B------:R-:W-:Y:S01]  /*7960*/  MOV R159, R138 ;  /* 0x0000008a009f7202 */ /* 0x000fe20000000f00 */
[----:B------:R1:W3:Y:S01]  /*7970*/  MUFU.EX2 R6, R4 ;  /* 0x0000000400067308 */ /* 0x0002e20000000800 */
[----:B------:R-:W-:Y:S01]  /*7980*/  FFMA.FTZ R44, R197, c[0x0][0x2d0], -R110 ;  /* 0x0000b400c52c7a23 */ /* 0x000fe2000001086e */
[----:B------:R-:W-:Y:S01]  /*7990*/  MOV R138, R137 ;  /* 0x00000089008a7202 */ /* 0x000fe20000000f00 */
[----:B------:R-:W-:Y:S01]  /*79a0*/  FMUL.FTZ R46, R0, R154 ;  /* 0x0000009a002e7220 */ /* 0x000fe20000410000 */
[----:B------:R-:W-:Y:S01]  /*79b0*/  MOV R137, R136 ;  /* 0x0000008800897202 */ /* 0x000fe20000000f00 */
[----:B------:R-:W-:Y:S01]  /*79c0*/  FMUL.FTZ R45, R100, R153 ;  /* 0x00000099642d7220 */ /* 0x000fe20000410000 */
[----:B------:R-:W-:Y:S01]  /*79d0*/  MOV R136, R187 ;  /* 0x000000bb00887202 */ /* 0x000fe20000000f00 */
[C---:B------:R-:W-:Y:S02]  /*79e0*/  FMUL.FTZ R47, R0.reuse, R155 ;  /* 0x0000009b002f7220 */ /* 0x040fe40000410000 */
[C---:B------:R-:W-:Y:S01]  /*79f0*/  FMUL.FTZ R58, R0.reuse, R166 ;  /* 0x000000a6003a7220 */ /* 0x040fe20000410000 */
[----:B------:R4:W-:Y:S01]  /*7a00*/  MUFU.EX2 R155, R60 ;  /* 0x0000003c009b7308 */ /* 0x0009e20000000800 */
[C---:B------:R-:W-:Y:S02]  /*7a10*/  FMUL.FTZ R59, R0.reuse, R167 ;  /* 0x000000a7003b7220 */ /* 0x040fe40000410000 */
[C---:B------:R-:W-:Y:S02]  /*7a20*/  FMUL.FTZ R62, R0.reuse, R170 ;  /* 0x000000aa003e7220 */ /* 0x040fe40000410000 */
[C---:B------:R-:W-:Y:S02]  /*7a30*/  FMUL.FTZ R63, R0.reuse, R171 ;  /* 0x000000ab003f7220 */ /* 0x040fe40000410000 */
[C---:B------:R-:W-:Y:S02]  /*7a40*/  FMUL.FTZ R74, R0.reuse, R74 ;  /* 0x0000004a004a7220 */ /* 0x040fe40000410000 */
[C---:B------:R-:W-:Y:S02]  /*7a50*/  FMUL.FTZ R75, R0.reuse, R75 ;  /* 0x0000004b004b7220 */ /* 0x040fe40000410000 */
[C---:B------:R-:W-:Y:S02]  /*7a60*/  FMUL.FTZ R78, R0.reuse, R78 ;  /* 0x0000004e004e7220 */ /* 0x040fe40000410000 */
[----:B------:R-:W-:Y:S02]  /*7a70*/  FMUL.FTZ R79, R0, R79 ;  /* 0x0000004f004f7220 */ /* 0x000fe40000410000 */
[--C-:B-1----:R-:W-:Y:S01]  /*7a80*/  FFMA.FTZ R4, R192, c[0x0][0x2d0], -R3.reuse ;  /* 0x0000b400c0047a23 */ /* 0x102fe20000010803 */
[----:B---3--:R-:W-:Y:S01]  /*7a90*/  MOV R192, R6 ;  /* 0x0000000600c07202 */ /* 0x008fe20000000f00 */
[----:B------:R-:W-:Y:S01]  /*7aa0*/  FMUL.FTZ R6, R101, R118 ;  /* 0x0000007665067220 */ /* 0x000fe20000410000 */
[----:B------:R-:W-:Y:S01]  /*7ab0*/  F2FP.BF16.PACK_AB R118, R179, R178 ;  /* 0x000000b2b376723e */ /* 0x000fe200000010ff */
[----:B------:R1:W3:Y:S01]  /*7ac0*/  MUFU.EX2 R42, R4 ;  /* 0x00000004002a7308 */ /* 0x0002e20000000800 */
[C---:B------:R-:W-:Y:S01]  /*7ad0*/  FMUL.FTZ R90, R0.reuse, R90 ;  /* 0x0000005a005a7220 */ /* 0x040fe20000410000 */
[----:B------:R-:W-:Y:S01]  /*7ae0*/  MOV R141, R192 ;  /* 0x000000c0008d7202 */ /* 0x000fe20000000f00 */
[----:B------:R-:W-:Y:S02]  /*7af0*/  FMUL.FTZ R91, R0, R91 ;  /* 0x0000005b005b7220 */ /* 0x000fe40000410000 */
[----:B----4-:R-:W-:Y:S02]  /*7b00*/  FMUL.FTZ R60, R100, R168 ;  /* 0x000000a8643c7220 */ /* 0x010fe40000410000 */
[C---:B------:R-:W-:Y:S02]  /*7b10*/  FMUL.FTZ R94, R0.reuse, R94 ;  /* 0x0000005e005e7220 */ /* 0x040fe40000410000 */
[----:B------:R-:W-:Y:S02]  /*7b20*/  FMUL.FTZ R95, R0, R95 ;  /* 0x0000005f005f7220 */ /* 0x000fe40000410000 */
[--C-:B------:R-:W-:Y:S02]  /*7b30*/  FFMA.FTZ R108, R108, c[0x0][0x2d0], -R3.reuse ;  /* 0x0000b4006c6c7a23 */ /* 0x100fe40000010803 */
[--C-:B-1----:R-:W-:Y:S01]  /*7b40*/  FFMA.FTZ R4, R190, c[0x0][0x2d0], -R3.reuse ;  /* 0x0000b400be047a23 */ /* 0x102fe20000010803 */
[----:B---3--:R-:W-:Y:S02]  /*7b50*/  F2FP.BF16.PACK_AB R113, R42, R192 ;  /* 0x000000c02a71723e */ /* 0x008fe400000010ff */
[----:B------:R-:W-:Y:S01]  /*7b60*/  MOV R132, R42 ;  /* 0x0000002a00847202 */ /* 0x000fe20000000f00 */
[----:B------:R1:W-:Y:S01]  /*7b70*/  MUFU.EX2 R191, R4 ;  /* 0x0000000400bf7308 */ /* 0x0003e20000000800 */
[----:B------:R-:W-:Y:S09]  /*7b80*/  FMUL.FTZ R42, R0, R150 ;  /* 0x00000096002a7220 */ /* 0x000ff20000410000 */
[----:B------:R3:W-:Y:S01]  /*7b90*/  MUFU.EX2 R150, R48 ;  /* 0x0000003000967308 */ /* 0x0007e20000000800 */
[----:B-1----:R-:W-:Y:S01]  /*7ba0*/  FFMA.FTZ R4, R189, c[0x0][0x2d0], -R3 ;  /* 0x0000b400bd047a23 */ /* 0x002fe20000010803 */
[----:B------:R-:W-:Y:S01]  /*7bb0*/  MOV R189, R5 ;  /* 0x0000000500bd7202 */ /* 0x000fe20000000f00 */
[----:B------:R-:W-:Y:S01]  /*7bc0*/  FMUL.FTZ R5, R102, R117 ;  /* 0x0000007566057220 */ /* 0x000fe20000410000 */
[----:B------:R-:W-:Y:S06]  /*7bd0*/  F2FP.BF16.PACK_AB R117, R43, R187 ;  /* 0x000000bb2b75723e */ /* 0x000fec00000010ff */
[----:B------:R1:W4:Y:S01]  /*7be0*/  MUFU.EX2 R190, R4 ;  /* 0x0000000400be7308 */ /* 0x0003220000000800 */
[----:B------:R-:W-:Y:S01]  /*7bf0*/  F2FP.BF16.PACK_AB R114, R189, R184 ;  /* 0x000000b8bd72723e */ /* 0x000fe200000010ff */
[----:B------:R-:W-:Y:S01]  /*7c00*/  FMUL.FTZ R43, R0, R151 ;  /* 0x00000097002b7220 */ /* 0x000fe20000410000 */
[----:B------:R-:W-:Y:S01]  /*7c10*/  MOV R187, R188 ;  /* 0x000000bc00bb7202 */ /* 0x000fe20000000f00 */
[C---:B---3--:R-:W-:Y:S02]  /*7c20*/  FMUL.FTZ R48, R102.reuse, R156 ;  /* 0x0000009c66307220 */ /* 0x048fe40000410000 */
[----:B-1----:R-:W-:Y:S01]  /*7c30*/  FMUL.FTZ R4, R102, R116 ;  /* 0x0000007466047220 */ /* 0x002fe20000410000 */
[----:B------:R-:W-:Y:S02]  /*7c40*/  F2FP.BF16.PACK_AB R116, R186, R177 ;  /* 0x000000b1ba74723e */ /* 0x000fe400000010ff */
[----:B----4-:R-:W-:Y:S02]  /*7c50*/  F2FP.BF16.PACK_AB R115, R190, R191 ;  /* 0x000000bfbe73723e */ /* 0x010fe400000010ff */
[----:B------:R-:W-:Y:S03]  /*7c60*/  MOV R142, R190 ;  /* 0x000000be008e7202 */ /* 0x000fe60000000f00 */
[-C--:B------:R-:W-:Y:S08]  /*7c70*/  HMMA.16816.F32.BF16 R4, R116, R20.reuse, R4 ;  /* 0x000000147404723c */ /* 0x080ff00000041804 */
[C---:B------:R-:W-:Y:S07]  /*7c80*/  HMMA.16816.F32.BF16 R8, R112.reuse, R20, R8 ;  /* 0x000000147008723c */ /* 0x040fee0000041808 */
[C---:B------:R-:W-:Y:S01]  /*7c90*/  FMUL.FTZ R20, R102.reuse, R128 ;  /* 0x0000008066147220 */ /* 0x040fe20000410000 */
[-C--:B------:R-:W-:Y:S01]  /*7ca0*/  HMMA.16816.F32.BF16 R12, R112, R22.reuse, R12 ;  /* 0x00000016700c723c */ /* 0x080fe2000004180c */
[C---:B------:R-:W-:Y:S07]  /*7cb0*/  FMUL.FTZ R21, R102.reuse, R129 ;  /* 0x0000008166157220 */ /* 0x040fee0000410000 */
[C---:B------:R-:W-:Y:S07]  /*7cc0*/  HMMA.16816.F32.BF16 R16, R116.reuse, R22, R16 ;  /* 0x000000167410723c */ /* 0x040fee0000041810 */
[C---:B------:R-:W-:Y:S02]  /*7cd0*/  FMUL.FTZ R22, R101.reuse, R130 ;  /* 0x0000008265167220 */ /* 0x040fe40000410000 */
[----:B------:R-:W-:Y:S02]  /*7ce0*/  FMUL.FTZ R23, R101, R131 ;  /* 0x0000008365177220 */ /* 0x000fe40000410000 */
[----:B------:R-:W-:Y:S05]  /*7cf0*/  LDSM.16.MT88.4 R128, [R218+0x500] ;  /* 0x00050000da80783b */ /* 0x000fea0000004200 */
[-C--:B------:R-:W-:Y:S08]  /*7d00*/  HMMA.16816.F32.BF16 R20, R116, R36.reuse, R20 ;  /* 0x000000247414723c */ /* 0x080ff00000041814 */
[C---:B------:R-:W-:Y:S07]  /*7d10*/  HMMA.16816.F32.BF16 R24, R112.reuse, R36, R24 ;  /* 0x000000247018723c */ /* 0x040fee0000041818 */
[----:B------:R-:W-:Y:S01]  /*7d20*/  FMUL.FTZ R37, R102, R145 ;  /* 0x0000009166257220 */ /* 0x000fe20000410000 */
[-C--:B------:R-:W-:Y:S01]  /*7d30*/  HMMA.16816.F32.BF16 R28, R112, R38.reuse, R28 ;  /* 0x00000026701c723c */ /* 0x080fe2000004181c */
[----:B------:R1:W-:Y:S03]  /*7d40*/  MUFU.EX2 R145, R44 ;  /* 0x0000002c00917308 */ /* 0x0003e60000000800 */
[--C-:B------:R-:W-:Y:S04]  /*7d50*/  FFMA.FTZ R36, R193, c[0x0][0x2d0], -R111.reuse ;  /* 0x0000b400c1247a23 */ /* 0x100fe8000001086f */
[C---:B------:R-:W-:Y:S03]  /*7d60*/  HMMA.16816.F32.BF16 R32, R116.reuse, R38, R32 ;  /* 0x000000267420723c */ /* 0x040fe60000041820 */
[----:B------:R3:W4:Y:S04]  /*7d70*/  MUFU.EX2 R41, R36 ;  /* 0x0000002400297308 */ /* 0x0007280000000800 */
[C---:B------:R-:W-:Y:S02]  /*7d80*/  FMUL.FTZ R39, R101.reuse, R147 ;  /* 0x0000009365277220 */ /* 0x040fe40000410000 */
[----:B------:R-:W-:Y:S04]  /*7d90*/  FMUL.FTZ R38, R101, R146 ;  /* 0x0000009265267220 */ /* 0x000fe80000410000 */
[----:B------:R2:W-:Y:S01]  /*7da0*/  MUFU.EX2 R147, R106 ;  /* 0x0000006a00937308 */ /* 0x0005e20000000800 */
[----:B-1----:R-:W-:Y:S02]  /*7db0*/  FMUL.FTZ R44, R100, R152 ;  /* 0x00000098642c7220 */ /* 0x002fe40000410000 */
[----:B---3--:R-:W-:Y:S01]  /*7dc0*/  FMUL.FTZ R36, R102, R144 ;  /* 0x0000009066247220 */ /* 0x008fe20000410000 */
[----:B----4-:R-:W-:Y:S01]  /*7dd0*/  MOV R144, R41 ;  /* 0x0000002900907202 */ /* 0x010fe20000000f00 */
[----:B------:R-:W-:Y:S01]  /*7de0*/  FMUL.FTZ R41, R100, R149 ;  /* 0x0000009564297220 */ /* 0x000fe20000410000 */
[----:B------:R-:W-:Y:S01]  /*7df0*/  MOV R149, R56 ;  /* 0x0000003800957202 */ /* 0x000fe20000000f00 */
[--C-:B------:R-:W-:Y:S03]  /*7e00*/  FFMA.FTZ R56, R195, c[0x0][0x2d0], -R111.reuse ;  /* 0x0000b400c3387a23 */ /* 0x100fe6000001086f */
[-C--:B------:R-:W-:Y:S01]  /*7e10*/  HMMA.16816.F32.BF16 R36, R116, R52.reuse, R36 ;  /* 0x000000347424723c */ /* 0x080fe20000041824 */
[----:B------:R1:W-:Y:S01]  /*7e20*/  MUFU.EX2 R158, R56 ;  /* 0x00000038009e7308 */ /* 0x0003e20000000800 */
[--C-:B--2---:R-:W-:Y:S06]  /*7e30*/  FFMA.FTZ R106, R201, c[0x0][0x2d0], -R176.reuse ;  /* 0x0000b400c96a7a23 */ /* 0x104fec00000108b0 */
[C---:B------:R-:W-:Y:S03]  /*7e40*/  HMMA.16816.F32.BF16 R40, R112.reuse, R52, R40 ;  /* 0x000000347028723c */ /* 0x040fe60000041828 */
[----:B------:R2:W-:Y:S04]  /*7e50*/  MUFU.EX2 R151, R106 ;  /* 0x0000006a00977308 */ /* 0x0005e80000000800 */
[----:B------:R-:W-:Y:S01]  /*7e60*/  FFMA.FTZ R52, R196, c[0x0][0x2d0], -R111 ;  /* 0x0000b400c4347a23 */ /* 0x000fe2000001086f */
[-C--:B------:R-:W-:Y:S01]  /*7e70*/  HMMA.16816.F32.BF16 R44, R112, R54.reuse, R44 ;  /* 0x00000036702c723c */ /* 0x080fe2000004182c */
[----:B------:R-:W-:Y:S04]  /*7e80*/  FMUL.FTZ R53, R102, R161 ;  /* 0x000000a166357220 */ /* 0x000fe80000410000 */
[----:B------:R3:W4:Y:S03]  /*7e90*/  MUFU.EX2 R153, R52 ;  /* 0x0000003400997308 */ /* 0x0007260000000800 */
[C---:B------:R-:W-:Y:S01]  /*7ea0*/  HMMA.16816.F32.BF16 R48, R116.reuse, R54, R48 ;  /* 0x000000367430723c */ /* 0x040fe20000041830 */
[----:B-1----:R-:W-:Y:S06]  /*7eb0*/  FMUL.FTZ R56, R100, R164 ;  /* 0x000000a464387220 */ /* 0x002fec0000410000 */
[C---:B------:R-:W-:Y:S02]  /*7ec0*/  FMUL.FTZ R54, R101.reuse, R162 ;  /* 0x000000a265367220 */ /* 0x040fe40000410000 */
[----:B------:R-:W-:Y:S03]  /*7ed0*/  FMUL.FTZ R55, R101, R163 ;  /* 0x000000a365377220 */ /* 0x000fe60000410000 */
[--C-:B--2---:R-:W-:Y:S04]  /*7ee0*/  FFMA.FTZ R106, R203, c[0x0][0x2d0], -R3.reuse ;  /* 0x0000b400cb6a7a23 */ /* 0x104fe80000010803 */
[----:B------:R1:W-:Y:S01]  /*7ef0*/  MUFU.EX2 R148, R106 ;  /* 0x0000006a00947308 */ /* 0x0003e20000000800 */
[----:B---3--:R-:W-:Y:S07]  /*7f00*/  FMUL.FTZ R52, R102, R160 ;  /* 0x000000a066347220 */ /* 0x008fee0000410000 */
[-C--:B------:R-:W-:Y:S08]  /*7f10*/  HMMA.16816.F32.BF16 R52, R116, R120.reuse, R52 ;  /* 0x000000787434723c */ /* 0x080ff00000041834 */
[C---:B------:R-:W-:Y:S01]  /*7f20*/  HMMA.16816.F32.BF16 R56, R112.reuse, R120, R56 ;  /* 0x000000787038723c */ /* 0x040fe20000041838 */
[--C-:B-1----:R-:W-:Y:S07]  /*7f30*/  FFMA.FTZ R106, R204, c[0x0][0x2d0], -R3.reuse ;  /* 0x0000b400cc6a7a23 */ /* 0x102fee0000010803 */
[-C--:B------:R-:W-:Y:S01]  /*7f40*/  HMMA.16816.F32.BF16 R60, R112, R122.reuse, R60 ;  /* 0x0000007a703c723c */ /* 0x080fe2000004183c */
[----:B------:R1:W-:Y:S07]  /*7f50*/  MUFU.EX2 R152, R106 ;  /* 0x0000006a00987308 */ /* 0x0003ee0000000800 */
[C---:B------:R-:W-:Y:S01]  /*7f60*/  HMMA.16816.F32.BF16 R64, R116.reuse, R122, R64 ;  /* 0x0000007a7440723c */ /* 0x040fe20000041840 */
[----:B------:R-:W2:Y:S07]  /*7f70*/  LDSM.16.MT88.4 R120, [R218+0x2100] ;  /* 0x00210000da78783b */ /* 0x000eae0000004200 */
[-C--:B------:R-:W-:Y:S08]  /*7f80*/  HMMA.16816.F32.BF16 R68, R116, R124.reuse, R68 ;  /* 0x0000007c7444723c */ /* 0x080ff00000041844 */
[C---:B------:R-:W-:Y:S01]  /*7f90*/  HMMA.16816.F32.BF16 R72, R112.reuse, R124, R72 ;  /* 0x0000007c7048723c */ /* 0x040fe20000041848 */
[--C-:B-1----:R-:W-:Y:S04]  /*7fa0*/  FFMA.FTZ R106, R205, c[0x0][0x2d0], -R176.reuse ;  /* 0x0000b400cd6a7a23 */ /* 0x102fe800000108b0 */
[----:B------:R1:W-:Y:S03]  /*7fb0*/  MUFU.EX2 R156, R106 ;  /* 0x0000006a009c7308 */ /* 0x0003e60000000800 */
[-C--:B------:R-:W-:Y:S08]  /*7fc0*/  HMMA.16816.F32.BF16 R76, R112, R126.reuse, R76 ;  /* 0x0000007e704c723c */ /* 0x080ff0000004184c */
[C---:B------:R-:W-:Y:S01]  /*7fd0*/  HMMA.16816.F32.BF16 R80, R116.reuse, R126, R80 ;  /* 0x0000007e7450723c */ /* 0x040fe20000041850 */
[----:B------:R-:W3:Y:S07]  /*7fe0*/  LDSM.16.MT88.4 R124, [R217+0x500] ;  /* 0x00050000d97c783b */ /* 0x000eee0000004200 */
[-C--:B--2---:R-:W-:Y:S01]  /*7ff0*/  HMMA.16816.F32.BF16 R84, R116, R120.reuse, R84 ;  /* 0x000000787454723c */ /* 0x084fe20000041854 */
[--C-:B-1----:R-:W-:Y:S07]  /*8000*/  FFMA.FTZ R106, R206, c[0x0][0x2d0], -R176.reuse ;  /* 0x0000b400ce6a7a23 */ /* 0x102fee00000108b0 */
[C---:B------:R-:W-:Y:S01]  /*8010*/  HMMA.16816.F32.BF16 R88, R112.reuse, R120, R88 ;  /* 0x000000787058723c */ /* 0x040fe20000041858 */
[----:B------:R1:W2:Y:S07]  /*8020*/  MUFU.EX2 R154, R106 ;  /* 0x0000006a009a7308 */ /* 0x0002ae0000000800 */
[-C--:B------:R-:W-:Y:S07]  /*8030*/  HMMA.16816.F32.BF16 R92, R112, R122.reuse, R92 ;  /* 0x0000007a705c723c */ /* 0x080fee000004185c */
[----:B----4-:R-:W-:Y:S01]  /*8040*/  F2FP.BF16.PACK_AB R114, R158, R153 ;  /* 0x000000999e72723e */ /* 0x010fe200000010ff */
[----:B------:R-:W-:Y:S01]  /*8050*/  HMMA.16816.F32.BF16 R96, R116, R122, R96 ;  /* 0x0000007a7460723c */ /* 0x000fe20000041860 */
[----:B------:R-:W-:Y:S01]  /*8060*/  F2FP.BF16.PACK_AB R115, R216, R155 ;  /* 0x0000009bd873723e */ /* 0x000fe200000010ff */
[----:B------:R-:W4:Y:S02]  /*8070*/  LDSM.16.MT88.4 R120, [R217+0x1500] ;  /* 0x00150000d978783b */ /* 0x000f240000004200 */
[----:B------:R-:W-:Y:S02]  /*8080*/  F2FP.BF16.PACK_AB R112, R149, R144 ;  /* 0x000000909570723e */ /* 0x000fe400000010ff */
[----:B------:R-:W-:Y:S02]  /*8090*/  F2FP.BF16.PACK_AB R113, R150, R145 ;  /* 0x000000919671723e */ /* 0x000fe400000010ff */
[----:B------:R-:W-:Y:S01]  /*80a0*/  F2FP.BF16.PACK_AB R116, R151, R147 ;  /* 0x000000939774723e */ /* 0x000fe200000010ff */
[--C-:B-1----:R-:W-:Y:S03]  /*80b0*/  FFMA.FTZ R106, R207, c[0x0][0x2d0], -R3.reuse ;  /* 0x0000b400cf6a7a23 */ /* 0x102fe60000010803 */
[----:B--2---:R-:W-:Y:S01]  /*80c0*/  F2FP.BF16.PACK_AB R118, R154, R156 ;  /* 0x0000009c9a76723e */ /* 0x004fe200000010ff */
[-C--:B---3--:R-:W-:Y:S01]  /*80d0*/  HMMA.16816.F32.BF16 R4, R112, R124.reuse, R4 ;  /* 0x0000007c7004723c */ /* 0x088fe20000041804 */
[----:B------:R1:W-:Y:S01]  /*80e0*/  MUFU.EX2 R157, R106 ;  /* 0x0000006a009d7308 */ /* 0x0003e20000000800 */
[----:B------:R-:W-:Y:S01]  /*80f0*/  F2FP.BF16.PACK_AB R117, R152, R148 ;  /* 0x000000949875723e */ /* 0x000fe200000010ff */
[----:B-1----:R-:W-:Y:S08]  /*8100*/  FFMA.FTZ R106, R208, c[0x0][0x2d0], -R3 ;  /* 0x0000b400d06a7a23 */ /* 0x002ff00000010803 */
[----:B------:R1:W-:Y:S10]  /*8110*/  MUFU.EX2 R208, R107 ;  /* 0x0000006b00d07308 */ /* 0x0003f40000000800 */
[----:B------:R2:W3:Y:S01]  /*8120*/  MUFU.EX2 R146, R106 ;  /* 0x0000006a00927308 */ /* 0x0004e20000000800 */
[----:B-1----:R-:W-:Y:S01]  /*8130*/  FFMA.FTZ R107, R240, c[0x0][0x2d0], -R176 ;  /* 0x0000b400f06b7a23 */ /* 0x002fe200000108b0 */
[----:B------:R-:W-:Y:S08]  /*8140*/  MOV R240, R156 ;  /* 0x0000009c00f07202 */ /* 0x000ff00000000f00 */
[----:B------:R1:W-:Y:S01]  /*8150*/  MUFU.EX2 R204, R107 ;  /* 0x0000006b00cc7308 */ /* 0x0003e20000000800 */
[--C-:B--2---:R-:W-:Y:S01]  /*8160*/  FFMA.FTZ R106, R213, c[0x0][0x2d0], -R111.reuse ;  /* 0x0000b400d56a7a23 */ /* 0x104fe2000001086f */
[----:B---3--:R-:W-:Y:S02]  /*8170*/  F2FP.BF16.PACK_AB R119, R146, R157 ;  /* 0x0000009d9277723e */ /* 0x008fe400000010ff */
[----:B------:R-:W-:Y:S06]  /*8180*/  MOV R210, R146 ;  /* 0x0000009200d27202 */ /* 0x000fec0000000f00 */
[----:B------:R2:W-:Y:S01]  /*8190*/  MUFU.EX2 R139, R106 ;  /* 0x0000006a008b7308 */ /* 0x0005e20000000800 */
[----:B------:R-:W-:Y:S02]  /*81a0*/  MOV R146, R136 ;  /* 0x0000008800927202 */ /* 0x000fe40000000f00 */
[----:B------:R-:W-:Y:S01]  /*81b0*/  MOV R136, R134 ;  /* 0x0000008600887202 */ /* 0x000fe20000000f00 */
[C---:B------:R-:W-:Y:S01]  /*81c0*/  HMMA.16816.F32.BF16 R8, R116.reuse, R124, R8 ;  /* 0x0000007c7408723c */ /* 0x040fe20000041808 */
[----:B------:R-:W-:Y:S02]  /*81d0*/  MOV R134, R132 ;  /* 0x0000008400867202 */ /* 0x000fe40000000f00 */
[----:B------:R-:W-:Y:S05]  /*81e0*/  MOV R132, R177 ;  /* 0x000000b100847202 */ /* 0x000fea0000000f00 */
[-C--:B------:R-:W-:Y:S01]  /*81f0*/  HMMA.16816.F32.BF16 R12, R116, R126.reuse, R12 ;  /* 0x0000007e740c723c */ /* 0x080fe2000004180c */
[--C-:B-1----:R-:W-:Y:S07]  /*8200*/  FFMA.FTZ R107, R183, c[0x0][0x2d0], -R110.reuse ;  /* 0x0000b400b76b7a23 */ /* 0x102fee000001086e */
[C---:B------:R-:W-:Y:S01]  /*8210*/  HMMA.16816.F32.BF16 R16, R112.reuse, R126, R16 ;  /* 0x0000007e7010723c */ /* 0x040fe20000041810 */
[----:B------:R-:W1:Y:S01]  /*8220*/  LDSM.16.MT88.4 R124, [R218+0x1500] ;  /* 0x00150000da7c783b */ /* 0x000e620000004200 */
[----:B------:R-:W-:Y:S02]  /*8230*/  MUFU.EX2 R190, R107 ;  /* 0x0000006b00be7308 */ /* 0x000fe40000000800 */
[--C-:B--2---:R-:W-:Y:S04]  /*8240*/  FFMA.FTZ R106, R214, c[0x0][0x2d0], -R111.reuse ;  /* 0x0000b400d66a7a23 */ /* 0x104fe8000001086f */
[-C--:B------:R-:W-:Y:S04]  /*8250*/  HMMA.16816.F32.BF16 R20, R112, R128.reuse, R20 ;  /* 0x000000807014723c */ /* 0x080fe80000041814 */
[----:B------:R2:W3:Y:S04]  /*8260*/  MUFU.EX2 R140, R106 ;  /* 0x0000006a008c7308 */ /* 0x0004e80000000800 */
[C---:B------:R-:W-:Y:S06]  /*8270*/  HMMA.16816.F32.BF16 R24, R116.reuse, R128, R24 ;  /* 0x000000807418723c */ /* 0x040fec0000041818 */
[----:B------:R-:W-:Y:S02]  /*8280*/  MUFU.EX2 R107, R108 ;  /* 0x0000006c006b7308 */ /* 0x000fe40000000800 */
[-C--:B------:R-:W-:Y:S08]  /*8290*/  HMMA.16816.F32.BF16 R28, R116, R130.reuse, R28 ;  /* 0x00000082741c723c */ /* 0x080ff0000004181c */
[C---:B------:R-:W-:Y:S01]  /*82a0*/  HMMA.16816.F32.BF16 R32, R112.reuse, R130, R32 ;  /* 0x000000827020723c */ /* 0x040fe20000041820 */
[----:B------:R-:W1:Y:S03]  /*82b0*/  LDSM.16.MT88.4 R128, [R217+0x2500] ;  /* 0x00250000d980783b */ /* 0x000e660000004200 */
[--C-:B--2---:R-:W-:Y:S01]  /*82c0*/  FFMA.FTZ R106, R215, c[0x0][0x2d0], -R110.reuse ;  /* 0x0000b400d76a7a23 */ /* 0x104fe2000001086e */
[----:B---3--:R-:W-:Y:S02]  /*82d0*/  MOV R215, R140 ;  /* 0x0000008c00d77202 */ /* 0x008fe40000000f00 */
[----:B------:R-:W-:Y:S01]  /*82e0*/  MOV R140, R191 ;  /* 0x000000bf008c7202 */ /* 0x000fe20000000f00 */
[-C--:B----4-:R-:W-:Y:S01]  /*82f0*/  HMMA.16816.F32.BF16 R36, R112, R120.reuse, R36 ;  /* 0x000000787024723c */ /* 0x090fe20000041824 */
[----:B------:R2:W-:Y:S07]  /*8300*/  MUFU.EX2 R214, R106 ;  /* 0x0000006a00d67308 */ /* 0x0005ee0000000800 */
[C---:B------:R-:W-:Y:S08]  /*8310*/  HMMA.16816.F32.BF16 R40, R116.reuse, R120, R40 ;  /* 0x000000787428723c */ /* 0x040ff00000041828 */
[-C--:B------:R-:W-:Y:S08]  /*8320*/  HMMA.16816.F32.BF16 R44, R116, R122.reuse, R44 ;  /* 0x0000007a742c723c */ /* 0x080ff0000004182c */
[C---:B------:R-:W-:Y:S01]  /*8330*/  HMMA.16816.F32.BF16 R48, R112.reuse, R122, R48 ;  /* 0x0000007a7030723c */ /* 0x040fe20000041830 */
[--C-:B--2---:R-:W-:Y:S01]  /*8340*/  FFMA.FTZ R106, R237, c[0x0][0x2d0], -R110.reuse ;  /* 0x0000b400ed6a7a23 */ /* 0x104fe2000001086e */
[----:B------:R-:W2:Y:S02]  /*8350*/  LDSM.16.MT88.4 R120, [R218+0x2500] ;  /* 0x00250000da78783b */ /* 0x000ea40000004200 */
[----:B------:R-:W-:Y:S01]  /*8360*/  MOV R237, R139 ;  /* 0x0000008b00ed7202 */ /* 0x000fe20000000f00 */
[----:B------:R3:W4:Y:S01]  /*8370*/  MUFU.EX2 R213, R106 ;  /* 0x0000006a00d57308 */ /* 0x0007220000000800 */
[----:B------:R-:W-:Y:S02]  /*8380*/  MOV R139, R189 ;  /* 0x000000bd008b7202 */ /* 0x000fe40000000f00 */
[-C--:B-1----:R-:W-:Y:S08]  /*8390*/  HMMA.16816.F32.BF16 R52, R112, R124.reuse, R52 ;  /* 0x0000007c7034723c */ /* 0x082ff00000041834 */
[C---:B------:R-:W-:Y:S08]  /*83a0*/  HMMA.16816.F32.BF16 R56, R116.reuse, R124, R56 ;  /* 0x0000007c7438723c */ /* 0x040ff00000041838 */
[-C--:B------:R-:W-:Y:S01]  /*83b0*/  HMMA.16816.F32.BF16 R60, R116, R126.reuse, R60 ;  /* 0x0000007e743c723c */ /* 0x080fe2000004183c */
[----:B---3--:R-:W-:Y:S07]  /*83c0*/  FFMA.FTZ R106, R209, c[0x0][0x2d0], -R111 ;  /* 0x0000b400d16a7a23 */ /* 0x008fee000001086f */
[C---:B------:R-:W-:Y:S01]  /*83d0*/  HMMA.16816.F32.BF16 R64, R112.reuse, R126, R64 ;  /* 0x0000007e7040723c */ /* 0x040fe20000041840 */
[----:B------:R1:W3:Y:S01]  /*83e0*/  MUFU.EX2 R209, R106 ;  /* 0x0000006a00d17308 */ /* 0x0002e20000000800 */
[----:B------:R-:W3:Y:S06]  /*83f0*/  LDSM.16.MT88.4 R124, [R217+0x900] ;  /* 0x00090000d97c783b */ /* 0x000eec0000004200 */
[-C--:B------:R-:W-:Y:S08]  /*8400*/  HMMA.16816.F32.BF16 R68, R112, R128.reuse, R68 ;  /* 0x000000807044723c */ /* 0x080ff00000041844 */
[C---:B------:R-:W-:Y:S08]  /*8410*/  HMMA.16816.F32.BF16 R72, R116.reuse, R128, R72 ;  /* 0x000000807448723c */ /* 0x040ff00000041848 */
[-C--:B------:R-:W-:Y:S01]  /*8420*/  HMMA.16816.F32.BF16 R76, R116, R130.reuse, R76 ;  /* 0x00000082744c723c */ /* 0x080fe2000004184c */
[--C-:B-1----:R-:W-:Y:S03]  /*8430*/  FFMA.FTZ R106, R211, c[0x0][0x2d0], -R110.reuse ;  /* 0x0000b400d36a7a23 */ /* 0x102fe6000001086e */
[----:B------:R-:W-:Y:S01]  /*8440*/  MOV R211, R154 ;  /* 0x0000009a00d37202 */ /* 0x000fe20000000f00 */
[----:B------:R1:W-:Y:S03]  /*8450*/  MUFU.EX2 R207, R106 ;  /* 0x0000006a00cf7308 */ /* 0x0003e60000000800 */
[C---:B------:R-:W-:Y:S01]  /*8460*/  HMMA.16816.F32.BF16 R80, R112.reuse, R130, R80 ;  /* 0x000000827050723c */ /* 0x040fe20000041850 */
[----:B------:R-:W3:Y:S07]  /*8470*/  LDSM.16.MT88.4 R128, [R218+0x900] ;  /* 0x00090000da80783b */ /* 0x000eee0000004200 */
[-C--:B--2---:R-:W-:Y:S08]  /*8480*/  HMMA.16816.F32.BF16 R84, R112, R120.reuse, R84 ;  /* 0x000000787054723c */ /* 0x084ff00000041854 */
[C---:B------:R-:W-:Y:S01]  /*8490*/  HMMA.16816.F32.BF16 R88, R116.reuse, R120, R88 ;  /* 0x000000787458723c */ /* 0x040fe20000041858 */
[----:B-1----:R-:W-:Y:S03]  /*84a0*/  FFMA.FTZ R106, R212, c[0x0][0x2d0], -R110 ;  /* 0x0000b400d46a7a23 */ /* 0x002fe6000001086e */
[----:B------:R-:W-:Y:S04]  /*84b0*/  MOV R212, R158 ;  /* 0x0000009e00d47202 */ /* 0x000fe80000000f00 */
[-C--:B------:R-:W-:Y:S01]  /*84c0*/  HMMA.16816.F32.BF16 R92, R116, R122.reuse, R92 ;  /* 0x0000007a745c723c */ /* 0x080fe2000004185c */
[----:B------:R1:W2:Y:S07]  /*84d0*/  MUFU.EX2 R206, R106 ;  /* 0x0000006a00ce7308 */ /* 0x0002ae0000000800 */
[----:B------:R-:W-:Y:S01]  /*84e0*/  HMMA.16816.F32.BF16 R96, R112, R122, R96 ;  /* 0x0000007a7060723c */ /* 0x000fe20000041860 */
[----:B------:R-:W2:Y:S06]  /*84f0*/  LDSM.16.MT88.4 R120, [R217+0x1900] ;  /* 0x00190000d978783b */ /* 0x000eac0000004200 */
[----:B------:R-:W-:Y:S02]  /*8500*/  F2FP.BF16.PACK_AB R112, R215, R237 ;  /* 0x000000edd770723e */ /* 0x000fe400000010ff */
[----:B----4-:R-:W-:Y:S03]  /*8510*/  F2FP.BF16.PACK_AB R113, R213, R214 ;  /* 0x000000d6d571723e */ /* 0x010fe600000010ff */
[----:B---3--:R-:W-:Y:S01]  /*8520*/  F2FP.BF16.PACK_AB R114, R208, R209 ;  /* 0x000000d1d072723e */ /* 0x008fe200000010ff */
[--C-:B-1----:R-:W-:Y:S01]  /*8530*/  FFMA.FTZ R106, R239, c[0x0][0x2d0], -R176.reuse ;  /* 0x0000b400ef6a7a23 */ /* 0x102fe200000108b0 */
[----:B--2---:R-:W-:Y:S02]  /*8540*/  F2FP.BF16.PACK_AB R115, R206, R207 ;  /* 0x000000cfce73723e */ /* 0x004fe400000010ff */
[----:B------:R-:W-:Y:S01]  /*8550*/  MOV R239, R157 ;  /* 0x0000009d00ef7202 */ /* 0x000fe20000000f00 */
[----:B------:R1:W2:Y:S04]  /*8560*/  MUFU.EX2 R205, R106 ;  /* 0x0000006a00cd7308 */ /* 0x0002a80000000800 */
[-C--:B------:R-:W-:Y:S01]  /*8570*/  HMMA.16816.F32.BF16 R4, R112, R124.reuse, R4 ;  /* 0x0000007c7004723c */ /* 0x080fe20000041804 */
[--C-:B-1----:R-:W-:Y:S01]  /*8580*/  FFMA.FTZ R106, R241, c[0x0][0x2d0], -R3.reuse ;  /* 0x0000b400f16a7a23 */ /* 0x102fe20000010803 */
[----:B--2---:R-:W-:Y:S02]  /*8590*/  F2FP.BF16.PACK_AB R116, R204, R205 ;  /* 0x000000cdcc74723e */ /* 0x004fe400000010ff */
[----:B------:R-:W-:Y:S02]  /*85a0*/  MOV R241, R155 ;  /* 0x0000009b00f17202 */ /* 0x000fe40000000f00 */
[----:B------:R1:W-:Y:S02]  /*85b0*/  MUFU.EX2 R202, R106 ;  /* 0x0000006a00ca7308 */ /* 0x0003e40000000800 */
[--C-:B-1----:R-:W-:Y:S01]  /*85c0*/  FFMA.FTZ R106, R242, c[0x0][0x2d0], -R3.reuse ;  /* 0x0000b400f26a7a23 */ /* 0x102fe20000010803 */
[----:B------:R-:W-:Y:S07]  /*85d0*/  MOV R242, R153 ;  /* 0x0000009900f27202 */ /* 0x000fee0000000f00 */
[----:B------:R1:W2:Y:S02]  /*85e0*/  MUFU.EX2 R203, R106 ;  /* 0x0000006a00cb7308 */ /* 0x0002a40000000800 */
[--C-:B-1----:R-:W-:Y:S01]  /*85f0*/  FFMA.FTZ R106, R243, c[0x0][0x2d0], -R176.reuse ;  /* 0x0000b400f36a7a23 */ /* 0x102fe200000108b0 */
[----:B--2---:R-:W-:Y:S02]  /*8600*/  F2FP.BF16.PACK_AB R117, R203, R202 ;  /* 0x000000cacb75723e */ /* 0x004fe400000010ff */
[----:B------:R-:W-:Y:S05]  /*8610*/  MOV R243, R152 ;  /* 0x0000009800f37202 */ /* 0x000fea0000000f00 */
[----:B------:R1:W-:Y:S02]  /*8620*/  MUFU.EX2 R200, R106 ;  /* 0x0000006a00c87308 */ /* 0x0003e40000000800 */
[----:B-1----:R-:W-:Y:S01]  /*8630*/  FFMA.FTZ R106, R244, c[0x0][0x2d0], -R176 ;  /* 0x0000b400f46a7a23 */ /* 0x002fe200000108b0 */
        /* <DEDUP_REMOVED lines=12> */
[----:B------:R1:W-:Y:S01]  /*8700*/  MUFU.EX2 R197, R106 ;  /* 0x0000006a00c57308 */ /* 0x0003e20000000800 */
[C---:B------:R-:W-:Y:S08]  /*8710*/  HMMA.16816.F32.BF16 R8, R116.reuse, R124, R8 ;  /* 0x0000007c7408723c */ /* 0x040ff00000041808 */
[-C--:B------:R-:W-:Y:S08]  /*8720*/  HMMA.16816.F32.BF16 R12, R116, R126.reuse, R12 ;  /* 0x0000007e740c723c */ /* 0x080ff0000004180c */
[C---:B------:R-:W-:Y:S01]  /*8730*/  HMMA.16816.F32.BF16 R16, R112.reuse, R126, R16 ;  /* 0x0000007e7010723c */ /* 0x040fe20000041810 */
[----:B------:R-:W2:Y:S03]  /*8740*/  LDSM.16.MT88.4 R124, [R218+0x1900] ;  /* 0x00190000da7c783b */ /* 0x000ea60000004200 */
[--C-:B-1----:R-:W-:Y:S01]  /*8750*/  FFMA.FTZ R106, R248, c[0x0][0x2d0], -R111.reuse ;  /* 0x0000b400f86a7a23 */ /* 0x102fe2000001086f */
[----:B------:R-:W-:Y:S02]  /*8760*/  MOV R248, R147 ;  /* 0x0000009300f87202 */ /* 0x000fe40000000f00 */
[----:B------:R-:W-:Y:S01]  /*8770*/  MOV R147, R184 ;  /* 0x000000b800937202 */ /* 0x000fe20000000f00 */
[-C--:B------:R-:W-:Y:S01]  /*8780*/  HMMA.16816.F32.BF16 R20, R112, R128.reuse, R20 ;  /* 0x000000807014723c */ /* 0x080fe20000041814 */
[----:B------:R1:W3:Y:S07]  /*8790*/  MUFU.EX2 R196, R106 ;  /* 0x0000006a00c47308 */ /* 0x0002ee0000000800 */
[C---:B------:R-:W-:Y:S08]  /*87a0*/  HMMA.16816.F32.BF16 R24, R116.reuse, R128, R24 ;  /* 0x000000807418723c */ /* 0x040ff00000041818 */
[-C--:B------:R-:W-:Y:S08]  /*87b0*/  HMMA.16816.F32.BF16 R28, R116, R130.reuse, R28 ;  /* 0x00000082741c723c */ /* 0x080ff0000004181c */
[C---:B------:R-:W-:Y:S01]  /*87c0*/  HMMA.16816.F32.BF16 R32, R112.reuse, R130, R32 ;  /* 0x000000827020723c */ /* 0x040fe20000041820 */
[--C-:B-1----:R-:W-:Y:S01]  /*87d0*/  FFMA.FTZ R106, R249, c[0x0][0x2d0], -R110.reuse ;  /* 0x0000b400f96a7a23 */ /* 0x102fe2000001086e */
[----:B------:R-:W1:Y:S02]  /*87e0*/  LDSM.16.MT88.4 R128, [R217+0x2900] ;  /* 0x00290000d980783b */ /* 0x000e640000004200 */
[----:B---3--:R-:W-:Y:S01]  /*87f0*/  F2FP.BF16.PACK_AB R108, R196, R197 ;  /* 0x000000c5c46c723e */ /* 0x008fe200000010ff */
[----:B------:R3:W-:Y:S01]  /*8800*/  MUFU.EX2 R194, R106 ;  /* 0x0000006a00c27308 */ /* 0x0007e20000000800 */
[----:B------:R-:W-:Y:S02]  /*8810*/  MOV R249, R145 ;  /* 0x0000009100f97202 */ /* 0x000fe40000000f00 */
[-C--:B------:R-:W-:Y:S01]  /*8820*/  HMMA.16816.F32.BF16 R36, R112, R120.reuse, R36 ;  /* 0x000000787024723c */ /* 0x080fe20000041824 */
[----:B------:R-:W-:Y:S07]  /*8830*/  MOV R145, R140 ;  /* 0x0000008c00917202 */ /* 0x000fee0000000f00 */
[C---:B------:R-:W-:Y:S08]  /*8840*/  HMMA.16816.F32.BF16 R40, R116.reuse, R120, R40 ;  /* 0x000000787428723c */ /* 0x040ff00000041828 */
[-C--:B------:R-:W-:Y:S01]  /*8850*/  HMMA.16816.F32.BF16 R44, R116, R122.reuse, R44 ;  /* 0x0000007a742c723c */ /* 0x080fe2000004182c */
[--C-:B---3--:R-:W-:Y:S03]  /*8860*/  FFMA.FTZ R106, R250, c[0x0][0x2d0], -R110.reuse ;  /* 0x0000b400fa6a7a23 */ /* 0x108fe6000001086e */
[----:B------:R-:W-:Y:S04]  /*8870*/  MOV R250, R144 ;  /* 0x0000009000fa7202 */ /* 0x000fe80000000f00 */
[C---:B------:R-:W-:Y:S01]  /*8880*/  HMMA.16816.F32.BF16 R48, R112.reuse, R122, R48 ;  /* 0x0000007a7030723c */ /* 0x040fe20000041830 */
[----:B------:R3:W-:Y:S01]  /*8890*/  MUFU.EX2 R195, R106 ;  /* 0x0000006a00c37308 */ /* 0x0007e20000000800 */
[----:B------:R-:W4:Y:S02]  /*88a0*/  LDSM.16.MT88.4 R120, [R218+0x2900] ;  /* 0x00290000da78783b */ /* 0x000f240000004200 */
[----:B------:R-:W-:Y:S04]  /*88b0*/  MOV R144, R141 ;  /* 0x0000008d00907202 */ /* 0x000fe80000000f00 */
[-C--:B--2---:R-:W-:Y:S08]  /*88c0*/  HMMA.16816.F32.BF16 R52, R112, R124.reuse, R52 ;  /* 0x0000007c7034723c */ /* 0x084ff00000041834 */
[C---:B------:R-:W-:Y:S08]  /*88d0*/  HMMA.16816.F32.BF16 R56, R116.reuse, R124, R56 ;  /* 0x0000007c7438723c */ /* 0x040ff00000041838 */
[-C--:B------:R-:W-:Y:S01]  /*88e0*/  HMMA.16816.F32.BF16 R60, R116, R126.reuse, R60 ;  /* 0x0000007e743c723c */ /* 0x080fe2000004183c */
[--C-:B---3--:R-:W-:Y:S04]  /*88f0*/  FFMA.FTZ R106, R180, c[0x0][0x2d0], -R111.reuse ;  /* 0x0000b400b46a7a23 */ /* 0x108fe8000001086f */
[----:B------:R2:W-:Y:S03]  /*8900*/  MUFU.EX2 R192, R106 ;  /* 0x0000006a00c07308 */ /* 0x0005e60000000800 */
[C---:B------:R-:W-:Y:S01]  /*8910*/  HMMA.16816.F32.BF16 R64, R112.reuse, R126, R64 ;  /* 0x0000007e7040723c */ /* 0x040fe20000041840 */
[----:B------:R-:W3:Y:S07]  /*8920*/  LDSM.16.MT88.4 R124, [R217+0xd00] ;  /* 0x000d0000d97c783b */ /* 0x000eee0000004200 */
[-C--:B-1----:R-:W-:Y:S08]  /*8930*/  HMMA.16816.F32.BF16 R68, R112, R128.reuse, R68 ;  /* 0x000000807044723c */ /* 0x082ff00000041844 */
[C---:B------:R-:W-:Y:S01]  /*8940*/  HMMA.16816.F32.BF16 R72, R116.reuse, R128, R72 ;  /* 0x000000807448723c */ /* 0x040fe20000041848 */
[----:B--2---:R-:W-:Y:S07]  /*8950*/  FFMA.FTZ R106, R181, c[0x0][0x2d0], -R111 ;  /* 0x0000b400b56a7a23 */ /* 0x004fee000001086f */
[-C--:B------:R-:W-:Y:S01]  /*8960*/  HMMA.16816.F32.BF16 R76, R116, R130.reuse, R76 ;  /* 0x00000082744c723c */ /* 0x080fe2000004184c */
[----:B------:R1:W2:Y:S07]  /*8970*/  MUFU.EX2 R193, R106 ;  /* 0x0000006a00c17308 */ /* 0x0002ae0000000800 */
[C---:B------:R-:W-:Y:S08]  /*8980*/  HMMA.16816.F32.BF16 R80, R112.reuse, R130, R80 ;  /* 0x000000827050723c */ /* 0x040ff00000041850 */
[-C--:B----4-:R-:W-:Y:S08]  /*8990*/  HMMA.16816.F32.BF16 R84, R112, R120.reuse, R84 ;  /* 0x000000787054723c */ /* 0x090ff00000041854 */
[C---:B------:R-:W-:Y:S01]  /*89a0*/  HMMA.16816.F32.BF16 R88, R116.reuse, R120, R88 ;  /* 0x000000787458723c */ /* 0x040fe20000041858 */
[----:B-1----:R-:W-:Y:S02]  /*89b0*/  FFMA.FTZ R106, R182, c[0x0][0x2d0], -R110 ;  /* 0x0000b400b66a7a23 */ /* 0x002fe4000001086e */
[----:B------:R-:W-:Y:S01]  /*89c0*/  LDSM.16.MT88.4 R180, [R217+0x2d00] ;  /* 0x002d0000d9b4783b */ /* 0x000fe20000004200 */
[----:B--2---:R-:W-:Y:S01]  /*89d0*/  F2FP.BF16.PACK_AB R110, R193, R192 ;  /* 0x000000c0c16e723e */ /* 0x004fe200000010ff */
[----:B------:R1:W2:Y:S03]  /*89e0*/  MUFU.EX2 R191, R106 ;  /* 0x0000006a00bf7308 */ /* 0x0002a60000000800 */
[-C--:B------:R-:W-:Y:S08]  /*89f0*/  HMMA.16816.F32.BF16 R92, R116, R122.reuse, R92 ;  /* 0x0000007a745c723c */ /* 0x080ff0000004185c */
[----:B------:R-:W-:Y:S01]  /*8a00*/  HMMA.16816.F32.BF16 R96, R112, R122, R96 ;  /* 0x0000007a7060723c */ /* 0x000fe20000041860 */
[--C-:B-1----:R-:W-:Y:S03]  /*8a10*/  FFMA.FTZ R106, R251, c[0x0][0x2d0], -R176.reuse ;  /* 0x0000b400fb6a7a23 */ /* 0x102fe600000108b0 */
[----:B--2---:R-:W-:Y:S01]  /*8a20*/  F2FP.BF16.PACK_AB R111, R190, R191 ;  /* 0x000000bfbe6f723e */ /* 0x004fe200000010ff */
[----:B------:R1:W-:Y:S02]  /*8a30*/  MUFU.EX2 R189, R106 ;  /* 0x0000006a00bd7308 */ /* 0x0003e40000000800 */
[--C-:B-1----:R-:W-:Y:S08]  /*8a40*/  FFMA.FTZ R106, R252, c[0x0][0x2d0], -R176.reuse ;  /* 0x0000b400fc6a7a23 */ /* 0x102ff000000108b0 */
[----:B------:R1:W-:Y:S02]  /*8a50*/  MUFU.EX2 R188, R106 ;  /* 0x0000006a00bc7308 */ /* 0x0003e40000000800 */
[--C-:B-1----:R-:W-:Y:S08]  /*8a60*/  FFMA.FTZ R106, R187, c[0x0][0x2d0], -R3.reuse ;  /* 0x0000b400bb6a7a23 */ /* 0x102ff00000010803 */
[----:B------:R1:W-:Y:S02]  /*8a70*/  MUFU.EX2 R187, R106 ;  /* 0x0000006a00bb7308 */ /* 0x0003e40000000800 */
[--C-:B-1----:R-:W-:Y:S01]  /*8a80*/  FFMA.FTZ R106, R143, c[0x0][0x2d0], -R3.reuse ;  /* 0x0000b4008f6a7a23 */ /* 0x102fe20000010803 */
[----:B------:R-:W-:Y:S01]  /*8a90*/  MOV R143, R142 ;  /* 0x0000008e008f7202 */ /* 0x000fe20000000f00 */
[----:B------:R-:W-:Y:S01]  /*8aa0*/  FFMA.FTZ R3, R109, c[0x0][0x2d0], -R3 ;  /* 0x0000b4006d037a23 */ /* 0x000fe20000010803 */
[----:B------:R-:W-:Y:S02]  /*8ab0*/  MOV R142, R139 ;  /* 0x0000008b008e7202 */ /* 0x000fe40000000f00 */
[----:B------:R-:W-:Y:S03]  /*8ac0*/  MOV R139, R186 ;  /* 0x000000ba008b7202 */ /* 0x000fe60000000f00 */
[----:B------:R1:W2:Y:S01]  /*8ad0*/  MUFU.EX2 R186, R106 ;  /* 0x0000006a00ba7308 */ /* 0x0002a20000000800 */
[----:B------:R-:W-:Y:S02]  /*8ae0*/  F2FP.BF16.PACK_AB R109, R195, R194 ;  /* 0x000000c2c36d723e */ /* 0x000fe400000010ff */
[----:B------:R-:W-:Y:S02]  /*8af0*/  MOV R251, R143 ;  /* 0x0000008f00fb7202 */ /* 0x000fe40000000f00 */
[----:B------:R-:W-:Y:S02]  /*8b00*/  MOV R252, R142 ;  /* 0x0000008e00fc7202 */ /* 0x000fe40000000f00 */
[----:B------:R-:W4:Y:S01]  /*8b10*/  LDSM.16.MT88.4 R140, [R218+0xd00] ;  /* 0x000d0000da8c783b */ /* 0x000f220000004200 */
[-C--:B---3--:R-:W-:Y:S07]  /*8b20*/  HMMA.16816.F32.BF16 R116, R108, R124.reuse, R4 ;  /* 0x0000007c6c74723c */ /* 0x088fee0000041804 */
[----:B------:R-:W-:Y:S02]  /*8b30*/  MOV R7, R179 ;  /* 0x000000b300077202 */ /* 0x000fe40000000f00 */
[----:B------:R-:W-:Y:S03]  /*8b40*/  MOV R5, R146 ;  /* 0x0000009200057202 */ /* 0x000fe60000000f00 */
[----:B------:R-:W-:Y:S02]  /*8b50*/  MOV R6, R145 ;  /* 0x0000009100067202 */ /* 0x000fe40000000f00 */
[----:B------:R-:W-:Y:S01]  /*8b60*/  MOV R4, R147 ;  /* 0x0000009300047202 */ /* 0x000fe20000000f00 */
[--C-:B-1----:R-:W-:Y:S01]  /*8b70*/  FFMA.FTZ R106, R185, c[0x0][0x2d0], -R176.reuse ;  /* 0x0000b400b96a7a23 */ /* 0x102fe200000108b0 */
[----:B--2---:R-:W-:Y:S03]  /*8b80*/  F2FP.BF16.PACK_AB R177, R186, R187 ;  /* 0x000000bbbab1723e */ /* 0x004fe600000010ff */
[----:B------:R1:W-:Y:S02]  /*8b90*/  MUFU.EX2 R185, R106 ;  /* 0x0000006a00b97308 */ /* 0x0003e40000000800 */
[----:B-1----:R-:W-:Y:S01]  /*8ba0*/  FFMA.FTZ R106, R159, c[0x0][0x2d0], -R176 ;  /* 0x0000b4009f6a7a23 */ /* 0x002fe200000108b0 */
[----:B------:R-:W-:Y:S01]  /*8bb0*/  F2FP.BF16.PACK_AB R176, R188, R189 ;  /* 0x000000bdbcb0723e */ /* 0x000fe200000010ff */
[----:B------:R-:W1:Y:S06]  /*8bc0*/  LDSM.16.MT88.4 R156, [R217+0x1d00] ;  /* 0x001d0000d99c783b */ /* 0x000e6c0000004200 */
[----:B------:R-:W-:Y:S10]  /*8bd0*/  MUFU.EX2 R184, R106 ;  /* 0x0000006a00b87308 */ /* 0x000ff40000000800 */
[----:B------:R2:W3:Y:S02]  /*8be0*/  MUFU.EX2 R106, R3 ;  /* 0x00000003006a7308 */ /* 0x0004e40000000800 */
[----:B--2---:R-:W-:Y:S02]  /*8bf0*/  MOV R3, R135 ;  /* 0x0000008700037202 */ /* 0x004fe40000000f00 */
[----:B---3--:R-:W-:Y:S02]  /*8c00*/  F2FP.BF16.PACK_AB R179, R106, R107 ;  /* 0x0000006b6ab3723e */ /* 0x008fe400000010ff */
[----:B------:R-:W-:Y:S02]  /*8c10*/  MOV R135, R133 ;  /* 0x0000008500877202 */ /* 0x000fe40000000f00 */
[----:B------:R-:W-:Y:S02]  /*8c20*/  MOV R133, R178 ;  /* 0x000000b200857202 */ /* 0x000fe40000000f00 */
[----:B------:R-:W-:Y:S07]  /*8c30*/  F2FP.BF16.PACK_AB R178, R184, R185 ;  /* 0x000000b9b8b2723e */ /* 0x000fee00000010ff */
[C---:B------:R-:W-:Y:S07]  /*8c40*/  HMMA.16816.F32.BF16 R112, R176.reuse, R124, R8 ;  /* 0x0000007cb070723c */ /* 0x040fee0000041808 */
[----:B------:R-:W-:Y:S01]  /*8c50*/  MOV R10, R137 ;  /* 0x00000089000a7202 */ /* 0x000fe20000000f00 */
[-C--:B------:R-:W-:Y:S01]  /*8c60*/  HMMA.16816.F32.BF16 R120, R176, R126.reuse, R12 ;  /* 0x0000007eb078723c */ /* 0x080fe2000004180c */
[----:B------:R-:W-:Y:S03]  /*8c70*/  MOV R11, R144 ;  /* 0x00000090000b7202 */ /* 0x000fe60000000f00 */
[----:B------:R-:W-:Y:S02]  /*8c80*/  MOV R9, R139 ;  /* 0x0000008b00097202 */ /* 0x000fe40000000f00 */
[----:B------:R-:W-:Y:S02]  /*8c90*/  MOV R8, R138 ;  /* 0x0000008a00087202 */ /* 0x000fe40000000f00 */
[C---:B------:R-:W-:Y:S01]  /*8ca0*/  HMMA.16816.F32.BF16 R124, R108.reuse, R126, R16 ;  /* 0x0000007e6c7c723c */ /* 0x040fe20000041810 */
[----:B------:R-:W2:Y:S03]  /*8cb0*/  LDL.LU R19, [R1+0x14] ;  /* 0x0000140001137983 */ /* 0x000ea60000300800 */
[----:B------:R-:W-:Y:S02]  /*8cc0*/  MOV R15, R133 ;  /* 0x00000085000f7202 */ /* 0x000fe40000000f00 */
[----:B------:R-:W-:Y:S02]  /*8cd0*/  MOV R13, R135 ;  /* 0x00000087000d7202 */ /* 0x000fe40000000f00 */
[-C--:B----4-:R-:W-:Y:S01]  /*8ce0*/  HMMA.16816.F32.BF16 R128, R108, R140.reuse, R20 ;  /* 0x0000008c6c80723c */ /* 0x090fe20000041814 */
[----:B------:R-:W-:Y:S03]  /*8cf0*/  MOV R18, R132 ;  /* 0x0000008400127202 */ /* 0x000fe60000000f00 */
[----:B------:R-:W-:Y:S02]  /*8d00*/  MOV R14, R134 ;  /* 0x00000086000e7202 */ /* 0x000fe40000000f00 */
[----:B------:R-:W-:Y:S02]  /*8d10*/  MOV R12, R136 ;  /* 0x00000088000c7202 */ /* 0x000fe40000000f00 */
[C---:B------:R-:W-:Y:S08]  /*8d20*/  HMMA.16816.F32.BF16 R132, R176.reuse, R140, R24 ;  /* 0x0000008cb084723c */ /* 0x040ff00000041818 */
        /* <DEDUP_REMOVED lines=13> */
[C---:B------:R-:W-:Y:S01]  /*8e00*/  HMMA.16816.F32.BF16 R80, R108.reuse, R182, R80 ;  /* 0x000000b66c50723c */ /* 0x040fe20000041850 */
[----:B--2---:R-:W-:Y:S03]  /*8e10*/  FFMA.FTZ R102, R102, R19, R18 ;  /* 0x0000001366667223 */ /* 0x004fe60000010012 */
[----:B------:R-:W-:Y:S02]  /*8e20*/  MOV R18, R5 ;  /* 0x0000000500127202 */ /* 0x000fe40000000f00 */
[----:B------:R-:W-:Y:S01]  /*8e30*/  MOV R5, R6 ;  /* 0x0000000600057202 */ /* 0x000fe20000000f00 */
[----:B------:R-:W-:Y:S01]  /*8e40*/  FADD.FTZ R9, R9, R102 ;  /* 0x0000006609097221 */ /* 0x000fe20000010000 */
[----:B------:R-:W-:Y:S04]  /*8e50*/  MOV R6, R7 ;  /* 0x0000000700067202 */ /* 0x000fe80000000f00 */
[----:B------:R-:W-:Y:S02]  /*8e60*/  MOV R7, R3 ;  /* 0x0000000300077202 */ /* 0x000fe40000000f00 */
        /* <DEDUP_REMOVED lines=16> */
[----:B------:R1:W5:Y:S01]  /*8f70*/  LDL.LU R216, [R1+0x54] ;  /* 0x0000540001d87983 */ /* 0x0003620000300800 */
[----:B------:R-:W-:Y:S02]  /*8f80*/  MOV R19, R12 ;  /* 0x0000000c00137202 */ /* 0x000fe40000000f00 */
[----:B------:R-:W-:Y:S01]  /*8f90*/  MOV R12, R13 ;  /* 0x0000000d000c7202 */ /* 0x000fe20000000f00 */
[----:B------:R-:W2:Y:S01]  /*8fa0*/  LDL.LU R17, [R1+0x18] ;  /* 0x0000180001117983 */ /* 0x000ea20000300800 */
[----:B------:R-:W-:Y:S02]  /*8fb0*/  MOV R13, R14 ;  /* 0x0000000e000d7202 */ /* 0x000fe40000000f00 */
[----:B------:R-:W-:Y:S01]  /*8fc0*/  MOV R14, R15 ;  /* 0x0000000f000e7202 */ /* 0x000fe20000000f00 */
[----:B------:R-:W3:Y:S01]  /*8fd0*/  LDL.LU R16, [R1+0x1c] ;  /* 0x00001c0001107983 */ /* 0x000ee20000300800 */
[----:B------:R-:W-:Y:S02]  /*8fe0*/  MOV R15, R10 ;  /* 0x0000000a000f7202 */ /* 0x000fe40000000f00 */
[----:B------:R-:W-:Y:S02]  /*8ff0*/  MOV R10, R4 ;  /* 0x00000004000a7202 */ /* 0x000fe40000000f00 */
[----:B------:R-:W4:Y:S01]  /*9000*/  LDL.LU R4, [R1+0x20] ;  /* 0x0000200001047983 */ /* 0x000f220000300800 */
[----:B--2---:R-:W-:Y:S01]  /*9010*/  FFMA.FTZ R101, R101, R17, R18 ;  /* 0x0000001165657223 */ /* 0x004fe20000010012 */
[----:B------:R-:W-:Y:S02]  /*9020*/  MOV R18, R13 ;  /* 0x0000000d00127202 */ /* 0x000fe40000000f00 */
[----:B------:R-:W-:Y:S01]  /*9030*/  MOV R13, R15 ;  /* 0x0000000f000d7202 */ /* 0x000fe20000000f00 */
[----:B---3--:R-:W-:Y:S01]  /*9040*/  FFMA.FTZ R100, R100, R16, R19 ;  /* 0x0000001064647223 */ /* 0x008fe20000010013 */
[----:B------:R-:W-:Y:S01]  /*9050*/  MOV R15, R5 ;  /* 0x00000005000f7202 */ /* 0x000fe20000000f00 */
[----:B------:R-:W-:Y:S01]  /*9060*/  FADD.FTZ R12, R12, R101 ;  /* 0x000000650c0c7221 */ /* 0x000fe20000010000 */
[----:B------:R-:W-:Y:S01]  /*9070*/  MOV R19, R14 ;  /* 0x0000000e00137202 */ /* 0x000fe20000000f00 */
[----:B------:R-:W-:Y:S01]  /*9080*/  FADD.FTZ R8, R8, R100 ;  /* 0x0000006408087221 */ /* 0x000fe20000010000 */
[----:B------:R-:W-:Y:S01]  /*9090*/  MOV R14, R10 ;  /* 0x0000000a000e7202 */ /* 0x000fe20000000f00 */
[----:B----4-:R-:W-:Y:S01]  /*90a0*/  FFMA.FTZ R0, R0, R4, R11 ;  /* 0x0000000400007223 */ /* 0x010fe2000001000b */
[----:B------:R-:W-:Y:S01]  /*90b0*/  MOV R10, R6 ;  /* 0x00000006000a7202 */ /* 0x000fe20000000f00 */
[----:B------:R-:W-:Y:S01]  /*90c0*/  FADD.FTZ R9, R19, R9 ;  /* 0x0000000913097221 */ /* 0x000fe20000010000 */
[----:B------:R-:W-:Y:S01]  /*90d0*/  MOV R11, R7 ;  /* 0x00000007000b7202 */ /* 0x000fe20000000f00 */
[----:B------:R-:W-:Y:S01]  /*90e0*/  FADD.FTZ R0, R18, R0 ;  /* 0x0000000012007221 */ /* 0x000fe20000010000 */
[----:B------:R-:W2:Y:S01]  /*90f0*/  LDSM.16.MT88.4 R4, [R218+0x2d00] ;  /* 0x002d0000da04783b */ /* 0x000ea20000004200 */
[----:B------:R-:W-:Y:S01]  /*9100*/  FADD.FTZ R12, R13, R12 ;  /* 0x0000000c0d0c7221 */ /* 0x000fe20000010000 */
[----:B------:R-:W-:Y:S01]  /*9110*/  MOV R100, R104 ;  /* 0x0000006800647202 */ /* 0x000fe20000000f00 */
[----:B------:R-:W-:Y:S02]  /*9120*/  FADD.FTZ R8, R14, R8 ;  /* 0x000000080e087221 */ /* 0x000fe40000010000 */
        /* <DEDUP_REMOVED lines=17> */
[----:B------:R-:W-:Y:S01]  /*9240*/  FADD.FTZ R0, R240, R10 ;  /* 0x0000000af0007221 */ /* 0x000fe20000010000 */
[-C--:B--2---:R-:W-:Y:S01]  /*9250*/  HMMA.16816.F32.BF16 R84, R108, R4.reuse, R84 ;  /* 0x000000046c54723c */ /* 0x084fe20000041854 */
[----:B------:R-:W-:Y:S02]  /*9260*/  FADD.FTZ R11, R212, R8 ;  /* 0x00000008d40b7221 */ /* 0x000fe40000010000 */
[----:B------:R-:W-:Y:S02]  /*9270*/  FADD.FTZ R10, R211, R3 ;  /* 0x00000003d30a7221 */ /* 0x000fe40000010000 */
[----:B------:R-:W-:Y:S02]  /*9280*/  FADD.FTZ R8, R237, R12 ;  /* 0x0000000ced087221 */ /* 0x000fe40000010000 */
[----:B------:R-:W-:Y:S01]  /*9290*/  FADD.FTZ R9, R210, R0 ;  /* 0x00000000d2097221 */ /* 0x000fe20000010000 */
[C---:B------:R-:W-:Y:S01]  /*92a0*/  HMMA.16816.F32.BF16 R88, R176.reuse, R4, R88 ;  /* 0x00000004b058723c */ /* 0x040fe20000041858 */
[----:B------:R-:W-:Y:S03]  /*92b0*/  FADD.FTZ R3, R214, R11 ;  /* 0x0000000bd6037221 */ /* 0x000fe60000010000 */
[----:B------:R-:W-:Y:S02]  /*92c0*/  FADD.FTZ R0, R205, R10 ;  /* 0x0000000acd007221 */ /* 0x000fe40000010000 */
[----:B------:R-:W-:Y:S02]  /*92d0*/  FADD.FTZ R11, R215, R8 ;  /* 0x00000008d70b7221 */ /* 0x000fe40000010000 */
[----:B------:R-:W-:Y:S01]  /*92e0*/  FADD.FTZ R12, R202, R9 ;  /* 0x00000009ca0c7221 */ /* 0x000fe20000010000 */
[-C--:B------:R-:W-:Y:S03]  /*92f0*/  HMMA.16816.F32.BF16 R92, R176, R6.reuse, R92 ;  /* 0x00000006b05c723c */ /* 0x080fe6000004185c */
[----:B------:R-:W-:Y:S02]  /*9300*/  FADD.FTZ R10, R213, R3 ;  /* 0x00000003d50a7221 */ /* 0x000fe40000010000 */
[----:B------:R-:W-:Y:S02]  /*9310*/  FADD.FTZ R9, R204, R0 ;  /* 0x00000000cc097221 */ /* 0x000fe40000010000 */
[----:B------:R-:W-:Y:S01]  /*9320*/  FADD.FTZ R3, R209, R11 ;  /* 0x0000000bd1037221 */ /* 0x000fe20000010000 */
[----:B------:R-:W-:Y:S01]  /*9330*/  HMMA.16816.F32.BF16 R96, R108, R6, R96 ;  /* 0x000000066c60723c */ /* 0x000fe20000041860 */
[----:B------:R-:W-:Y:S03]  /*9340*/  FADD.FTZ R8, R203, R12 ;  /* 0x0000000ccb087221 */ /* 0x000fe60000010000 */
[----:B------:R-:W-:Y:S02]  /*9350*/  FADD.FTZ R0, R207, R10 ;  /* 0x0000000acf007221 */ /* 0x000fe40000010000 */
[----:B------:R-:W-:Y:S02]  /*9360*/  FADD.FTZ R11, R200, R9 ;  /* 0x00000009c80b7221 */ /* 0x000fe40000010000 */
[----:B------:R-:W-:Y:S04]  /*9370*/  FADD.FTZ R9, R208, R3 ;  /* 0x00000003d0097221 */ /* 0x000fe80000010000 */
        /* <DEDUP_REMOVED lines=15> */
[----:B------:R-:W-:Y:S01]  /*9470*/  STL [R1+0x14], R5 ;  /* 0x0000140501007387 */ /* 0x000fe20000100800 */
[----:B------:R-:W-:Y:S02]  /*9480*/  FADD.FTZ R4, R190, R4 ;  /* 0x00000004be047221 */ /* 0x000fe40000010000 */
[----:B------:R-:W-:Y:S02]  /*9490*/  FADD.FTZ R0, R186, R8 ;  /* 0x00000008ba007221 */ /* 0x000fe40000010000 */
[----:B------:R-:W-:Y:S01]  /*94a0*/  FADD.FTZ R3, R184, R3 ;  /* 0x00000003b8037221 */ /* 0x000fe20000010000 */
[----:B------:R-:W-:Y:S01]  /*94b0*/  STL [R1+0x18], R4 ;  /* 0x0000180401007387 */ /* 0x000fe20000100800 */
[----:B------:R-:W-:Y:S01]  /*94c0*/  FADD.FTZ R0, R107, R0 ;  /* 0x000000006b007221 */ /* 0x000fe20000010000 */
[----:B------:R-:W-:Y:S02]  /*94d0*/  MOV R107, R2 ;  /* 0x00000002006b7202 */ /* 0x000fe40000000f00 */
[----:B------:R2:W-:Y:S01]  /*94e0*/  STL [R1+0x1c], R3 ;  /* 0x00001c0301007387 */ /* 0x0005e20000100800 */
[----:B------:R-:W-:Y:S01]  /*94f0*/  FADD.FTZ R0, R106, R0 ;  /* 0x000000006a007221 */ /* 0x000fe20000010000 */
[----:B------:R-:W-:Y:S04]  /*9500*/  MOV R106, R103 ;  /* 0x00000067006a7202 */ /* 0x000fe80000000f00 */
[----:B------:R1:W-:Y:S01]  /*9510*/  STL [R1+0x20], R0 ;  /* 0x0000200001007387 */ /* 0x0003e20000100800 */
[----:B--2---:R-:W-:Y:S01]  /*9520*/  MOV R3, R105 ;  /* 0x0000006900037202 */ /* 0x004fe20000000f00 */
[----:B-1---5:R-:W-:-:S05]  /*9530*/  @P0 BRA `(.L_x_3) ;  /* 0xffffc2f000000947 */ /* 0x022fca000383ffff */
.L_x_2:
[----:B--2---:R-:W2:Y:S01]  /*9540*/  LDL.LU R0, [R1+0x14] ;  /* 0x0000140001007983 */ /* 0x004ea20000300800 */
[----:B------:R-:W-:Y:S01]  /*9550*/  MOV R64, c[0x0][0x4e8] ;  /* 0x00013a0000407a02 */ /* 0x000fe20000000f00 */
[----:B------:R-:W1:Y:S01]  /*9560*/  S2UR UR7, SR_CTAID.Y ;  /* 0x00000000000779c3 */ /* 0x000e620000002600 */
[----:B------:R-:W-:Y:S01]  /*9570*/  ULDC.64 UR4, c[0x0][0x490] ;  /* 0x0001240000047ab9 */ /* 0x000fe20000000a00 */
[----:B------:R-:W3:Y:S04]  /*9580*/  LDL.LU R12, [R1+0x18] ;  /* 0x00001800010c7983 */ /* 0x000ee80000300800 */
[----:B------:R-:W4:Y:S04]  /*9590*/  LDL.LU R11, [R1+0x1c] ;  /* 0x00001c00010b7983 */ /* 0x000f280000300800 */
[----:B------:R-:W4:Y:S04]  /*95a0*/  LDL.LU R4, [R1+0x20] ;  /* 0x0000200001047983 */ /* 0x000f280000300800 */
[----:B------:R-:W4:Y:S04]  /*95b0*/  LDL.LU R10, [R1+0x44] ;  /* 0x00004400010a7983 */ /* 0x000f280000300800 */
[----:B------:R-:W4:Y:S04]  /*95c0*/  LDL.LU R5, [R1+0x50] ;  /* 0x0000500001057983 */ /* 0x000f280000300800 */
[----:B------:R-:W4:Y:S01]  /*95d0*/  LDL.LU R13, [R1+0x40] ;  /* 0x00004000010d7983 */ /* 0x000f220000300800 */
[----:B------:R-:W-:Y:S01]  /*95e0*/  ISETP.NE.AND P5, PT, R64, 0x1, PT ;  /* 0x000000014000780c */ /* 0x000fe20003fa5270 */
[----:B-1----:R-:W-:-:S02]  /*95f0*/  UIMAD.WIDE.U32 UR8, UR7, UR4, URZ ;  /* 0x00000004070872a5 */ /* 0x002fc4000f8e003f */
[----:B------:R-:W-:Y:S01]  /*9600*/  USHF.R.S32.HI UR6, URZ, 0x1f, UR7 ;  /* 0x0000001f3f067899 */ /* 0x000fe20008011407 */
[----:B------:R-:W-:Y:S01]  /*9610*/  MOV R66, 0xff800000 ;  /* 0xff80000000427802 */ /* 0x000fe20000000f00 */
[----:B------:R-:W4:Y:S02]  /*9620*/  LDL.LU R106, [R1+0x38] ;  /* 0x00003800016a7983 */ /* 0x000f240000300800 */
[----:B------:R-:W-:Y:S01]  /*9630*/  UIMAD UR4, UR6, UR4, URZ ;  /* 0x00000004060472a4 */ /* 0x000fe2000f8e023f */
[----:B------:R-:W-:Y:S01]  /*9640*/  MOV R65, 0xff800000 ;  /* 0xff80000000417802 */ /* 0x000fe20000000f00 */
[----:B------:R-:W4:Y:S02]  /*9650*/  LDL R102, [R1+0x3c] ;  /* 0x00003c0001667983 */ /* 0x000f240000100800 */
[----:B------:R-:W-:-:S04]  /*9660*/  UIMAD UR4, UR7, UR5, UR4 ;  /* 0x00000005070472a4 */ /* 0x000fc8000f8e0204 */
[----:B------:R-:W-:Y:S01]  /*9670*/  UIADD3 UR4, UR9, UR4, URZ ;  /* 0x0000000409047290 */ /* 0x000fe2000fffe03f */
[----:B------:R-:W-:Y:S06]  /*9680*/  BAR.SYNC.DEFER_BLOCKING 0x1, 0x80 ;  /* 0x0042000000007b1d */ /* 0x000fec0000010000 */
[----:B--2---:R-:W1:Y:S04]  /*9690*/  SHFL.BFLY PT, R6, R0, 0x2, 0x1f ;  /* 0x0c401f0000067f89 */ /* 0x004e6800000e0000 */
[----:B---3--:R-:W2:Y:S04]  /*96a0*/  SHFL.BFLY PT, R7, R12, 0x2, 0x1f ;  /* 0x0c401f000c077f89 */ /* 0x008ea800000e0000 */
[----:B----4-:R-:W3:Y:S04]  /*96b0*/  SHFL.BFLY PT, R8, R11, 0x2, 0x1f ;  /* 0x0c401f000b087f89 */ /* 0x010ee800000e0000 */
[----:B------:R-:W4:Y:S01]  /*96c0*/  SHFL.BFLY PT, R9, R4, 0x2, 0x1f ;  /* 0x0c401f0004097f89 */ /* 0x000f2200000e0000 */
[----:B-1----:R-:W-:-:S02]  /*96d0*/  FADD.FTZ R6, R6, R0 ;  /* 0x0000000006067221 */ /* 0x002fc40000010000 */
[----:B--2---:R-:W-:-:S03]  /*96e0*/  FADD.FTZ R7, R7, R12 ;  /* 0x0000000c07077221 */ /* 0x004fc60000010000 */
[----:B------:R-:W1:Y:S01]  /*96f0*/  SHFL.BFLY PT, R0, R6, 0x1, 0x1f ;  /* 0x0c201f0006007f89 */ /* 0x000e6200000e0000 */
[----:B---3--:R-:W-:-:S03]  /*9700*/  FADD.FTZ R8, R8, R11 ;  /* 0x0000000b08087221 */ /* 0x008fc60000010000 */
[----:B------:R-:W2:Y:S01]  /*9710*/  S2R R12, SR_TID.X ;  /* 0x00000000000c7919 */ /* 0x000ea20000002100 */
[----:B----4-:R-:W-:-:S03]  /*9720*/  FADD.FTZ R9, R9, R4 ;  /* 0x0000000409097221 */ /* 0x010fc60000010000 */
[----:B------:R-:W3:Y:S04]  /*9730*/  SHFL.BFLY PT, R3, R7, 0x1, 0x1f ;  /* 0x0c201f0007037f89 */ /* 0x000ee800000e0000 */
[----:B------:R-:W4:Y:S04]  /*9740*/  SHFL.BFLY PT, R4, R8, 0x1, 0x1f ;  /* 0x0c201f0008047f89 */ /* 0x000f2800000e0000 */
[----:B------:R-:W4:Y:S01]  /*9750*/  SHFL.BFLY PT, R11, R9, 0x1, 0x1f ;  /* 0x0c201f00090b7f89 */ /* 0x000f2200000e0000 */
[----:B-1----:R-:W-:Y:S01]  /*9760*/  FADD.FTZ R6, R6, R0 ;  /* 0x0000000006067221 */ /* 0x002fe20000010000 */
[----:B------:R-:W-:-:S02]  /*9770*/  SHF.R.S32.HI R0, RZ, 0x2, R10 ;  /* 0x00000002ff007819 */ /* 0x000fc4000001140a */
[----:B------:R-:W-:Y:S02]  /*9780*/  MOV R10, R13 ;  /* 0x0000000d000a7202 */ /* 0x000fe40000000f00 */
[----:B--2---:R-:W-:Y:S02]  /*9790*/  SHF.R.S32.HI R14, RZ, 0x1f, R12 ;  /* 0x0000001fff0e7819 */ /* 0x004fe4000001140c */
[----:B------:R-:W-:Y:S01]  /*97a0*/  LEA R63, R5, R0, 0x4 ;  /* 0x00000000053f7211 */ /* 0x000fe200078e20ff */
[----:B---3--:R-:W-:Y:S01]  /*97b0*/  FADD.FTZ R7, R7, R3 ;  /* 0x0000000307077221 */ /* 0x008fe20000010000 */
[----:B------:R-:W-:Y:S01]  /*97c0*/  LEA.HI R101, R14, R12, RZ, 0x5 ;  /* 0x0000000c0e657211 */ /* 0x000fe200078f28ff */
[----:B------:R-:W-:Y:S01]  /*97d0*/  @P5 IMAD.HI.U32 R3, R13, c[0x0][0x4ec], RZ ;  /* 0x00013b000d035a27 */ /* 0x000fe200078e00ff */
[----:B------:R-:W-:Y:S02]  /*97e0*/  FSETP.NE.FTZ.AND P3, PT, R6, RZ, PT ;  /* 0x000000ff0600720b */ /* 0x000fe40003f75000 */
[----:B------:R-:W-:Y:S01]  /*97f0*/  LOP3.LUT R5, R101, 0xffffffe0, RZ, 0xc0, !PT ;  /* 0xffffffe065057812 */ /* 0x000fe200078ec0ff */
[----:B----4-:R-:W-:Y:S01]  /*9800*/  FADD.FTZ R8, R8, R4 ;  /* 0x0000000408087221 */ /* 0x010fe20000010000 */
[----:B------:R-:W-:Y:S01]  /*9810*/  @P5 SHF.R.U32.HI R10, RZ, c[0x0][0x4f0], R3 ;  /* 0x00013c00ff0a5a19 */ /* 0x000fe20000011603 */
[----:B------:R-:W-:Y:S01]  /*9820*/  FADD.FTZ R9, R9, R11 ;  /* 0x0000000b09097221 */ /* 0x000fe20000010000 */
[----:B------:R-:W-:Y:S01]  /*9830*/  MOV R0, RZ ;  /* 0x000000ff00007202 */ /* 0x000fe20000000f00 */
[----:B------:R-:W-:Y:S01]  /*9840*/  IMAD.IADD R3, R12, 0x1, -R5 ;  /* 0x000000010c037824 */ /* 0x000fe200078e0a05 */
[----:B------:R-:W-:-:S02]  /*9850*/  FSETP.NE.FTZ.AND P1, PT, R8, RZ, PT ;  /* 0x000000ff0800720b */ /* 0x000fc40003f35000 */
[----:B------:R-:W-:Y:S02]  /*9860*/  FSETP.NE.FTZ.AND P0, PT, R9, RZ, PT ;  /* 0x000000ff0900720b */ /* 0x000fe40003f15000 */
[----:B------:R-:W-:Y:S01]  /*9870*/  LOP3.LUT P4, RZ, R3, 0x3, RZ, 0xc0, !PT ;  /* 0x0000000303ff7812 */ /* 0x000fe2000788c0ff */
[----:B------:R-:W-:Y:S01]  /*9880*/  IMAD.MOV.U32 R3, RZ, RZ, RZ ;  /* 0x000000ffff037224 */ /* 0x000fe200078e00ff */
[----:B------:R-:W1:Y:S01]  /*9890*/  @P3 MUFU.RCP R0, R6 ;  /* 0x0000000600003308 */ /* 0x000e620000001000 */
[----:B------:R-:W-:Y:S02]  /*98a0*/  FSETP.NE.FTZ.AND P2, PT, R7, RZ, PT ;  /* 0x000000ff0700720b */ /* 0x000fe40003f55000 */
[----:B------:R-:W-:Y:S02]  /*98b0*/  MOV R4, RZ ;  /* 0x000000ff00047202 */ /* 0x000fe40000000f00 */
[----:B------:R-:W-:Y:S02]  /*98c0*/  IADD3 R5, -R10, RZ, RZ ;  /* 0x000000ff0a057210 */ /* 0x000fe40007ffe1ff */
[----:B------:R-:W-:Y:S01]  /*98d0*/  LEA.HI R14, R14, R12, RZ, 0x2 ;  /* 0x0000000c0e0e7211 */ /* 0x000fe200078f10ff */
[----:B------:R-:W2:Y:S02]  /*98e0*/  @P1 MUFU.RCP R3, R8 ;  /* 0x0000000800031308 */ /* 0x000ea40000001000 */
[----:B------:R-:W-:Y:S01]  /*98f0*/  IMAD R100, R5, c[0x0][0x4e8], R13 ;  /* 0x00013a0005647a24 */ /* 0x000fe200078e020d */
[----:B------:R-:W-:Y:S01]  /*9900*/  LOP3.LUT R15, R14, 0xfffffffc, RZ, 0xc0, !PT ;  /* 0xfffffffc0e0f7812 */ /* 0x000fe200078ec0ff */
[----:B-1----:R-:W-:-:S02]  /*9910*/  FMUL.FTZ R117, R0, R117 ;  /* 0x0000007500757220 */ /* 0x002fc40000410000 */
[C---:B------:R-:W-:Y:S02]  /*9920*/  FMUL.FTZ R16, R0.reuse, R116 ;  /* 0x0000007400107220 */ /* 0x040fe40000410000 */
[C---:B------:R-:W-:Y:S02]  /*9930*/  FMUL.FTZ R125, R0.reuse, R125 ;  /* 0x0000007d007d7220 */ /* 0x040fe40000410000 */
[C---:B------:R-:W-:Y:S02]  /*9940*/  FMUL.FTZ R18, R0.reuse, R124 ;  /* 0x0000007c00127220 */ /* 0x040fe40000410000 */
[----:B--2---:R-:W-:Y:S02]  /*9950*/  FMUL.FTZ R56, R3, R76 ;  /* 0x0000004c03387220 */ /* 0x004fe40000410000 */
[C---:B------:R-:W-:Y:S01]  /*9960*/  FMUL.FTZ R129, R0.reuse, R129 ;  /* 0x0000008100817220 */ /* 0x040fe20000410000 */
[----:B------:R-:W1:Y:S01]  /*9970*/  S2R R76, SR_CTAID.X ;  /* 0x00000000004c7919 */ /* 0x000e620000002500 */
[----:B------:R-:W-:-:S02]  /*9980*/  FMUL.FTZ R43, R0, R128 ;  /* 0x00000080002b7220 */ /* 0x000fc40000410000 */
[C---:B------:R-:W-:Y:S02]  /*9990*/  FMUL.FTZ R141, R0.reuse, R141 ;  /* 0x0000008d008d7220 */ /* 0x040fe40000410000 */
[C---:B------:R-:W-:Y:S02]  /*99a0*/  FMUL.FTZ R39, R0.reuse, R140 ;  /* 0x0000008c00277220 */ /* 0x040fe40000410000 */
[C---:B------:R-:W-:Y:S02]  /*99b0*/  FMUL.FTZ R145, R0.reuse, R145 ;  /* 0x0000009100917220 */ /* 0x040fe40000410000 */
[C---:B------:R-:W-:Y:S02]  /*99c0*/  FMUL.FTZ R35, R0.reuse, R144 ;  /* 0x0000009000237220 */ /* 0x040fe40000410000 */
[C---:B------:R-:W-:Y:S02]  /*99d0*/  FMUL.FTZ R157, R0.reuse, R157 ;  /* 0x0000009d009d7220 */ /* 0x040fe40000410000 */
        /* <DEDUP_REMOVED lines=12> */
[----:B------:R-:W-:Y:S01]  /*9aa0*/  FMUL.FTZ R50, R0, R96 ;  /* 0x0000006000327220 */ /* 0x000fe20000410000 */
[----:B------:R-:W-:Y:S01]  /*9ab0*/  MOV R0, RZ ;  /* 0x000000ff00007202 */ /* 0x000fe20000000f00 */
[----:B------:R-:W2:Y:S01]  /*9ac0*/  @P3 MUFU.LG2 R6, R6 ;  /* 0x0000000600063308 */ /* 0x000ea20000000c00 */
[----:B------:R-:W-:-:S02]  /*9ad0*/  FMUL.FTZ R113, R3, R113 ;  /* 0x0000007103717220 */ /* 0x000fc40000410000 */
[C---:B------:R-:W-:Y:S02]  /*9ae0*/  FMUL.FTZ R20, R3.reuse, R112 ;  /* 0x0000007003147220 */ /* 0x040fe40000410000 */
[----:B------:R-:W-:-:S03]  /*9af0*/  FMUL.FTZ R121, R3, R121 ;  /* 0x0000007903797220 */ /* 0x000fc60000410000 */
[----:B------:R-:W-:Y:S01]  /*9b00*/  @P2 MUFU.RCP R4, R7 ;  /* 0x0000000700042308 */ /* 0x000fe20000001000 */
[C---:B------:R-:W-:Y:S02]  /*9b10*/  FMUL.FTZ R62, R3.reuse, R120 ;  /* 0x00000078033e7220 */ /* 0x040fe40000410000 */
[C---:B------:R-:W-:Y:S02]  /*9b20*/  FMUL.FTZ R133, R3.reuse, R133 ;  /* 0x0000008503857220 */ /* 0x040fe40000410000 */
[C---:B------:R-:W-:Y:S02]  /*9b30*/  FMUL.FTZ R41, R3.reuse, R132 ;  /* 0x0000008403297220 */ /* 0x040fe40000410000 */
[C---:B------:R-:W-:Y:S01]  /*9b40*/  FMUL.FTZ R137, R3.reuse, R137 ;  /* 0x0000008903897220 */ /* 0x040fe20000410000 */
[----:B------:R-:W3:Y:S01]  /*9b50*/  @P0 MUFU.RCP R0, R9 ;  /* 0x0000000900000308 */ /* 0x000ee20000001000 */
        /* <DEDUP_REMOVED lines=15> */
[----:B------:R-:W-:Y:S01]  /*9c50*/  FMUL.FTZ R48, R3, R92 ;  /* 0x0000005c03307220 */ /* 0x000fe20000410000 */
[----:B------:R-:W-:Y:S01]  /*9c60*/  @P3 MOV R3, 0x3f317218 ;  /* 0x3f31721800033802 */ /* 0x000fe20000000f00 */
[----:B------:R-:W4:Y:S01]  /*9c70*/  @P2 MUFU.LG2 R7, R7 ;  /* 0x0000000700072308 */ /* 0x000f220000000c00 */
[----:B--2---:R-:W-:Y:S01]  /*9c80*/  @P3 FMUL.FTZ R6, R6, 0.69314718246459960938 ;  /* 0x3f31721806063820 */ /* 0x004fe20000410000 */
[----:B------:R-:W-:Y:S02]  /*9c90*/  MOV R5, UR9 ;  /* 0x0000000900057c02 */ /* 0x000fe40008000f00 */
[----:B------:R-:W-:Y:S01]  /*9ca0*/  @P3 FMUL.FTZ R3, R3, c[0x0][0x2d0] ;  /* 0x0000b40003033a20 */ /* 0x000fe20000410000 */
[----:B------:R-:W-:Y:S01]  /*9cb0*/  MOV R68, 0xff800000 ;  /* 0xff80000000447802 */ /* 0x000fe20000000f00 */
[C---:B---3--:R-:W-:Y:S01]  /*9cc0*/  FMUL.FTZ R115, R0.reuse, R115 ;  /* 0x0000007300737220 */ /* 0x048fe20000410000 */
[----:B------:R-:W-:Y:S01]  /*9cd0*/  IADD3 R15, -R15, R12, RZ ;  /* 0x0000000c0f0f7210 */ /* 0x000fe20007ffe1ff */
        /* <DEDUP_REMOVED lines=22> */
[----:B------:R-:W-:Y:S01]  /*9e40*/  FMUL.FTZ R46, R0, R94 ;  /* 0x0000005e002e7220 */ /* 0x000fe20000410000 */
[----:B-1----:R-:W-:Y:S01]  /*9e50*/  LEA R0, R76, R63, 0x7 ;  /* 0x0000003f4c007211 */ /* 0x002fe200078e38ff */
[----:B------:R-:W-:Y:S02]  /*9e60*/  @P3 FFMA.FTZ R68, R3, R105, R6 ;  /* 0x0000006903443223 */ /* 0x000fe40000010006 */
[----:B------:R-:W1:Y:S01]  /*9e70*/  @P0 MUFU.LG2 R6, R9 ;  /* 0x0000000900060308 */ /* 0x000e620000000c00 */
[----:B------:R-:W-:Y:S01]  /*9e80*/  FMUL.FTZ R61, R4, R70 ;  /* 0x00000046043d7220 */ /* 0x000fe20000410000 */
[----:B------:R-:W-:Y:S01]  /*9e90*/  IADD3 R5, R0, 0x8, RZ ;  /* 0x0000000800057810 */ /* 0x000fe20007ffe0ff */
[----:B------:R-:W-:-:S02]  /*9ea0*/  IMAD R70, R64, c[0x0][0x388], RZ ;  /* 0x0000e20040467a24 */ /* 0x000fc400078e02ff */
        /* <DEDUP_REMOVED lines=22> */
[----:B------:R-:W-:Y:S01]  /*a010*/  FMUL.FTZ R49, R4, R98 ;  /* 0x0000006204317220 */ /* 0x000fe20000410000 */
[----:B------:R-:W2:Y:S01]  /*a020*/  @P1 MUFU.LG2 R8, R8 ;  /* 0x0000000800081308 */ /* 0x000ea20000000c00 */
[----:B------:R-:W-:Y:S01]  /*a030*/  IMAD.U32 R4, RZ, RZ, UR8 ;  /* 0x00000008ff047e24 */ /* 0x000fe2000f8e00ff */
[----:B------:R-:W-:-:S02]  /*a040*/  @P2 MOV R3, 0x3f317218 ;  /* 0x3f31721800032802 */ /* 0x000fc40000000f00 */
[-C--:B------:R-:W-:Y:S01]  /*a050*/  ISETP.GE.OR P6, PT, R5, R70.reuse, P4 ;  /* 0x000000460500720c */ /* 0x080fe200027c6670 */
[----:B------:R-:W-:Y:S01]  /*a060*/  IMAD.MOV.U32 R12, RZ, RZ, R4 ;  /* 0x000000ffff0c7224 */ /* 0x000fe200078e0004 */
[C---:B------:R-:W-:Y:S01]  /*a070*/  IADD3 R4, R0.reuse, 0x40, RZ ;  /* 0x0000004000047810 */ /* 0x040fe20007ffe0ff */
[----:B----4-:R-:W-:Y:S01]  /*a080*/  @P2 FMUL.FTZ R5, R7, 0.69314718246459960938 ;  /* 0x3f31721807052820 */ /* 0x010fe20000410000 */
[C---:B------:R-:W-:Y:S01]  /*a090*/  ISETP.GE.OR P3, PT, R0.reuse, R70, P4 ;  /* 0x000000460000720c */ /* 0x040fe20002766670 */
[----:B------:R-:W3:Y:S01]  /*a0a0*/  S2R R72, SR_CTAID.Z ;  /* 0x0000000000487919 */ /* 0x000ee20000002700 */
[----:B------:R-:W-:Y:S01]  /*a0b0*/  IADD3 R7, R0, 0x48, RZ ;  /* 0x0000004800077810 */ /* 0x000fe20007ffe0ff */
[----:B------:R-:W-:Y:S01]  /*a0c0*/  @P2 FMUL.FTZ R3, R3, c[0x0][0x2d0] ;  /* 0x0000b40003032a20 */ /* 0x000fe20000410000 */
[----:B------:R-:W-:Y:S01]  /*a0d0*/  @P0 MOV R0, 0x3f317218 ;  /* 0x3f31721800000802 */ /* 0x000fe20000000f00 */
[----:B-1----:R-:W-:Y:S02]  /*a0e0*/  @P0 FMUL.FTZ R6, R6, 0.69314718246459960938 ;  /* 0x3f31721806060820 */ /* 0x002fe40000410000 */
[----:B------:R-:W-:Y:S01]  /*a0f0*/  @P2 FFMA.FTZ R66, R3, R104, R5 ;  /* 0x0000006803422223 */ /* 0x000fe20000010005 */
[----:B------:R-:W-:Y:S01]  /*a100*/  @P1 MOV R3, 0x3f317218 ;  /* 0x3f31721800031802 */ /* 0x000fe20000000f00 */
[----:B------:R-:W-:-:S02]  /*a110*/  @P0 FMUL.FTZ R0, R0, c[0x0][0x2d0] ;  /* 0x0000b40000000a20 */ /* 0x000fc40000410000 */
[----:B------:R-:W-:Y:S01]  /*a120*/  IMAD.MOV.U32 R64, RZ, RZ, -0x800000 ;  /* 0xff800000ff407424 */ /* 0x000fe200078e00ff */
[----:B------:R-:W-:Y:S01]  /*a130*/  MOV R13, UR4 ;  /* 0x00000004000d7c02 */ /* 0x000fe20008000f00 */
[----:B------:R-:W-:Y:S01]  /*a140*/  @P0 FFMA.FTZ R64, R0, R2, R6 ;  /* 0x0000000200400223 */ /* 0x000fe20000010006 */
[----:B------:R-:W-:Y:S01]  /*a150*/  SHF.R.S32.HI R0, RZ, 0x2, R14 ;  /* 0x00000002ff007819 */ /* 0x000fe2000001140e */
[----:B------:R-:W-:Y:S01]  /*a160*/  ULDC.64 UR4, c[0x0][0x3e8] ;  /* 0x0000fa0000047ab9 */ /* 0x000fe20000000a00 */
[----:B------:R-:W-:Y:S01]  /*a170*/  P2R R67, PR, RZ, 0x40 ;  /* 0x00000040ff437803 */ /* 0x000fe20000000000 */
[----:B--2---:R-:W-:Y:S01]  /*a180*/  @P1 FMUL.FTZ R8, R8, 0.69314718246459960938 ;  /* 0x3f31721808081820 */ /* 0x004fe20000410000 */
[-C--:B------:R-:W-:Y:S01]  /*a190*/  ISETP.GE.OR P6, PT, R4, R70.reuse, P4 ;  /* 0x000000460400720c */ /* 0x080fe200027c6670 */
[----:B------:R-:W-:Y:S01]  /*a1a0*/  @P1 FMUL.FTZ R3, R3, c[0x0][0x2d0] ;  /* 0x0000b40003031a20 */ /* 0x000fe20000410000 */
[----:B------:R-:W-:Y:S01]  /*a1b0*/  UIMAD UR6, UR6, UR4, URZ ;  /* 0x00000004060672a4 */ /* 0x000fe2000f8e023f */
[----:B------:R-:W-:-:S02]  /*a1c0*/  ISETP.GE.OR P4, PT, R7, R70, P4 ;  /* 0x000000460700720c */ /* 0x000fc40002786670 */
[----:B------:R-:W-:Y:S01]  /*a1d0*/  LEA.HI R2, R15, R15, RZ, 0x1 ;  /* 0x0000000f0f027211 */ /* 0x000fe200078f08ff */
[----:B------:R-:W-:Y:S01]  /*a1e0*/  @P1 FFMA.FTZ R65, R3, R103, R8 ;  /* 0x0000006703411223 */ /* 0x000fe20000010008 */
[----:B------:R-:W-:Y:S01]  /*a1f0*/  SHF.R.S32.HI R7, RZ, 0x1f, R0 ;  /* 0x0000001fff077819 */ /* 0x000fe20000011400 */
[----:B------:R-:W-:Y:S01]  /*a200*/  UIMAD.WIDE.U32 UR8, UR7, UR4, URZ ;  /* 0x00000004070872a5 */ /* 0x000fe2000f8e003f */
[----:B------:R-:W-:Y:S01]  /*a210*/  SHF.R.S32.HI R3, RZ, 0x5, R101 ;  /* 0x00000005ff037819 */ /* 0x000fe20000011465 */
[----:B------:R-:W-:Y:S01]  /*a220*/  UIMAD UR5, UR7, UR5, UR6 ;  /* 0x00000005070572a4 */ /* 0x000fe2000f8e0206 */
[C---:B------:R-:W-:Y:S02]  /*a230*/  LOP3.LUT R6, R2.reuse, 0x1ffffffe, RZ, 0xc0, !PT ;  /* 0x1ffffffe02067812 */ /* 0x040fe400078ec0ff */
[----:B------:R-:W-:Y:S02]  /*a240*/  LEA.HI R7, R7, R0, RZ, 0x3 ;  /* 0x0000000007077211 */ /* 0x000fe400078f18ff */
[----:B------:R-:W-:Y:S01]  /*a250*/  SHF.L.U32 R2, R2, 0x5, RZ ;  /* 0x0000000502027819 */ /* 0x000fe200000006ff */
[----:B------:R-:W-:Y:S01]  /*a260*/  UIADD3 UR5, UR9, UR5, URZ ;  /* 0x0000000509057290 */ /* 0x000fe2000fffe03f */
[----:B------:R-:W-:-:S02]  /*a270*/  LEA R14, R3, R15, 0x8 ;  /* 0x0000000f030e7211 */ /* 0x000fc400078e40ff */
[----:B------:R-:W-:Y:S02]  /*a280*/  IADD3 R3, R15, -R6, RZ ;  /* 0x800000060f037210 */ /* 0x000fe40007ffe0ff */
[----:B------:R-:W-:Y:S02]  /*a290*/  LOP3.LUT R6, R7, 0xfffffff8, RZ, 0xc0, !PT ;  /* 0xfffffff807067812 */ /* 0x000fe400078ec0ff */
[----:B------:R-:W-:Y:S02]  /*a2a0*/  LOP3.LUT R2, R2, 0xffffffc0, RZ, 0xc0, !PT ;  /* 0xffffffc002027812 */ /* 0x000fe400078ec0ff */
[----:B---3--:R-:W-:Y:S02]  /*a2b0*/  SHF.R.S32.HI R8, RZ, 0x1f, R72 ;  /* 0x0000001fff087819 */ /* 0x008fe40000011448 */
[----:B------:R-:W-:Y:S02]  /*a2c0*/  MOV R4, UR8 ;  /* 0x0000000800047c02 */ /* 0x000fe40008000f00 */
[----:B------:R-:W-:Y:S01]  /*a2d0*/  MOV R5, UR9 ;  /* 0x0000000900057c02 */ /* 0x000fe20008000f00 */
[----:B------:R-:W-:Y:S01]  /*a2e0*/  IMAD.U32 R5, RZ, RZ, UR5 ;  /* 0x00000005ff057e24 */ /* 0x000fe2000f8e00ff */
[----:B------:R-:W-:Y:S01]  /*a2f0*/  IADD3 R7, R0, -R6, RZ ;  /* 0x8000000600077210 */ /* 0x000fe20007ffe0ff */
[----:B------:R-:W-:-:S02]  /*a300*/  IMAD R0, R3, 0x8, R2 ;  /* 0x0000000803007824 */ /* 0x000fc400078e0202 */
[----:B------:R-:W-:Y:S02]  /*a310*/  IMAD R9, R8, c[0x0][0x3f0], RZ ;  /* 0x0000fc0008097a24 */ /* 0x000fe400078e02ff */
[----:B------:R-:W-:Y:S01]  /*a320*/  IMAD.WIDE.U32 R2, R72, c[0x0][0x3f0], R4 ;  /* 0x0000fc0048027a25 */ /* 0x000fe200078e0004 */
[----:B------:R-:W-:-:S03]  /*a330*/  IADD3 R5, R63, R0, RZ ;  /* 0x000000003f057210 */ /* 0x000fc60007ffe0ff */
[----:B------:R-:W-:Y:S01]  /*a340*/  IMAD R6, R72, c[0x0][0x3f4], R9 ;  /* 0x0000fd0048067a24 */ /* 0x000fe200078e0209 */
[----:B------:R-:W-:Y:S02]  /*a350*/  LEA.HI R0, R7, R7, RZ, 0x1 ;  /* 0x0000000707007211 */ /* 0x000fe400078f08ff */
[----:B------:R-:W-:Y:S01]  /*a360*/  SHF.R.S32.HI R4, RZ, 0x1f, R10 ;  /* 0x0000001fff047819 */ /* 0x000fe2000001140a */
[----:B------:R-:W-:Y:S01]  /*a370*/  IMAD R8, R8, c[0x0][0x498], RZ ;  /* 0x0001260008087a24 */ /* 0x000fe200078e02ff */
[----:B------:R-:W-:Y:S02]  /*a380*/  LEA R9, R76, R5, 0x7 ;  /* 0x000000054c097211 */ /* 0x000fe400078e38ff */
[----:B------:R-:W-:Y:S02]  /*a390*/  IADD3 R3, R3, R6, RZ ;  /* 0x0000000603037210 */ /* 0x000fe40007ffe0ff */
[----:B------:R-:W-:Y:S01]  /*a3a0*/  LOP3.LUT R6, R0, 0x3fffffe, RZ, 0xc0, !PT ;  /* 0x03fffffe00067812 */ /* 0x000fe200078ec0ff */
[----:B------:R-:W-:Y:S01]  /*a3b0*/  IMAD R4, R4, c[0x0][0x3e0], RZ ;  /* 0x0000f80004047a24 */ /* 0x000fe200078e02ff */
[----:B------:R-:W-:Y:S01]  /*a3c0*/  SHF.R.S32.HI R0, RZ, 0x1, R0 ;  /* 0x00000001ff007819 */ /* 0x000fe20000011400 */
[----:B------:R-:W-:Y:S01]  /*a3d0*/  IMAD R63, R72, c[0x0][0x49c], R8 ;  /* 0x00012700483f7a24 */ /* 0x000fe200078e0208 */
[----:B------:R-:W-:Y:S01]  /*a3e0*/  IADD3 R8, R7, -R6, RZ ;  /* 0x8000000607087210 */ /* 0x000fe20007ffe0ff */
[----:B------:R-:W-:Y:S01]  /*a3f0*/  @P5 IMAD.HI.U32 R5, R9, c[0x0][0x4ec], RZ ;  /* 0x00013b0009055a27 */ /* 0x000fe200078e00ff */
[----:B------:R-:W-:-:S03]  /*a400*/  SHF.L.U32 R6, R0, 0x6, RZ ;  /* 0x0000000600067819 */ /* 0x000fc600000006ff */
[C---:B------:R-:W-:Y:S02]  /*a410*/  IMAD R7, R10.reuse, c[0x0][0x3e4], R4 ;  /* 0x0000f9000a077a24 */ /* 0x040fe400078e0204 */
[----:B------:R-:W-:Y:S01]  /*a420*/  IMAD.MOV.U32 R4, RZ, RZ, R9 ;  /* 0x000000ffff047224 */ /* 0x000fe200078e0009 */
[----:B------:R-:W-:Y:S01]  /*a430*/  @P5 SHF.R.U32.HI R4, RZ, c[0x0][0x4f0], R5 ;  /* 0x00013c00ff045a19 */ /* 0x000fe20000011605 */
[----:B------:R-:W-:Y:S01]  /*a440*/  IMAD.WIDE.U32 R2, R10, c[0x0][0x3e0], R2 ;  /* 0x0000f8000a027a25 */ /* 0x000fe200078e0002 */
[----:B------:R-:W-:Y:S02]  /*a450*/  LOP3.LUT R5, R6, 0xc0, RZ, 0xc0, !PT ;  /* 0x000000c006057812 */ /* 0x000fe400078ec0ff */
[----:B------:R-:W-:Y:S02]  /*a460*/  LEA R10, R8, R14, 0x4 ;  /* 0x0000000e080a7211 */ /* 0x000fe400078e20ff */
[C---:B------:R-:W-:Y:S02]  /*a470*/  LOP3.LUT P1, RZ, R0.reuse, 0x2, RZ, 0xc0, !PT ;  /* 0x0000000200ff7812 */ /* 0x040fe4000782c0ff */
[----:B------:R-:W-:-:S02]  /*a480*/  LOP3.LUT R8, R0, 0x1, RZ, 0xc0, !PT ;  /* 0x0000000100087812 */ /* 0x000fc400078ec0ff */
[----:B------:R-:W-:Y:S02]  /*a490*/  IADD3 R6, -R4, RZ, RZ ;  /* 0x000000ff04067210 */ /* 0x000fe40007ffe1ff */
[----:B------:R-:W-:Y:S01]  /*a4a0*/  LEA.HI R0, R5, R5, RZ, 0x1d ;  /* 0x0000000505007211 */ /* 0x000fe200078fe8ff */
[----:B------:R-:W-:Y:S01]  /*a4b0*/  IMAD.WIDE.U32 R12, R72, c[0x0][0x498], R12 ;  /* 0x00012600480c7a25 */ /* 0x000fe200078e000c */
[----:B------:R-:W-:Y:S02]  /*a4c0*/  IADD3 R3, R3, R7, RZ ;  /* 0x0000000703037210 */ /* 0x000fe40007ffe0ff */
[----:B------:R-:W-:Y:S01]  /*a4d0*/  SHF.R.S32.HI R5, RZ, 0x1f, R100 ;  /* 0x0000001fff057819 */ /* 0x000fe20000011464 */
[----:B------:R-:W-:Y:S01]  /*a4e0*/  IMAD R6, R6, c[0x0][0x4e8], R9 ;  /* 0x00013a0006067a24 */ /* 0x000fe200078e0209 */
[----:B------:R-:W-:Y:S01]  /*a4f0*/  ISETP.NE.U32.AND P2, PT, R8, 0x1, PT ;  /* 0x000000010800780c */ /* 0x000fe20003f45070 */
[----:B------:R-:W-:Y:S01]  /*a500*/  IMAD.U32 R0, R10, 0x2, R0 ;  /* 0x000000020a007824 */ /* 0x000fe200078e0000 */
[----:B------:R-:W-:Y:S01]  /*a510*/  SHF.R.S32.HI R7, RZ, 0x1f, R4 ;  /* 0x0000001fff077819 */ /* 0x000fe20000011404 */
[----:B------:R-:W-:Y:S01]  /*a520*/  IMAD R5, R5, c[0x0][0x3d8], RZ ;  /* 0x0000f60005057a24 */ /* 0x000fe200078e02ff */
[----:B------:R-:W-:Y:S01]  /*a530*/  IADD3 R4, P0, R4, R12, RZ ;  /* 0x0000000c04047210 */ /* 0x000fe20007f1e0ff */
[----:B------:R-:W-:Y:S01]  /*a540*/  IMAD.WIDE.U32 R14, R100, c[0x0][0x3d8], R2 ;  /* 0x0000f600640e7a25 */ /* 0x000fe200078e0002 */
[----:B------:R-:W-:-:S02]  /*a550*/  SHF.R.S32.HI R3, RZ, 0x1f, R6 ;  /* 0x0000001fff037819 */ /* 0x000fc40000011406 */
[----:B------:R-:W-:Y:S02]  /*a560*/  SHF.L.U32 R0, R0, 0x1, RZ ;  /* 0x0000000100007819 */ /* 0x000fe400000006ff */
[----:B------:R-:W-:Y:S01]  /*a570*/  ISETP.NE.AND P5, PT, R67, RZ, PT ;  /* 0x000000ff4300720c */ /* 0x000fe20003fa5270 */
[----:B------:R-:W-:Y:S01]  /*a580*/  IMAD R67, R100, c[0x0][0x3dc], R5 ;  /* 0x0000f70064437a24 */ /* 0x000fe200078e0205 */
[----:B------:R-:W-:Y:S01]  /*a590*/  IADD3.X R5, R7, R13, R63, P0, !PT ;  /* 0x0000000d07057210 */ /* 0x000fe200007fe43f */
[----:B------:R-:W-:Y:S01]  /*a5a0*/  IMAD R3, R3, c[0x0][0x488], RZ ;  /* 0x0001220003037a24 */ /* 0x000fe200078e02ff */
[C---:B------:R-:W-:Y:S02]  /*a5b0*/  IADD3 R7, R0.reuse, 0x80, RZ ;  /* 0x0000008000077810 */ /* 0x040fe40007ffe0ff */
[----:B------:R-:W-:Y:S01]  /*a5c0*/  IADD3 R2, R0, 0x70, RZ ;  /* 0x0000007000027810 */ /* 0x000fe20007ffe0ff */
[----:B------:R-:W-:Y:S01]  /*a5d0*/  IMAD.WIDE.U32 R4, R6, c[0x0][0x488], R4 ;  /* 0x0001220006047a25 */ /* 0x000fe200078e0004 */
[----:B------:R-:W-:-:S02]  /*a5e0*/  @P2 IADD3 R2, R7, 0x10, RZ ;  /* 0x0000001007022810 */ /* 0x000fc40007ffe0ff */
[----:B------:R-:W-:Y:S01]  /*a5f0*/  MOV R7, 0x20 ;  /* 0x0000002000077802 */ /* 0x000fe20000000f00 */
[----:B------:R-:W-:Y:S01]  /*a600*/  IMAD R3, R6, c[0x0][0x48c], R3 ;  /* 0x0001230006037a24 */ /* 0x000fe200078e0203 */
[----:B------:R-:W-:Y:S02]  /*a610*/  F2FP.BF16.PACK_AB R16, R117, R16 ;  /* 0x000000107510723e */ /* 0x000fe400000010ff */
[----:B------:R-:W-:Y:S02]  /*a620*/  F2FP.BF16.PACK_AB R11, R119, R11 ;  /* 0x0000000b770b723e */ /* 0x000fe400000010ff */
[----:B------:R-:W-:Y:S02]  /*a630*/  SEL R7, R7, 0xffffffe0, !P1 ;  /* 0xffffffe007077807 */ /* 0x000fe40004800000 */
[----:B------:R-:W-:Y:S02]  /*a640*/  LEA R6, P0, R4, c[0x0][0x450], 0x2 ;  /* 0x0001140004067a11 */ /* 0x000fe400078010ff */
[----:B------:R-:W-:-:S02]  /*a650*/  IADD3 R5, R5, R3, RZ ;  /* 0x0000000305057210 */ /* 0x000fc40007ffe0ff */
[----:B------:R-:W-:Y:S02]  /*a660*/  F2FP.BF16.PACK_AB R18, R125, R18 ;  /* 0x000000127d12723e */ /* 0x000fe400000010ff */
[----:B------:R-:W-:Y:S02]  /*a670*/  F2FP.BF16.PACK_AB R17, R127, R17 ;  /* 0x000000117f11723e */ /* 0x000fe400000010ff */
[----:B------:R-:W-:Y:S02]  /*a680*/  F2FP.BF16.PACK_AB R20, R113, R20 ;  /* 0x000000147114723e */ /* 0x000fe400000010ff */
[----:B------:R-:W-:Y:S02]  /*a690*/  F2FP.BF16.PACK_AB R19, R115, R19 ;  /* 0x000000137313723e */ /* 0x000fe400000010ff */
[----:B------:R-:W-:Y:S02]  /*a6a0*/  F2FP.BF16.PACK_AB R62, R121, R62 ;  /* 0x0000003e793e723e */ /* 0x000fe400000010ff */
[----:B------:R-:W-:Y:S01]  /*a6b0*/  F2FP.BF16.PACK_AB R44, R123, R44 ;  /* 0x0000002c7b2c723e */ /* 0x000fe200000010ff */
[----:B------:R-:W-:Y:S01]  /*a6c0*/  STS [R0+0x80], R16 ;  /* 0x0000801000007388 */ /* 0x000fe20000000800 */
[----:B------:R-:W-:-:S02]  /*a6d0*/  F2FP.BF16.PACK_AB R43, R129, R43 ;  /* 0x0000002b812b723e */ /* 0x000fc400000010ff */
[----:B------:R-:W-:Y:S01]  /*a6e0*/  F2FP.BF16.PACK_AB R42, R131, R42 ;  /* 0x0000002a832a723e */ /* 0x000fe200000010ff */
[----:B------:R-:W-:Y:S01]  /*a6f0*/  STS [R0+0x280], R11 ;  /* 0x0002800b00007388 */ /* 0x000fe20000000800 */
[----:B------:R-:W-:Y:S02]  /*a700*/  IADD3 R3, R0, R7, RZ ;  /* 0x0000000700037210 */ /* 0x000fe40007ffe0ff */
[----:B------:R-:W-:Y:S01]  /*a710*/  LEA.HI.X R5, R4, c[0x0][0x454], R5, 0x2, P0 ;  /* 0x0001150004057a11 */ /* 0x000fe200000f1405 */
[----:B------:R-:W-:Y:S01]  /*a720*/  IMAD.IADD R4, R7, 0x1, R2 ;  /* 0x0000000107047824 */ /* 0x000fe200078e0202 */
[----:B------:R-:W-:Y:S01]  /*a730*/  F2FP.BF16.PACK_AB R39, R141, R39 ;  /* 0x000000278d27723e */ /* 0x000fe200000010ff */
[----:B------:R-:W-:Y:S01]  /*a740*/  STS [R2], R18 ;  /* 0x0000001202007388 */ /* 0x000fe20000000800 */
[----:B------:R-:W-:Y:S02]  /*a750*/  F2FP.BF16.PACK_AB R38, R143, R38 ;  /* 0x000000268f26723e */ /* 0x000fe400000010ff */
[----:B------:R-:W-:Y:S01]  /*a760*/  F2FP.BF16.PACK_AB R41, R133, R41 ;  /* 0x000000298529723e */ /* 0x000fe200000010ff */
[----:B------:R-:W-:Y:S01]  /*a770*/  STS [R2+0x200], R17 ;  /* 0x0002001102007388 */ /* 0x000fe20000000800 */
[----:B------:R-:W-:-:S02]  /*a780*/  F2FP.BF16.PACK_AB R40, R135, R40 ;  /* 0x000000288728723e */ /* 0x000fc400000010ff */
[----:B------:R-:W-:Y:S01]  /*a790*/  F2FP.BF16.PACK_AB R37, R137, R37 ;  /* 0x000000258925723e */ /* 0x000fe200000010ff */
[----:B------:R-:W-:Y:S01]  /*a7a0*/  STS [R0+0x1080], R20 ;  /* 0x0010801400007388 */ /* 0x000fe20000000800 */
[----:B------:R-:W-:Y:S02]  /*a7b0*/  F2FP.BF16.PACK_AB R36, R139, R36 ;  /* 0x000000248b24723e */ /* 0x000fe400000010ff */
[----:B------:R-:W-:Y:S01]  /*a7c0*/  F2FP.BF16.PACK_AB R35, R145, R35 ;  /* 0x000000239123723e */ /* 0x000fe200000010ff */
[----:B------:R-:W-:Y:S01]  /*a7d0*/  STS [R0+0x1280], R19 ;  /* 0x0012801300007388 */ /* 0x000fe20000000800 */
[----:B------:R-:W-:Y:S02]  /*a7e0*/  F2FP.BF16.PACK_AB R34, R147, R34 ;  /* 0x000000229322723e */ /* 0x000fe400000010ff */
[----:B------:R-:W-:Y:S01]  /*a7f0*/  F2FP.BF16.PACK_AB R31, R157, R31 ;  /* 0x0000001f9d1f723e */ /* 0x000fe200000010ff */
[----:B------:R-:W-:Y:S01]  /*a800*/  STS [R2+0x1000], R62 ;  /* 0x0010003e02007388 */ /* 0x000fe20000000800 */
[----:B------:R-:W-:-:S03]  /*a810*/  F2FP.BF16.PACK_AB R30, R159, R30 ;  /* 0x0000001e9f1e723e */ /* 0x000fc600000010ff */
[----:B------:R-:W-:Y:S01]  /*a820*/  STS [R2+0x1200], R44 ;  /* 0x0012002c02007388 */ /* 0x000fe20000000800 */
[----:B------:R-:W-:Y:S02]  /*a830*/  F2FP.BF16.PACK_AB R33, R149, R33 ;  /* 0x000000219521723e */ /* 0x000fe400000010ff */
[----:B------:R-:W-:Y:S01]  /*a840*/  F2FP.BF16.PACK_AB R32, R151, R32 ;  /* 0x000000209720723e */ /* 0x000fe200000010ff */
[----:B------:R-:W-:Y:S01]  /*a850*/  STS [R3+0x80], R43 ;  /* 0x0000802b03007388 */ /* 0x000fe20000000800 */
[----:B------:R-:W-:-:S03]  /*a860*/  F2FP.BF16.PACK_AB R29, R153, R29 ;  /* 0x0000001d991d723e */ /* 0x000fc600000010ff */
[----:B------:R-:W-:Y:S01]  /*a870*/  STS [R3+0x280], R42 ;  /* 0x0002802a03007388 */ /* 0x000fe20000000800 */
[----:B------:R-:W-:-:S03]  /*a880*/  F2FP.BF16.PACK_AB R28, R155, R28 ;  /* 0x0000001c9b1c723e */ /* 0x000fc600000010ff */
[----:B------:R-:W-:Y:S01]  /*a890*/  STS [R4], R39 ;  /* 0x0000002704007388 */ /* 0x000fe20000000800 */
[----:B------:R-:W-:-:S03]  /*a8a0*/  F2FP.BF16.PACK_AB R27, R161, R27 ;  /* 0x0000001ba11b723e */ /* 0x000fc600000010ff */
[----:B------:R-:W-:Y:S01]  /*a8b0*/  STS [R4+0x200], R38 ;  /* 0x0002002604007388 */ /* 0x000fe20000000800 */
        /* <DEDUP_REMOVED lines=23> */
[----:B------:R-:W-:Y:S04]  /*aa30*/  STS [R2+0x3200], R28 ;  /* 0x0032001c02007388 */ /* 0x000fe80000000800 */
        /* <DEDUP_REMOVED lines=9> */
[----:B------:R1:W-:Y:S04]  /*aad0*/  STS [R0+0x4280], R61 ;  /* 0x0042803d00007388 */ /* 0x0003e80000000800 */
[----:B------:R-:W-:Y:S04]  /*aae0*/  STS [R2+0x4000], R58 ;  /* 0x0040003a02007388 */ /* 0x000fe80000000800 */
[----:B------:R-:W-:Y:S04]  /*aaf0*/  STS [R2+0x4200], R57 ;  /* 0x0042003902007388 */ /* 0x000fe80000000800 */
[----:B------:R2:W-:Y:S04]  /*ab00*/  STS [R0+0x5080], R60 ;  /* 0x0050803c00007388 */ /* 0x0005e80000000800 */
[----:B-1----:R1:W5:Y:S04]  /*ab10*/  LDL R61, [R1+0x24] ;  /* 0x00002400013d7983 */ /* 0x0023680000100800 */
[----:B--2---:R1:W5:Y:S01]  /*ab20*/  LDL R60, [R1+0x28] ;  /* 0x00002800013c7983 */ /* 0x0043620000100800 */
[----:B------:R-:W-:-:S02]  /*ab30*/  F2FP.BF16.PACK_AB R59, R75, R59 ;  /* 0x0000003b4b3b723e */ /* 0x000fc400000010ff */
[----:B------:R-:W-:Y:S02]  /*ab40*/  F2FP.BF16.PACK_AB R56, R77, R56 ;  /* 0x000000384d38723e */ /* 0x000fe400000010ff */
[----:B------:R-:W-:Y:S02]  /*ab50*/  F2FP.BF16.PACK_AB R55, R79, R55 ;  /* 0x000000374f37723e */ /* 0x000fe400000010ff */
[----:B------:R-:W-:Y:S02]  /*ab60*/  F2FP.BF16.PACK_AB R54, R85, R54 ;  /* 0x000000365536723e */ /* 0x000fe400000010ff */
[----:B------:R-:W-:Y:S02]  /*ab70*/  F2FP.BF16.PACK_AB R53, R87, R53 ;  /* 0x000000355735723e */ /* 0x000fe400000010ff */
[----:B------:R-:W-:Y:S02]  /*ab80*/  F2FP.BF16.PACK_AB R50, R97, R50 ;  /* 0x000000326132723e */ /* 0x000fe400000010ff */
[----:B------:R-:W-:Y:S01]  /*ab90*/  F2FP.BF16.PACK_AB R49, R99, R49 ;  /* 0x000000316331723e */ /* 0x000fe200000010ff */
[----:B------:R2:W-:Y:S01]  /*aba0*/  STS [R0+0x5280], R59 ;  /* 0x0052803b00007388 */ /* 0x0005e20000000800 */
[----:B------:R-:W-:-:S02]  /*abb0*/  F2FP.BF16.PACK_AB R52, R89, R52 ;  /* 0x000000345934723e */ /* 0x000fc400000010ff */
[----:B------:R-:W-:Y:S01]  /*abc0*/  F2FP.BF16.PACK_AB R51, R91, R51 ;  /* 0x000000335b33723e */ /* 0x000fe200000010ff */
[----:B------:R-:W-:Y:S01]  /*abd0*/  STS [R2+0x5000], R56 ;  /* 0x0050003802007388 */ /* 0x000fe20000000800 */
[----:B------:R-:W-:Y:S02]  /*abe0*/  F2FP.BF16.PACK_AB R48, R93, R48 ;  /* 0x000000305d30723e */ /* 0x000fe400000010ff */
[----:B------:R-:W-:Y:S01]  /*abf0*/  F2FP.BF16.PACK_AB R46, R95, R46 ;  /* 0x0000002e5f2e723e */ /* 0x000fe200000010ff */
        /* <DEDUP_REMOVED lines=9> */
[----:B------:R-:W-:Y:S04]  /*ac90*/  SHFL.IDX PT, R10, R6, RZ, 0x1c1f ;  /* 0x001c1fff060a7589 */ /* 0x000fe800000e0000 */
[----:B------:R-:W3:Y:S04]  /*aca0*/  SHFL.IDX PT, R11, R5, RZ, 0x1c1f ;  /* 0x001c1fff050b7589 */ /* 0x000ee800000e0000 */
[----:B------:R-:W-:Y:S06]  /*acb0*/  BAR.SYNC.DEFER_BLOCKING 0x1, 0x80 ;  /* 0x0042000000007b1d */ /* 0x000fec0000010000 */
[----:B------:R-:W-:Y:S04]  /*acc0*/  SHFL.IDX PT, R8, R6, 0x1, 0x1c1f ;  /* 0x003c1f0006087f89 */ /* 0x000fe800000e0000 */
[----:B------:R-:W4:Y:S04]  /*acd0*/  SHFL.IDX PT, R9, R5, 0x1, 0x1c1f ;  /* 0x003c1f0005097f89 */ /* 0x000f2800000e0000 */
[----:B------:R-:W-:Y:S04]  /*ace0*/  SHFL.IDX PT, R12, R6, 0x2, 0x1c1f ;  /* 0x005c1f00060c7f89 */ /* 0x000fe800000e0000 */
[----:B------:R-:W1:Y:S04]  /*acf0*/  SHFL.IDX PT, R13, R5, 0x2, 0x1c1f ;  /* 0x005c1f00050d7f89 */ /* 0x000e6800000e0000 */
[----:B------:R-:W-:Y:S04]  /*ad00*/  SHFL.IDX PT, R6, R6, 0x3, 0x1c1f ;  /* 0x007c1f0006067f89 */ /* 0x000fe800000e0000 */
[----:B------:R1:W1:Y:S01]  /*ad10*/  SHFL.IDX PT, R7, R5, 0x3, 0x1c1f ;  /* 0x007c1f0005077f89 */ /* 0x00026200000e0000 */
[----:B--2---:R-:W-:-:S03]  /*ad20*/  SHF.L.U32 R0, R106, 0x1, RZ ;  /* 0x000000016a007819 */ /* 0x004fc600000006ff */
[----:B---3--:R-:W-:Y:S04]  /*ad30*/  @!P3 ST.E [R10.64], R68 ;  /* 0x000000440a00b985 */ /* 0x008fe8000c10190e */
[----:B----4-:R-:W-:Y:S04]  /*ad40*/  @!P5 ST.E [R8.64], R66 ;  /* 0x000000420800d985 */ /* 0x010fe8000c10190e */
[----:B-1----:R1:W-:Y:S04]  /*ad50*/  @!P6 ST.E [R12.64], R65 ;  /* 0x000000410c00e985 */ /* 0x0023e8000c10190e */
[----:B------:R-:W2:Y:S04]  /*ad60*/  S2R R5, SR_TID.X ;  /* 0x0000000000057919 */ /* 0x000ea80000002100 */
[----:B------:R3:W-:Y:S04]  /*ad70*/  @!P4 ST.E [R6.64], R64 ;  /* 0x000000400600c985 */ /* 0x0007e8000c10190e */
[----:B------:R3:W4:Y:S04]  /*ad80*/  LDS.128 R32, [R0+0x880] ;  /* 0x0008800000207984 */ /* 0x0007280000000c00 */
[----:B------:R3:W3:Y:S04]  /*ad90*/  LDS.128 R44, [R0+0x1080] ;  /* 0x00108000002c7984 */ /* 0x0006e80000000c00 */
[----:B------:R1:W3:Y:S04]  /*ada0*/  LDS.128 R52, [R0+0x1880] ;  /* 0x0018800000347984 */ /* 0x0002e80000000c00 */
[----:B------:R1:W3:Y:S04]  /*adb0*/  LDS.128 R28, [R0+0x2880] ;  /* 0x00288000001c7984 */ /* 0x0002e80000000c00 */
[----:B------:R3:W3:Y:S04]  /*adc0*/  LDS.128 R40, [R0+0x3080] ;  /* 0x0030800000287984 */ /* 0x0006e80000000c00 */
[----:B------:R3:W3:Y:S04]  /*add0*/  LDS.128 R48, [R0+0x3880] ;  /* 0x0038800000307984 */ /* 0x0006e80000000c00 */
[----:B------:R3:W3:Y:S04]  /*ade0*/  LDS.128 R24, [R0+0x4880] ;  /* 0x0048800000187984 */ /* 0x0006e80000000c00 */
[----:B------:R3:W3:Y:S04]  /*adf0*/  LDS.128 R36, [R0+0x5080] ;  /* 0x0050800000247984 */ /* 0x0006e80000000c00 */
[----:B------:R3:W3:Y:S01]  /*ae00*/  LDS.128 R56, [R0+0x5880] ;  /* 0x0058800000387984 */ /* 0x0006e20000000c00 */
[----:B------:R-:W-:-:S02]  /*ae10*/  IADD3 R2, R15, R67, RZ ;  /* 0x000000430f027210 */ /* 0x000fc40007ffe0ff */
[C---:B-1----:R-:W-:Y:S02]  /*ae20*/  LEA R13, P0, R14.reuse, c[0x0][0x380], 0x1 ;  /* 0x0000e0000e0d7a11 */ /* 0x042fe400078008ff */
[----:B--2---:R-:W-:Y:S02]  /*ae30*/  SHF.R.S32.HI R4, RZ, 0x1f, R5 ;  /* 0x0000001fff047819 */ /* 0x004fe40000011405 */
[----:B------:R-:W-:Y:S02]  /*ae40*/  LEA.HI.X R14, R14, c[0x0][0x384], R2, 0x1, P0 ;  /* 0x0000e1000e0e7a11 */ /* 0x000fe400000f0c02 */
[----:B------:R-:W-:Y:S02]  /*ae50*/  ISETP.GE.AND P0, PT, R102, R70, PT ;  /* 0x000000466600720c */ /* 0x000fe40003f06270 */
[----:B------:R-:W-:-:S04]  /*ae60*/  LEA.HI R4, R4, R5, RZ, 0x2 ;  /* 0x0000000504047211 */ /* 0x000fc800078f10ff */
[----:B------:R-:W-:Y:S01]  /*ae70*/  LOP3.LUT R4, R4, 0xfffffffc, RZ, 0xc0, !PT ;  /* 0xfffffffc04047812 */ /* 0x000fe200078ec0ff */
[----:B------:R1:W2:Y:S01]  /*ae80*/  SHFL.IDX PT, R2, R13, RZ, 0x1c1f ;  /* 0x001c1fff0d027589 */ /* 0x0002a200000e0000 */
[----:B------:R-:W-:Y:S02]  /*ae90*/  BSSY B0, `(.L_x_6) ;  /* 0x0000017000007945 */ /* 0x000fe40003800000 */
[----:B------:R-:W-:Y:S01]  /*aea0*/  IADD3 R4, -R4, R5, RZ ;  /* 0x0000000504047210 */ /* 0x000fe20007ffe1ff */
[----:B------:R1:W1:Y:S03]  /*aeb0*/  SHFL.IDX PT, R3, R14, RZ, 0x1c1f ;  /* 0x001c1fff0e037589 */ /* 0x00026600000e0000 */
[----:B------:R-:W-:Y:S01]  /*aec0*/  SHF.L.U32 R12, R4, 0x3, RZ ;  /* 0x00000003040c7819 */ /* 0x000fe200000006ff */
[----:B------:R-:W-:Y:S05]  /*aed0*/  @P0 BRA `(.L_x_7) ;  /* 0x0000012000000947 */ /* 0x000fea0003800000 */
[----:B----4-:R-:W4:Y:S01]  /*aee0*/  LDS.128 R20, [R0+0x80] ;  /* 0x0000800000147984 */ /* 0x010f220000000c00 */
[----:B-----5:R-:W-:-:S02]  /*aef0*/  ISETP.GE.AND P1, PT, R61, c[0x0][0x3c8], PT ;  /* 0x0000f2003d007a0c */ /* 0x020fc40003f26270 */
[----:B------:R-:W-:Y:S01]  /*af00*/  ISETP.GE.AND P0, PT, R60, c[0x0][0x3c8], PT ;  /* 0x0000f2003c007a0c */ /* 0x000fe20003f06270 */
[----:B------:R-:W3:Y:S01]  /*af10*/  LDS.128 R16, [R0+0x2080] ;  /* 0x0020800000107984 */ /* 0x000ee20000000c00 */
[----:B------:R-:W-:-:S03]  /*af20*/  ISETP.GE.AND P2, PT, R12, c[0x0][0x3c8], PT ;  /* 0x0000f2000c007a0c */ /* 0x000fc60003f46270 */
[----:B------:R2:W1:Y:S06]  /*af30*/  LDS.128 R8, [R0+0x4080] ;  /* 0x0040800000087984 */ /* 0x00046c0000000c00 */
[----:B------:R-:W-:-:S04]  /*af40*/  @!P1 SHF.R.S32.HI R4, RZ, 0x1f, R61 ;  /* 0x0000001fff049819 */ /* 0x000fc8000001143d */
[----:B------:R-:W-:Y:S01]  /*af50*/  @!P1 LEA.HI R4, R4, R61, RZ, 0x3 ;  /* 0x0000003d04049211 */ /* 0x000fe200078f18ff */
[----:B-123--:R-:W-:-:S03]  /*af60*/  @!P2 IMAD.WIDE R6, R12, 0x2, R2 ;  /* 0x000000020c06a825 */ /* 0x00efc600078e0202 */
[----:B------:R-:W-:-:S05]  /*af70*/  @!P1 LOP3.LUT R4, R4, 0xfffffff8, RZ, 0xc0, !PT ;  /* 0xfffffff804049812 */ /* 0x000fca00078ec0ff */
[----:B------:R-:W-:Y:S01]  /*af80*/  @!P1 IMAD.WIDE R4, R4, 0x2, R2 ;  /* 0x0000000204049825 */ /* 0x000fe200078e0202 */
[----:B------:R-:W-:-:S04]  /*af90*/  @!P0 SHF.R.S32.HI R0, RZ, 0x1f, R60 ;  /* 0x0000001fff008819 */ /* 0x000fc8000001143c */
[----:B------:R-:W-:-:S04]  /*afa0*/  @!P0 LEA.HI R0, R0, R60, RZ, 0x3 ;  /* 0x0000003c00008211 */ /* 0x000fc800078f18ff */
[----:B------:R-:W-:Y:S01]  /*afb0*/  @!P0 LOP3.LUT R0, R0, 0xfffffff8, RZ, 0xc0, !PT ;  /* 0xfffffff800008812 */ /* 0x000fe200078ec0ff */
[----:B----4-:R1:W-:Y:S04]  /*afc0*/  @!P2 ST.E.128 [R6.64], R20 ;  /* 0x000000140600a985 */ /* 0x0103e8000c101d0e */
[----:B------:R-:W-:Y:S01]  /*afd0*/  @!P0 IMAD.WIDE R2, R0, 0x2, R2 ;  /* 0x0000000200028825 */ /* 0x000fe200078e0202 */
[----:B------:R1:W-:Y:S04]  /*afe0*/  @!P1 ST.E.128 [R4.64], R16 ;  /* 0x0000001004009985 */ /* 0x0003e8000c101d0e */
[----:B------:R1:W-:Y:S02]  /*aff0*/  @!P0 ST.E.128 [R2.64], R8 ;  /* 0x0000000802008985 */ /* 0x0003e4000c101d0e */
.L_x_7:
[----:B----4-:R-:W-:Y:S05]  /*b000*/  BSYNC B0 ;  /* 0x0000000000007941 */ /* 0x010fea0003800000 */
.L_x_6:
[----:B---3--:R-:W-:Y:S01]  /*b010*/  IADD3 R0, R102, 0x20, RZ ;  /* 0x0000002066007810 */ /* 0x008fe20007ffe0ff */
[----:B-1----:R1:W3:Y:S01]  /*b020*/  SHFL.IDX PT, R3, R14, 0x1, 0x1c1f ;  /* 0x003c1f000e037f89 */ /* 0x0022e200000e0000 */
[----:B------:R-:W-:Y:S02]  /*b030*/  BSSY B0, `(.L_x_8) ;  /* 0x0000013000007945 */ /* 0x000fe40003800000 */
[----:B------:R-:W-:Y:S01]  /*b040*/  ISETP.GE.AND P0, PT, R0, R70, PT ;  /* 0x000000460000720c */ /* 0x000fe20003f06270 */
[----:B--2---:R1:W2:-:S12]  /*b050*/  SHFL.IDX PT, R2, R13, 0x1, 0x1c1f ;  /* 0x003c1f000d027f89 */ /* 0x00429800000e0000 */
[----:B------:R-:W-:Y:S05]  /*b060*/  @P0 BRA `(.L_x_9) ;  /* 0x000000f000000947 */ /* 0x000fea0003800000 */
[----:B-----5:R-:W-:Y:S02]  /*b070*/  ISETP.GE.AND P1, PT, R61, c[0x0][0x3c8], PT ;  /* 0x0000f2003d007a0c */ /* 0x020fe40003f26270 */
[----:B------:R-:W-:Y:S02]  /*b080*/  ISETP.GE.AND P0, PT, R60, c[0x0][0x3c8], PT ;  /* 0x0000f2003c007a0c */ /* 0x000fe40003f06270 */
[----:B------:R-:W-:-:S09]  /*b090*/  ISETP.GE.AND P2, PT, R12, c[0x0][0x3c8], PT ;  /* 0x0000f2000c007a0c */ /* 0x000fd20003f46270 */
[----:B------:R-:W-:Y:S02]  /*b0a0*/  @!P1 SHF.R.S32.HI R4, RZ, 0x1f, R61 ;  /* 0x0000001fff049819 */ /* 0x000fe4000001143d */
[----:B------:R-:W-:Y:S02]  /*b0b0*/  @!P0 SHF.R.S32.HI R0, RZ, 0x1f, R60 ;  /* 0x0000001fff008819 */ /* 0x000fe4000001143c */
[----:B------:R-:W-:Y:S01]  /*b0c0*/  @!P1 LEA.HI R4, R4, R61, RZ, 0x3 ;  /* 0x0000003d04049211 */ /* 0x000fe200078f18ff */
[--C-:B--23--:R-:W-:Y:S01]  /*b0d0*/  @!P2 IMAD.WIDE R6, R12, 0x2, R2.reuse ;  /* 0x000000020c06a825 */ /* 0x10cfe200078e0202 */
[----:B------:R-:W-:Y:S02]  /*b0e0*/  @!P0 LEA.HI R0, R0, R60, RZ, 0x3 ;  /* 0x0000003c00008211 */ /* 0x000fe400078f18ff */
[----:B------:R-:W-:Y:S02]  /*b0f0*/  @!P1 LOP3.LUT R4, R4, 0xfffffff8, RZ, 0xc0, !PT ;  /* 0xfffffff804049812 */ /* 0x000fe400078ec0ff */
[----:B------:R-:W-:Y:S01]  /*b100*/  @!P0 LOP3.LUT R0, R0, 0xfffffff8, RZ, 0xc0, !PT ;  /* 0xfffffff800008812 */ /* 0x000fe200078ec0ff */
[----:B------:R2:W-:Y:S02]  /*b110*/  @!P2 ST.E.128 [R6.64], R32 ;  /* 0x000000200600a985 */ /* 0x0005e4000c101d0e */
[----:B------:R-:W-:-:S04]  /*b120*/  @!P1 IMAD.WIDE R4, R4, 0x2, R2 ;  /* 0x0000000204049825 */ /* 0x000fc800078e0202 */
[----:B------:R-:W-:Y:S01]  /*b130*/  @!P0 IMAD.WIDE R2, R0, 0x2, R2 ;  /* 0x0000000200028825 */ /* 0x000fe200078e0202 */
[----:B------:R2:W-:Y:S04]  /*b140*/  @!P1 ST.E.128 [R4.64], R28 ;  /* 0x0000001c04009985 */ /* 0x0005e8000c101d0e */
[----:B------:R2:W-:Y:S02]  /*b150*/  @!P0 ST.E.128 [R2.64], R24 ;  /* 0x0000001802008985 */ /* 0x0005e4000c101d0e */
.L_x_9:
[----:B------:R-:W-:Y:S05]  /*b160*/  BSYNC B0 ;  /* 0x0000000000007941 */ /* 0x000fea0003800000 */
.L_x_8:
[----:B------:R-:W-:Y:S01]  /*b170*/  IADD3 R0, R102, 0x40, RZ ;  /* 0x0000004066007810 */ /* 0x000fe20007ffe0ff */
[----:B--23--:R2:W3:Y:S01]  /*b180*/  SHFL.IDX PT, R3, R14, 0x2, 0x1c1f ;  /* 0x005c1f000e037f89 */ /* 0x00c4e200000e0000 */
[----:B------:R-:W-:Y:S02]  /*b190*/  BSSY B0, `(.L_x_10) ;  /* 0x0000013000007945 */ /* 0x000fe40003800000 */
[----:B------:R-:W-:Y:S01]  /*b1a0*/  ISETP.GE.AND P0, PT, R0, R70, PT ;  /* 0x000000460000720c */ /* 0x000fe20003f06270 */
[----:B------:R2:W4:-:S12]  /*b1b0*/  SHFL.IDX PT, R2, R13, 0x2, 0x1c1f ;  /* 0x005c1f000d027f89 */ /* 0x00051800000e0000 */
[----:B------:R-:W-:Y:S05]  /*b1c0*/  @P0 BRA `(.L_x_11) ;  /* 0x000000f000000947 */ /* 0x000fea0003800000 */
[----:B-----5:R-:W-:Y:S02]  /*b1d0*/  ISETP.GE.AND P1, PT, R61, c[0x0][0x3c8], PT ;  /* 0x0000f2003d007a0c */ /* 0x020fe40003f26270 */
[----:B------:R-:W-:Y:S02]  /*b1e0*/  ISETP.GE.AND P0, PT, R60, c[0x0][0x3c8], PT ;  /* 0x0000f2003c007a0c */ /* 0x000fe40003f06270 */
[----:B------:R-:W-:-:S09]  /*b1f0*/  ISETP.GE.AND P2, PT, R12, c[0x0][0x3c8], PT ;  /* 0x0000f2000c007a0c */ /* 0x000fd20003f46270 */
[----:B------:R-:W-:Y:S02]  /*b200*/  @!P1 SHF.R.S32.HI R4, RZ, 0x1f, R61 ;  /* 0x0000001fff049819 */ /* 0x000fe4000001143d */
[----:B------:R-:W-:Y:S02]  /*b210*/  @!P0 SHF.R.S32.HI R0, RZ, 0x1f, R60 ;  /* 0x0000001fff008819 */ /* 0x000fe4000001143c */
[----:B------:R-:W-:Y:S01]  /*b220*/  @!P1 LEA.HI R4, R4, R61, RZ, 0x3 ;  /* 0x0000003d04049211 */ /* 0x000fe200078f18ff */
[--C-:B---34-:R-:W-:Y:S01]  /*b230*/  @!P2 IMAD.WIDE R6, R12, 0x2, R2.reuse ;  /* 0x000000020c06a825 */ /* 0x118fe200078e0202 */
        /* <DEDUP_REMOVED lines=8> */
.L_x_11:
[----:B------:R-:W-:Y:S05]  /*b2c0*/  BSYNC B0 ;  /* 0x0000000000007941 */ /* 0x000fea0003800000 */
.L_x_10:
[----:B------:R-:W-:Y:S01]  /*b2d0*/  IADD3 R0, R102, 0x60, RZ ;  /* 0x0000006066007810 */ /* 0x000fe20007ffe0ff */
[----:B---3--:R3:W1:Y:S03]  /*b2e0*/  SHFL.IDX PT, R3, R14, 0x3, 0x1c1f ;  /* 0x007c1f000e037f89 */ /* 0x00866600000e0000 */
[----:B------:R-:W-:Y:S01]  /*b2f0*/  ISETP.GE.AND P0, PT, R0, R70, PT ;  /* 0x000000460000720c */ /* 0x000fe20003f06270 */
[----:B----4-:R3:W4:-:S12]  /*b300*/  SHFL.IDX PT, R2, R13, 0x3, 0x1c1f ;  /* 0x007c1f000d027f89 */ /* 0x01071800000e0000 */
[----:B------:R-:W-:Y:S05]  /*b310*/  @P0 EXIT ;  /* 0x000000000000094d */ /* 0x000fea0003800000 */
[----:B-----5:R-:W-:Y:S02]  /*b320*/  ISETP.GE.AND P0, PT, R61, c[0x0][0x3c8], PT ;  /* 0x0000f2003d007a0c */ /* 0x020fe40003f06270 */
[----:B------:R-:W-:-:S11]  /*b330*/  ISETP.GE.AND P1, PT, R12, c[0x0][0x3c8], PT ;  /* 0x0000f2000c007a0c */ /* 0x000fd60003f26270 */
[----:B------:R-:W-:Y:S02]  /*b340*/  @!P0 SHF.R.S32.HI R0, RZ, 0x1f, R61 ;  /* 0x0000001fff008819 */ /* 0x000fe4000001143d */
[----:B-1--4-:R-:W-:Y:S02]  /*b350*/  @!P1 IMAD.WIDE R6, R12, 0x2, R2 ;  /* 0x000000020c069825 */ /* 0x012fe400078e0202 */
[----:B------:R-:W-:-:S03]  /*b360*/  @!P0 LEA.HI R0, R0, R61, RZ, 0x3 ;  /* 0x0000003d00008211 */ /* 0x000fc600078f18ff */
[----:B------:R1:W-:Y:S01]  /*b370*/  @!P1 ST.E.128 [R6.64], R52 ;  /* 0x0000003406009985 */ /* 0x0003e2000c101d0e */
[----:B------:R-:W-:-:S05]  /*b380*/  @!P0 LOP3.LUT R0, R0, 0xfffffff8, RZ, 0xc0, !PT ;  /* 0xfffffff800008812 */ /* 0x000fca00078ec0ff */
[----:B------:R-:W-:-:S05]  /*b390*/  @!P0 IMAD.WIDE R4, R0, 0x2, R2 ;  /* 0x0000000200048825 */ /* 0x000fca00078e0202 */
[----:B------:R1:W-:Y:S01]  /*b3a0*/  @!P0 ST.E.128 [R4.64], R48 ;  /* 0x0000003004008985 */ /* 0x0003e2000c101d0e */
[----:B------:R-:W-:-:S13]  /*b3b0*/  ISETP.GE.AND P0, PT, R60, c[0x0][0x3c8], PT ;  /* 0x0000f2003c007a0c */ /* 0x000fda0003f06270 */
[----:B------:R-:W-:Y:S05]  /*b3c0*/  @P0 EXIT ;  /* 0x000000000000094d */ /* 0x000fea0003800000 */
[----:B------:R-:W-:-:S04]  /*b3d0*/  SHF.R.S32.HI R0, RZ, 0x1f, R60 ;  /* 0x0000001fff007819 */ /* 0x000fc8000001143c */
[----:B------:R-:W-:-:S04]  /*b3e0*/  LEA.HI R0, R0, R60, RZ, 0x3 ;  /* 0x0000003c00007211 */ /* 0x000fc800078f18ff */
[----:B------:R-:W-:-:S05]  /*b3f0*/  LOP3.LUT R0, R0, 0xfffffff8, RZ, 0xc0, !PT ;  /* 0xfffffff800007812 */ /* 0x000fca00078ec0ff */
[----:B------:R-:W-:-:S05]  /*b400*/  IMAD.WIDE R2, R0, 0x2, R2 ;  /* 0x0000000200027825 */ /* 0x000fca00078e0202 */
[----:B------:R-:W-:Y:S01]  /*b410*/  ST.E.128 [R2.64], R56 ;  /* 0x0000003802007985 */ /* 0x000fe2000c101d0e */
[----:B------:R-:W-:Y:S05]  /*b420*/  EXIT ;  /* 0x000000000000794d */ /* 0x000fea0003800000 */
.L_x_12:
[----:B------:R-:W-:-:S00]  /*b430*/  BRA `(.L_x_12) ;  /* 0xfffffff000007947 */ /* 0x000fc0000383ffff */
[----:B------:R-:W-:-:S00]  /*b440*/  NOP ;  /* 0x0000000000007918 */ /* 0x000fc00000000000 */
        /* <DEDUP_REMOVED lines=11> */
.L_x_855:


//--------------------- .text._ZN7cutlass13device_kernelIN5flash19enable_sm80_to_sm89INS1_16FlashAttnFwdSm80INS1_25CollectiveMainloopFwdSm80ILi4ELi1ELb0EN4cute5tupleIJNS5_1CILi128EEENS7_ILi64EEENS7_ILi96EEEEEELi96ENS_10bfloat16_tEfNS_4arch4Sm80ELb0ELb0ELb1ELb1ELb1ELb0ELb1ELb0EEENS1_21CollectiveEpilogueFwdINS6_IJS8_SA_S9_EEENS6_IJNS7_ILi1EEESI_SI_EEESC_SE_Li128ELb1ELb1ELb0ELb0EEENS1_19SingleTileSchedulerILb1ELb0ELb1ELi128EEEEEEEEEvNT_6ParamsE --------------------------
	.section	.text._ZN7cutlass13device_kernelIN5flash19enable_sm80_to_sm89INS1_16FlashAttnFwdSm80INS1_25CollectiveMainloopFwdSm80ILi4ELi1ELb0EN4cute5tupleIJNS5_1CILi128EEENS7_ILi64EEENS7_ILi96EEEEEELi96ENS_10bfloat16_tEfNS_4arch4Sm80ELb0ELb0ELb1ELb1ELb1ELb0ELb1ELb0EEENS1_21CollectiveEpilogueFwdINS6_IJS8_SA_S9_EEENS6_IJNS7_ILi1EEESI_SI_EEESC_SE_Li128ELb1ELb1ELb0ELb0EEENS1_19SingleTileSchedulerILb1ELb0ELb1ELi128EEEEEEEEEvNT_6ParamsE,"ax",@progbits
	.sectioninfo	@"SHI_REGISTERS=255"
	.align	128
.text._ZN7cutlass13device_kernelIN5flash19enable_sm80_to_sm89INS1_16FlashAttnFwdSm80INS1_25CollectiveMainloopFwdSm80ILi4ELi1ELb0EN4cute5tupleIJNS5_1CILi128EEENS7_ILi64EEENS7_ILi96EEEEEELi96ENS_10bfloat16_tEfNS_4arch4Sm80ELb0ELb0ELb1ELb1ELb1ELb0ELb1ELb0EEENS1_21CollectiveEpilogueFwdINS6_IJS8_SA_S9_EEENS6_IJNS7_ILi1EEESI_SI_EEESC_SE_Li128ELb1ELb1ELb0ELb0EEENS1_19SingleTileSchedulerILb1ELb0ELb1ELi128EEEEEEEEEvNT_6ParamsE:
        .type           _ZN7cutlass13device_kernelIN5flash19enable_sm80_to_sm89INS1_16FlashAttnFwdSm80INS1_25CollectiveMainloopFwdSm80ILi4ELi1ELb0EN4cute5tupleIJNS5_1CILi128EEENS7_ILi64EEENS7_ILi96EEEEEELi96ENS_10bfloat16_tEfNS_4arch4Sm80ELb0ELb0ELb1ELb1ELb1ELb0ELb1ELb0EEENS1_21CollectiveEpilogueFwdINS6_IJS8_SA_S9_EEENS6_IJNS7_ILi1EEESI_SI_EEESC_SE_Li128ELb1ELb1ELb0ELb0EEENS1_19SingleTileSchedulerILb1ELb0ELb1ELi128EEEEEEEEEvNT_6ParamsE,@function
        .size           _ZN7cutlass13device_kernelIN5flash19enable_sm80_to_sm89INS1_16FlashAttnFwdSm80INS1_25CollectiveMainloopFwdSm80ILi4ELi1ELb0EN4cute5tupleIJNS5_1CILi128EEENS7_ILi64EEENS7_ILi96EEEEEELi96ENS_10bfloat16_tEfNS_4arch4Sm80ELb0ELb0ELb1ELb1ELb1ELb0ELb1ELb0EEENS1_21CollectiveEpilogueFwdINS6_IJS8_SA_S9_EEENS6_IJNS7_ILi1EEESI_SI_EEESC_SE_Li128ELb1ELb1ELb0ELb0EEENS1_19SingleTileSchedulerILb1ELb0ELb1ELi128EEEEEEEEEvNT_6ParamsE,(.L_x_856 - _ZN7cutlass13device_kernelIN5flash19enable_sm80_to_sm89INS1_16FlashAttnFwdSm80INS1_25CollectiveMainloopFwdSm80ILi4ELi1ELb0EN4cute5tupleIJNS5_1CILi128EEENS7_ILi64EEENS7_ILi96EEEEEELi96ENS_10bfloat16_tEfNS_4arch4Sm80ELb0ELb0ELb1ELb1ELb1ELb0ELb1ELb0EEENS1_21CollectiveEpilogueFwdINS6_IJS8_SA_S9_EEENS6_IJNS7_ILi1EEESI_SI_EEESC_SE_Li128ELb1ELb1ELb0ELb0EEENS1_19SingleTileSchedulerILb1ELb0ELb1ELi128EEEEEEEEEvNT_6ParamsE)
        .other          _ZN7cutlass13device_kernelIN5flash19enable_sm80_to_sm89INS1_16FlashAttnFwdSm80INS1_25CollectiveMainloopFwdSm80ILi4ELi1ELb0EN4cute5tupleIJNS5_1CILi128EEENS7_ILi64EEENS7_ILi96EEEEEELi96ENS_10bfloat16_tEfNS_4arch4Sm80ELb0ELb0ELb1ELb1ELb1ELb0ELb1ELb0EEENS1_21CollectiveEpilogueFwdINS6_IJS8_SA_S9_EEENS6_IJNS7_ILi1EEESI_SI_EEESC_SE_Li128ELb1ELb1ELb0ELb0EEENS1_19SingleTileSchedulerILb1ELb0ELb1ELi128EEEEEEEEEvNT_6ParamsE,@"STO_CUDA_ENTRY STV_DEFAULT"
_ZN7cutlass13device_kernelIN5flash19enable_sm80_to_sm89INS1_16FlashAttnFwdSm80INS1_25CollectiveMainloopFwdSm80ILi4ELi1ELb0EN4cute5tupleIJNS5_1CILi128EEENS7_ILi64EEENS7_ILi96EEEEEELi96ENS_10bfloat16_tEfNS_4arch4Sm80ELb0ELb0ELb1ELb1ELb1ELb0ELb1ELb0EEENS1_21CollectiveEpilogueFwdINS6_IJS8_SA_S9_EEENS6_IJNS7_ILi1EEESI_SI_EEESC_SE_Li128ELb1ELb1ELb0ELb0EEENS1_19SingleTileSchedulerILb1ELb0ELb1ELi128EEEEEEEEEvNT_6ParamsE:
[----:B------:R-:W-:Y:S02]  /*0000*/  MOV R1, c[0x0][0x28] ;  /* 0x00000a0000017a02 */ /* 0x000fe40000000f00 */
[----:B------:R-:W1:Y:S01]  /*0010*/  S2R R163, SR_TID.X ;  /* 0x0000000000a37919 */ /* 0x000e620000002100 */
[----:B------:R-:W-:Y:S01]  /*0020*/  IMAD.MOV.U32 R9, RZ, RZ, 0x4 ;  /* 0x00000004ff097424 */ /* 0x000fe200078e00ff */
[----:B------:R-:W-:Y:S01]  /*0030*/  ULDC.64 UR6, c[0x0][0x118] ;  /* 0x0000460000067ab9 */ /* 0x000fe20000000a00 */
[----:B------:R-:W-:Y:S01]  /*0040*/  IADD3 R1, R1, -0x38, RZ ;  /* 0xffffffc801017810 */ /* 0x000fe20007ffe0ff */
[----:B------:R-:W2:Y:S04]  /*0050*/  S2R R5, SR_CTAID.Z ;  /* 0x0000000000057919 */ /* 0x000ea80000002700 */
[----:B------:R-:W3:Y:S01]  /*0060*/  S2R R48, SR_CTAID.X ;  /* 0x0000000000307919 */ /* 0x000ee20000002500 */
[----:B-1----:R-:W-:Y:S01]  /*0070*/  SHF.R.U32.HI R0, RZ, 0x5, R163 ;  /* 0x00000005ff007819 */ /* 0x002fe200000116a3 */
[----:B--2---:R-:W-:-:S05]  /*0080*/  IMAD.WIDE R2, R5, R9, c[0x0][0x568] ;  /* 0x00015a0005027625 */ /* 0x004fca00078e0209 */
[----:B------:R-:W1:Y:S02]  /*0090*/  SHFL.IDX PT, R0, R0, RZ, 0x1f ;  /* 0x00001fff00007589 */ /* 0x000e6400000e0000 */
[----:B-1----:R-:W-:-:S13]  /*00a0*/  ISETP.NE.AND P0, PT, R0, RZ, PT ;  /* 0x000000ff0000720c */ /* 0x002fda0003f05270 */
[----:B------:R-:W-:Y:S05]  /*00b0*/  @!P0 BRA `(.L_x_13) ;  /* 0x0000014000008947 */ /* 0x000fea0003800000 */
[----:B---3--:R-:W-:-:S04]  /*00c0*/  ISETP.NE.U32.AND P0, PT, RZ, c[0x0][0x568], PT ;  /* 0x00015a00ff007a0c */ /* 0x008fc80003f05070 */
[----:B------:R-:W-:-:S13]  /*00d0*/  ISETP.NE.AND.EX P0, PT, RZ, c[0x0][0x56c], PT, P0 ;  /* 0x00015b00ff007a0c */ /* 0x000fda0003f05300 */
[----:B------:R-:W-:Y:S05]  /*00e0*/  @!P0 BRA `(.L_x_14) ;  /* 0x0000002000008947 */ /* 0x000fea0003800000 */
[----:B------:R1:W5:Y:S01]  /*00f0*/  LDG.E R0, [R2.64] ;  /* 0x0000000602007981 */ /* 0x000362000c1e1900 */
[----:B------:R-:W-:Y:S05]  /*0100*/  BRA `(.L_x_15) ;  /* 0x0000009000007947 */ /* 0x000fea0003800000 */
.L_x_14:
[----:B------:R-:W-:-:S04]  /*0110*/  ISETP.NE.U32.AND P0, PT, RZ, c[0x0][0x560], PT ;  /* 0x00015800ff007a0c */ /* 0x000fc80003f05070 */
[----:B------:R-:W-:-:S13]  /*0120*/  ISETP.NE.AND.EX P0, PT, RZ, c[0x0][0x564], PT, P0 ;  /* 0x00015900ff007a0c */ /* 0x000fda0003f05300 */
[----:B------:R-:W-:Y:S05]  /*0130*/  @!P0 BRA `(.L_x_16) ;  /* 0x0000005000008947 */ /* 0x000fea0003800000 */
[----:B------:R-:W-:-:S05]  /*0140*/  IMAD.WIDE R2, R5, R9, c[0x0][0x560] ;  /* 0x0001580005027625 */ /* 0x000fca00078e0209 */
[----:B------:R-:W2:Y:S04]  /*0150*/  LDG.E R4, [R2.64] ;  /* 0x0000000602047981 */ /* 0x000ea8000c1e1900 */
[----:B------:R-:W2:Y:S02]  /*0160*/  LDG.E R0, [R2.64+0x4] ;  /* 0x0000040602007981 */ /* 0x000ea4000c1e1900 */
[----:B--2---:R-:W-:Y:S01]  /*0170*/  IADD3 R0, -R4, R0, RZ ;  /* 0x0000000004007210 */ /* 0x004fe20007ffe1ff */
[----:B------:R-:W-:Y:S05]  /*0180*/  BRA `(.L_x_15) ;  /* 0x0000001000007947 */ /* 0x000fea0003800000 */
.L_x_16:
[----:B------:R-:W-:-:S05]  /*0190*/  MOV R0, c[0x0][0x54c] ;  /* 0x0001530000007a02 */ /* 0x000fca0000000f00 */
.L_x_15:
[----:B-----5:R-:W-:Y:S01]  /*01a0*/  IMAD R0, R0, c[0x0][0x548], RZ ;  /* 0x0001520000007a24 */ /* 0x020fe200078e02ff */
[----:B-1----:R-:W-:-:S04]  /*01b0*/  SHF.L.U32 R2, R48, 0x7, RZ ;  /* 0x0000000730027819 */ /* 0x002fc800000006ff */
[----:B------:R-:W-:-:S04]  /*01c0*/  ISETP.GE.AND P0, PT, R2, R0, PT ;  /* 0x000000000200720c */ /* 0x000fc80003f06270 */
[----:B------:R-:W-:-:S05]  /*01d0*/  SEL R0, R5, 0xffffffff, !P0 ;  /* 0xffffffff05007807 */ /* 0x000fca0004000000 */
[----:B------:R1:W-:Y:S01]  /*01e0*/  STL [R1+0x2c], R0 ;  /* 0x00002c0001007387 */ /* 0x0003e20000100800 */
[----:B------:R-:W-:Y:S05]  /*01f0*/  BRA `(.L_x_17) ;  /* 0x0000013000007947 */ /* 0x000fea0003800000 */
.L_x_13:
[----:B---3--:R-:W-:-:S04]  /*0200*/  ISETP.NE.U32.AND P0, PT, RZ, c[0x0][0x568], PT ;  /* 0x00015a00ff007a0c */ /* 0x008fc80003f05070 */
[----:B------:R-:W-:-:S13]  /*0210*/  ISETP.NE.AND.EX P0, PT, RZ, c[0x0][0x56c], PT, P0 ;  /* 0x00015b00ff007a0c */ /* 0x000fda0003f05300 */
[----:B------:R-:W-:Y:S05]  /*0220*/  @!P0 BRA `(.L_x_18) ;  /* 0x0000002000008947 */ /* 0x000fea0003800000 */
[----:B------:R1:W5:Y:S01]  /*0230*/  LDG.E R0, [R2.64] ;  /* 0x0000000602007981 */ /* 0x000362000c1e1900 */
[----:B------:R-:W-:Y:S05]  /*0240*/  BRA `(.L_x_19) ;  /* 0x0000009000007947 */ /* 0x000fea0003800000 */
.L_x_18:
        /* <DEDUP_REMOVED lines=8> */
.L_x_20:
[----:B------:R-:W-:-:S05]  /*02d0*/  MOV R0, c[0x0][0x54c] ;  /* 0x0001530000007a02 */ /* 0x000fca0000000f00 */
.L_x_19:
[----:B-----5:R-:W-:Y:S01]  /*02e0*/  IMAD R0, R0, c[0x0][0x548], RZ ;  /* 0x0001520000007a24 */ /* 0x020fe200078e02ff */
[----:B-1----:R-:W-:-:S04]  /*02f0*/  SHF.L.U32 R2, R48, 0x7, RZ ;  /* 0x0000000730027819 */ /* 0x002fc800000006ff */
[----:B------:R-:W-:-:S04]  /*0300*/  ISETP.GE.AND P0, PT, R2, R0, PT ;  /* 0x000000000200720c */ /* 0x000fc80003f06270 */
[----:B------:R-:W-:-:S05]  /*0310*/  SEL R0, R5, 0xffffffff, !P0 ;  /* 0xffffffff05007807 */ /* 0x000fca0004000000 */
[----:B------:R1:W-:Y:S04]  /*0320*/  STL [R1+0x2c], R0 ;  /* 0x00002c0001007387 */ /* 0x0003e80000100800 */
.L_x_17:
[----:B------:R-:W2:Y:S02]  /*0330*/  LDL R56, [R1+0x2c] ;  /* 0x00002c0001387983 */ /* 0x000ea40000100800 */
[----:B--2---:R-:W-:-:S13]  /*0340*/  ISETP.GE.AND P0, PT, R56, RZ, PT ;  /* 0x000000ff3800720c */ /* 0x004fda0003f06270 */
[----:B------:R-:W-:Y:S05]  /*0350*/  @!P0 EXIT ;  /* 0x000000000000894d */ /* 0x000fea0003800000 */
[----:B------:R-:W-:Y:S01]  /*0360*/  ISETP.NE.U32.AND P0, PT, RZ, c[0x0][0x370], PT ;  /* 0x0000dc00ff007a0c */ /* 0x000fe20003f05070 */
[----:B------:R-:W-:Y:S01]  /*0370*/  IMAD.MOV.U32 R175, RZ, RZ, RZ ;  /* 0x000000ffffaf7224 */ /* 0x000fe200078e00ff */
[----:B------:R-:W-:Y:S01]  /*0380*/  ISETP.NE.U32.AND P2, PT, RZ, c[0x0][0x360], PT ;  /* 0x0000d800ff007a0c */ /* 0x000fe20003f45070 */
[----:B------:R-:W-:Y:S01]  /*0390*/  IMAD.MOV.U32 R13, RZ, RZ, c[0x0][0x168] ;  /* 0x00005a00ff0d7624 */ /* 0x000fe200078e00ff */
[----:B------:R-:W-:Y:S01]  /*03a0*/  ISETP.NE.AND.EX P1, PT, RZ, c[0x0][0x374], PT, P0 ;  /* 0x0000dd00ff007a0c */ /* 0x000fe20003f25300 */
[----:B------:R-:W-:Y:S01]  /*03b0*/  IMAD.MOV.U32 R8, RZ, RZ, RZ ;  /* 0x000000ffff087224 */ /* 0x000fe200078e00ff */
[----:B------:R-:W-:Y:S01]  /*03c0*/  ISETP.NE.AND.EX P0, PT, RZ, c[0x0][0x364], PT, P2 ;  /* 0x0000d900ff007a0c */ /* 0x000fe20003f05320 */
[----:B------:R-:W-:Y:S01]  /*03d0*/  IMAD.WIDE R4, R56, R9, c[0x0][0x348] ;  /* 0x0000d20038047625 */ /* 0x000fe200078e0209 */
[----:B------:R-:W-:-:S04]  /*03e0*/  ISETP.NE.U32.AND P3, PT, RZ, c[0x0][0x348], PT ;  /* 0x0000d200ff007a0c */ /* 0x000fc80003f65070 */
[----:B------:R-:W-:-:S05]  /*03f0*/  ISETP.NE.AND.EX P2, PT, RZ, c[0x0][0x34c], PT, P3 ;  /* 0x0000d300ff007a0c */ /* 0x000fca0003f45330 */
[----:B------:R-:W-:-:S04]  /*0400*/  @P1 IMAD.WIDE R6, R56, R9, c[0x0][0x370] ;  /* 0x0000dc0038061625 */ /* 0x000fc800078e0209 */
[----:B------:R-:W-:Y:S01]  /*0410*/  @P0 IMAD.WIDE R2, R56, R9, c[0x0][0x360] ;  /* 0x0000d80038020625 */ /* 0x000fe200078e0209 */
[----:B------:R-:W2:Y:S04]  /*0420*/  @P1 LDG.E R175, [R6.64] ;  /* 0x0000000606af1981 */ /* 0x000ea8000c1e1900 */
[----:B------:R3:W5:Y:S04]  /*0430*/  @P2 LDG.E R8, [R4.64] ;  /* 0x0000000604082981 */ /* 0x000768000c1e1900 */
[----:B------:R3:W5:Y:S01]  /*0440*/  @P0 LDG.E R13, [R2.64] ;  /* 0x00000006020d0981 */ /* 0x000762000c1e1900 */
[----:B------:R-:W-:-:S02]  /*0450*/  ULDC UR5, c[0x0][0x2ac] ;  /* 0x0000ab0000057ab9 */ /* 0x000fc40000000800 */
[----:B------:R-:W-:Y:S01]  /*0460*/  ULDC UR4, c[0x0][0x1d0] ;  /* 0x0000740000047ab9 */ /* 0x000fe20000000800 */
[----:B------:R-:W4:Y:S01]  /*0470*/  S2R R52, SR_CTAID.Y ;  /* 0x0000000000347919 */ /* 0x000f220000002600 */
[----:B------:R-:W-:-:S06]  /*0480*/  UIMAD UR4, UR5, UR4, URZ ;  /* 0x00000004050472a4 */ /* 0x000fcc000f8e023f */
[----:B-1----:R-:W-:Y:S01]  /*0490*/  IMAD.U32 R0, RZ, RZ, UR4 ;  /* 0x00000004ff007e24 */ /* 0x002fe2000f8e00ff */
[----:B----4-:R-:W-:Y:S01]  /*04a0*/  SHF.R.S32.HI R55, RZ, 0x1f, R52 ;  /* 0x0000001fff377819 */ /* 0x010fe20000011434 */
[----:B--2---:R3:W-:Y:S01]  /*04b0*/  STL [R1+0x18], R175 ;  /* 0x000018af01007387 */ /* 0x0047e20000100800 */
[----:B------:R-:W-:Y:S05]  /*04c0*/  @P0 BRA `(.L_x_21) ;  /* 0x0000004000000947 */ /* 0x000fea0003800000 */
[----:B------:R-:W-:Y:S05]  /*04d0*/  @!P2 BRA `(.L_x_21) ;  /* 0x000000300000a947 */ /* 0x000fea0003800000 */
[----:B---3--:R-:W2:Y:S04]  /*04e0*/  LDG.E R3, [R4.64] ;  /* 0x0000000604037981 */ /* 0x008ea8000c1e1900 */
[----:B------:R-:W2:Y:S02]  /*04f0*/  LDG.E R2, [R4.64+0x4] ;  /* 0x0000040604027981 */ /* 0x000ea4000c1e1900 */
[----:B--2--5:R-:W-:Y:S02]  /*0500*/  IADD3 R13, -R3, R2, RZ ;  /* 0x00000002030d7210 */ /* 0x024fe40007ffe1ff */
.L_x_21:
[----:B------:R-:W-:-:S04]  /*0510*/  ISETP.NE.U32.AND P0, PT, RZ, c[0x0][0x368], PT ;  /* 0x0000da00ff007a0c */ /* 0x000fc80003f05070 */
[----:B------:R-:W-:-:S13]  /*0520*/  ISETP.NE.AND.EX P0, PT, RZ, c[0x0][0x36c], PT, P0 ;  /* 0x0000db00ff007a0c */ /* 0x000fda0003f05300 */
[----:B------:R-:W-:Y:S05]  /*0530*/  @!P0 BRA `(.L_x_22) ;  /* 0x0000003000008947 */ /* 0x000fea0003800000 */
[----:B---3--:R-:W-:-:S05]  /*0540*/  IMAD.WIDE R2, R56, R9, c[0x0][0x368] ;  /* 0x0000da0038027625 */ /* 0x008fca00078e0209 */
[----:B------:R1:W5:Y:S01]  /*0550*/  LDG.E R0, [R2.64] ;  /* 0x0000000602007981 */ /* 0x000362000c1e1900 */
[----:B------:R-:W-:Y:S05]  /*0560*/  BRA `(.L_x_23) ;  /* 0x0000007000007947 */ /* 0x000fea0003800000 */
.L_x_22:
[----:B------:R-:W-:-:S04]  /*0570*/  ISETP.NE.U32.AND P0, PT, RZ, c[0x0][0x350], PT ;  /* 0x0000d400ff007a0c */ /* 0x000fc80003f05070 */
[----:B------:R-:W-:-:S13]  /*0580*/  ISETP.NE.AND.EX P0, PT, RZ, c[0x0][0x354], PT, P0 ;  /* 0x0000d500ff007a0c */ /* 0x000fda0003f05300 */
[----:B------:R-:W-:Y:S05]  /*0590*/  @!P0 BRA `(.L_x_23) ;  /* 0x0000004000008947 */ /* 0x000fea0003800000 */
[----:B---3--:R-:W-:-:S05]  /*05a0*/  IMAD.WIDE R2, R56, R9, c[0x0][0x350] ;  /* 0x0000d40038027625 */ /* 0x008fca00078e0209 */
[----:B------:R-:W2:Y:S04]  /*05b0*/  LDG.E R4, [R2.64] ;  /* 0x0000000602047981 */ /* 0x000ea8000c1e1900 */
[----:B------:R-:W2:Y:S02]  /*05c0*/  LDG.E R0, [R2.64+0x4] ;  /* 0x0000040602007981 */ /* 0x000ea4000c1e1900 */
[----:B--2---:R-:W-:-:S05]  /*05d0*/  IADD3 R0, -R4, R0, RZ ;  /* 0x0000000004007210 */ /* 0x004fca0007ffe1ff */
.L_x_23:
[----:B-----5:R-:W-:Y:S01]  /*05e0*/  IMAD.IADD R65, R0, 0x1, -R175 ;  /* 0x0000000100417824 */ /* 0x020fe200078e0aaf */
[----:B------:R-:W-:Y:S01]  /*05f0*/  PLOP3.LUT P4, PT, PT, PT, PT, 0x80, 0x0 ;  /* 0x000000000000781c */ /* 0x000fe20003f8f070 */
[----:B------:R-:W-:Y:S01]  /*0600*/  CS2R R94, SRZ ;  /* 0x00000000005e7805 */ /* 0x000fe2000001ff00 */
[----:B------:R-:W-:Y:S01]  /*0610*/  CS2R R92, SRZ ;  /* 0x00000000005c7805 */ /* 0x000fe2000001ff00 */
[----:B------:R-:W-:Y:S01]  /*0620*/  CS2R R98, SRZ ;  /* 0x0000000000627805 */ /* 0x000fe2000001ff00 */
[C---:B------:R-:W-:Y:S01]  /*0630*/  ISETP.GE.AND P0, PT, R65.reuse, 0x1, PT ;  /* 0x000000014100780c */ /* 0x040fe20003f06270 */
[----:B------:R-:W-:Y:S01]  /*0640*/  CS2R R96, SRZ ;  /* 0x0000000000607805 */ /* 0x000fe2000001ff00 */
[----:B------:R-:W-:Y:S01]  /*0650*/  IADD3 R0, R65, 0x3f, RZ ;  /* 0x0000003f41007810 */ /* 0x000fe20007ffe0ff */
[----:B------:R-:W-:Y:S01]  /*0660*/  IMAD.MOV.U32 R12, RZ, RZ, RZ ;  /* 0x000000ffff0c7224 */ /* 0x000fe200078e00ff */
[----:B------:R-:W-:Y:S01]  /*0670*/  MOV R90, RZ ;  /* 0x000000ff005a7202 */ /* 0x000fe20000000f00 */
[----:B------:R-:W-:Y:S01]  /*0680*/  CS2R R88, SRZ ;  /* 0x0000000000587805 */ /* 0x000fe2000001ff00 */
[----:B-1-3--:R-:W-:Y:S01]  /*0690*/  SHF.R.S32.HI R2, RZ, 0x1f, R0 ;  /* 0x0000001fff027819 */ /* 0x00afe20000011400 */
[----:B------:R-:W-:Y:S01]  /*06a0*/  CS2R R86, SRZ ;  /* 0x0000000000567805 */ /* 0x000fe2000001ff00 */
[----:B------:R-:W-:Y:S01]  /*06b0*/  CS2R R84, SRZ ;  /* 0x0000000000547805 */ /* 0x000fe2000001ff00 */
[----:B------:R-:W-:Y:S01]  /*06c0*/  CS2R R14, SRZ ;  /* 0x00000000000e7805 */ /* 0x000fe2000001ff00 */
[----:B------:R-:W-:Y:S01]  /*06d0*/  LEA.HI R29, R2, R0, RZ, 0x6 ;  /* 0x00000000021d7211 */ /* 0x000fe200078f30ff */
[----:B------:R-:W-:Y:S01]  /*06e0*/  IMAD.MOV.U32 R78, RZ, RZ, RZ ;  /* 0x000000ffff4e7224 */ /* 0x000fe200078e00ff */
[----:B------:R-:W-:Y:S01]  /*06f0*/  CS2R R16, SRZ ;  /* 0x0000000000107805 */ /* 0x000fe2000001ff00 */
[----:B------:R-:W-:Y:S01]  /*0700*/  IMAD.MOV.U32 R76, RZ, RZ, RZ ;  /* 0x000000ffff4c7224 */ /* 0x000fe200078e00ff */
[----:B------:R-:W-:Y:S01]  /*0710*/  MOV R82, RZ ;  /* 0x000000ff00527202 */ /* 0x000fe20000000f00 */
[----:B------:R-:W-:Y:S01]  /*0720*/  IMAD.MOV.U32 R80, RZ, RZ, RZ ;  /* 0x000000ffff507224 */ /* 0x000fe200078e00ff */
[----:B------:R-:W-:Y:S01]  /*0730*/  CS2R R18, SRZ ;  /* 0x0000000000127805 */ /* 0x000fe2000001ff00 */
[----:B------:R-:W-:Y:S01]  /*0740*/  IMAD.MOV.U32 R74, RZ, RZ, RZ ;  /* 0x000000ffff4a7224 */ /* 0x000fe200078e00ff */
[----:B------:R-:W-:Y:S01]  /*0750*/  MOV R72, RZ ;  /* 0x000000ff00487202 */ /* 0x000fe20000000f00 */
        /* <DEDUP_REMOVED lines=10> */
[----:B------:R-:W-:Y:S01]  /*0800*/  CS2R R26, SRZ ;  /* 0x00000000001a7805 */ /* 0x000fe2000001ff00 */
[----:B------:R-:W-:Y:S01]  /*0810*/  IMAD.MOV.U32 R164, RZ, RZ, RZ ;  /* 0x000000ffffa47224 */ /* 0x000fe200078e00ff */
[----:B------:R-:W-:Y:S01]  /*0820*/  MOV R162, RZ ;  /* 0x000000ff00a27202 */ /* 0x000fe20000000f00 */
[----:B------:R-:W-:Y:S01]  /*0830*/  IMAD.MOV.U32 R28, RZ, RZ, RZ ;  /* 0x000000ffff1c7224 */ /* 0x000fe200078e00ff */
[----:B------:R-:W-:Y:S01]  /*0840*/  MOV R160, RZ ;  /* 0x000000ff00a07202 */ /* 0x000fe20000000f00 */
[----:B------:R-:W-:Y:S01]  /*0850*/  CS2R R154, SRZ ;  /* 0x00000000009a7805 */ /* 0x000fe2000001ff00 */
[----:B------:R-:W-:Y:S01]  /*0860*/  CS2R R30, SRZ ;  /* 0x00000000001e7805 */ /* 0x000fe2000001ff00 */
[----:B------:R-:W-:Y:S01]  /*0870*/  IMAD.MOV.U32 R152, RZ, RZ, RZ ;  /* 0x000000ffff987224 */ /* 0x000fe200078e00ff */
[----:B------:R-:W-:Y:S01]  /*0880*/  MOV R158, RZ ;  /* 0x000000ff009e7202 */ /* 0x000fe20000000f00 */
[----:B------:R-:W-:Y:S01]  /*0890*/  CS2R R32, SRZ ;  /* 0x0000000000207805 */ /* 0x000fe2000001ff00 */
[----:B------:R-:W-:Y:S01]  /*08a0*/  IMAD.MOV.U32 R156, RZ, RZ, RZ ;  /* 0x000000ffff9c7224 */ /* 0x000fe200078e00ff */
[----:B------:R-:W-:Y:S01]  /*08b0*/  CS2R R150, SRZ ;  /* 0x0000000000967805 */ /* 0x000fe2000001ff00 */
        /* <DEDUP_REMOVED lines=18> */
[----:B------:R-:W-:Y:S01]  /*09e0*/  CS2R R42, SRZ ;  /* 0x00000000002a7805 */ /* 0x000fe2000001ff00 */
[----:B------:R-:W-:Y:S01]  /*09f0*/  MOV R126, RZ ;  /* 0x000000ff007e7202 */ /* 0x000fe20000000f00 */
[----:B------:R-:W-:Y:S01]  /*0a00*/  IMAD.MOV.U32 R124, RZ, RZ, RZ ;  /* 0x000000ffff7c7224 */ /* 0x000fe200078e00ff */
[----:B------:R-:W-:Y:S01]  /*0a10*/  CS2R R114, SRZ ;  /* 0x0000000000727805 */ /* 0x000fe2000001ff00 */
[----:B------:R-:W-:Y:S01]  /*0a20*/  MOV R112, RZ ;  /* 0x000000ff00707202 */ /* 0x000fe20000000f00 */
[----:B------:R-:W-:Y:S01]  /*0a30*/  CS2R R44, SRZ ;  /* 0x00000000002c7805 */ /* 0x000fe2000001ff00 */
[----:B------:R-:W-:Y:S01]  /*0a40*/  IMAD.MOV.U32 R118, RZ, RZ, RZ ;  /* 0x000000ffff767224 */ /* 0x000fe200078e00ff */
[----:B------:R-:W-:Y:S01]  /*0a50*/  MOV R116, RZ ;  /* 0x000000ff00747202 */ /* 0x000fe20000000f00 */
[----:B------:R-:W-:Y:S01]  /*0a60*/  IMAD.MOV.U32 R54, RZ, RZ, RZ ;  /* 0x000000ffff367224 */ /* 0x000fe200078e00ff */
[----:B------:R-:W-:Y:S01]  /*0a70*/  MOV R53, RZ ;  /* 0x000000ff00357202 */ /* 0x000fe20000000f00 */
[----:B------:R-:W-:Y:S01]  /*0a80*/  CS2R R50, SRZ ;  /* 0x0000000000327805 */ /* 0x000fe2000001ff00 */
[----:B------:R-:W-:Y:S05]  /*0a90*/  @!P0 BRA `(.L_x_24) ;  /* 0x000094a000008947 */ /* 0x000fea0003800000 */
[----:B------:R-:W-:-:S04]  /*0aa0*/  ISETP.NE.U32.AND P5, PT, RZ, c[0x0][0x340], PT ;  /* 0x0000d000ff007a0c */ /* 0x000fc80003fa5070 */
[----:B------:R-:W-:-:S13]  /*0ab0*/  ISETP.NE.AND.EX P5, PT, RZ, c[0x0][0x344], PT, P5 ;  /* 0x0000d100ff007a0c */ /* 0x000fda0003fa5350 */
[----:B------:R-:W-:-:S05]  /*0ac0*/  @P5 IMAD.WIDE R2, R56, R9, c[0x0][0x340] ;  /* 0x0000d00038025625 */ /* 0x000fca00078e0209 */
[----:B------:R1:W5:Y:S01]  /*0ad0*/  @P5 LDG.E R14, [R2.64] ;  /* 0x00000006020e5981 */ /* 0x000362000c1e1900 */
[----:B------:R-:W-:Y:S01]  /*0ae0*/  SHF.R.S32.HI R10, RZ, 0x1f, R163 ;  /* 0x0000001fff0a7819 */ /* 0x000fe200000114a3 */
[----:B------:R-:W-:Y:S01]  /*0af0*/  IMAD.MOV.U32 R6, RZ, RZ, c[0x0][0x2c4] ;  /* 0x0000b100ff067624 */ /* 0x000fe200078e00ff */
[----:B------:R-:W-:Y:S01]  /*0b00*/  SHF.R.S32.HI R0, RZ, 0x1f, R8 ;  /* 0x0000001fff007819 */ /* 0x000fe20000011408 */
[----:B------:R-:W-:Y:S01]  /*0b10*/  IMAD R13, R13, c[0x0][0x2c4], RZ ;  /* 0x0000b1000d0d7a24 */ /* 0x000fe200078e02ff */
[-C--:B------:R-:W-:Y:S01]  /*0b20*/  LEA.HI R5, R10, R163.reuse, RZ, 0x2 ;  /* 0x000000a30a057211 */ /* 0x080fe200078f10ff */
[----:B------:R-:W-:Y:S01]  /*0b30*/  BSSY B0, `(.L_x_25) ;  /* 0x000005e000007945 */ /* 0x000fe20003800000 */
[----:B------:R-:W-:Y:S01]  /*0b40*/  ISETP.NE.AND P0, PT, R6, 0x1, PT ;  /* 0x000000010600780c */ /* 0x000fe20003f05270 */
[----:B------:R-:W-:Y:S01]  /*0b50*/  IMAD R0, R0, c[0x0][0x178], RZ ;  /* 0x00005e0000007a24 */ /* 0x000fe200078e02ff */
[----:B------:R-:W-:Y:S02]  /*0b60*/  LOP3.LUT R4, R5, 0xfffffffc, RZ, 0xc0, !PT ;  /* 0xfffffffc05047812 */ /* 0x000fe400078ec0ff */
[----:B------:R-:W-:Y:S01]  /*0b70*/  SHF.R.S32.HI R17, RZ, 0x2, R5 ;  /* 0x00000002ff117819 */ /* 0x000fe20000011405 */
[----:B------:R-:W-:Y:S01]  /*0b80*/  IMAD R0, R8, c[0x0][0x17c], R0 ;  /* 0x00005f0008007a24 */ /* 0x000fe200078e0200 */
[-C--:B------:R-:W-:Y:S01]  /*0b90*/  LEA.HI R24, R10, R163.reuse, RZ, 0x3 ;  /* 0x000000a30a187211 */ /* 0x080fe200078f18ff */
[----:B------:R-:W-:Y:S01]  /*0ba0*/  IMAD.IADD R9, R163, 0x1, -R4 ;  /* 0x00000001a3097824 */ /* 0x000fe200078e0a04 */
[----:B------:R-:W-:Y:S01]  /*0bb0*/  SEL R4, R56, RZ, !P2 ;  /* 0x000000ff38047207 */ /* 0x000fe20005000000 */
[----:B------:R-:W-:Y:S01]  /*0bc0*/  IMAD R5, R55, c[0x0][0x1b8], RZ ;  /* 0x00006e0037057a24 */ /* 0x000fe200078e02ff */
[-C--:B------:R-:W-:Y:S01]  /*0bd0*/  LEA.HI R20, R10, R163.reuse, RZ, 0x4 ;  /* 0x000000a30a147211 */ /* 0x080fe200078f20ff */
[C---:B------:R-:W-:Y:S01]  /*0be0*/  IMAD R171, R9.reuse, 0x20, R17 ;  /* 0x0000002009ab7824 */ /* 0x040fe200078e0211 */
[----:B------:R-:W-:Y:S01]  /*0bf0*/  SHF.R.S32.HI R22, RZ, 0x3, R24 ;  /* 0x00000003ff167819 */ /* 0x000fe20000011418 */
[----:B------:R-:W-:Y:S01]  /*0c00*/  IMAD R5, R52, c[0x0][0x1bc], R5 ;  /* 0x00006f0034057a24 */ /* 0x000fe200078e0205 */
[----:B------:R-:W-:Y:S01]  /*0c10*/  SHF.R.S32.HI R174, RZ, 0x6, R29 ;  /* 0x00000006ffae7819 */ /* 0x000fe2000001141d */
[----:B------:R-:W-:Y:S01]  /*0c20*/  IMAD.SHL.U32 R64, R9, 0x8, RZ ;  /* 0x0000000809407824 */ /* 0x000fe200078e00ff */
[----:B------:R2:W-:Y:S01]  /*0c30*/  STL [R1+0x4], R171 ;  /* 0x000004ab01007387 */ /* 0x0005e20000100800 */
[----:B------:R-:W-:Y:S01]  /*0c40*/  IMAD R16, R48, 0x80, R17 ;  /* 0x0000008030107824 */ /* 0x000fe200078e0211 */
[----:B------:R-:W-:Y:S01]  /*0c50*/  LEA.HI R162, R10, R163, RZ, 0x5 ;  /* 0x000000a30aa27211 */ /* 0x000fe200078f28ff */
[----:B-1----:R-:W-:Y:S01]  /*0c60*/  IMAD.WIDE.U32 R2, R8, c[0x0][0x178], RZ ;  /* 0x00005e0008027a25 */ /* 0x002fe200078e00ff */
[----:B------:R2:W-:Y:S01]  /*0c70*/  STL [R1], R174 ;  /* 0x000000ae01007387 */ /* 0x0005e20000100800 */
[----:B------:R-:W-:-:S02]  /*0c80*/  IADD3 R19, R64, 0x20, RZ ;  /* 0x0000002040137810 */ /* 0x000fc40007ffe0ff */
[----:B------:R-:W-:Y:S01]  /*0c90*/  IMAD.IADD R3, R3, 0x1, R0 ;  /* 0x0000000103037824 */ /* 0x000fe200078e0200 */
[----:B------:R-:W-:Y:S01]  /*0ca0*/  SHF.R.S32.HI R0, RZ, 0x1f, R56 ;  /* 0x0000001fff007819 */ /* 0x000fe20000011438 */
[----:B------:R-:W-:Y:S01]  /*0cb0*/  IMAD R8, R48, 0x80, R171 ;  /* 0x0000008030087824 */ /* 0x000fe200078e02ab */
[----:B------:R-:W-:Y:S01]  /*0cc0*/  SHF.R.S32.HI R23, RZ, 0x5, R162 ;  /* 0x00000005ff177819 */ /* 0x000fe200000114a2 */
[----:B------:R-:W-:Y:S01]  /*0cd0*/  IMAD.WIDE.U32 R2, R52, c[0x0][0x1b8], R2 ;  /* 0x00006e0034027a25 */ /* 0x000fe200078e0002 */
[----:B------:R-:W-:Y:S02]  /*0ce0*/  SEL R6, R0, RZ, !P2 ;  /* 0x000000ff00067207 */ /* 0x000fe40005000000 */
[----:B------:R-:W-:Y:S01]  /*0cf0*/  IADD3 R49, R64, 0x40, RZ ;  /* 0x0000004040317810 */ /* 0x000fe20007ffe0ff */
[----:B------:R-:W-:Y:S01]  /*0d00*/  @P0 IMAD.HI.U32 R7, R8, c[0x0][0x2c8], RZ ;  /* 0x0000b20008070a27 */ /* 0x000fe200078e00ff */
[----:B------:R-:W-:Y:S02]  /*0d10*/  ISETP.GE.AND P4, PT, R64, c[0x0][0x198], PT ;  /* 0x0000660040007a0c */ /* 0x000fe40003f86270 */
[----:B------:R-:W-:Y:S01]  /*0d20*/  ISETP.GE.AND P3, PT, R19, c[0x0][0x198], PT ;  /* 0x0000660013007a0c */ /* 0x000fe20003f66270 */
[----:B------:R-:W-:Y:S01]  /*0d30*/  IMAD.IADD R3, R3, 0x1, R5 ;  /* 0x0000000103037824 */ /* 0x000fe200078e0205 */
[----:B------:R-:W-:Y:S01]  /*0d40*/  ISETP.GE.AND P2, PT, R49, c[0x0][0x198], PT ;  /* 0x0000660031007a0c */ /* 0x000fe20003f46270 */
[----:B------:R-:W-:Y:S01]  /*0d50*/  IMAD.MOV.U32 R0, RZ, RZ, R8 ;  /* 0x000000ffff007224 */ /* 0x000fe200078e0008 */
[----:B------:R-:W-:Y:S01]  /*0d60*/  @P0 SHF.R.U32.HI R0, RZ, c[0x0][0x2cc], R7 ;  /* 0x0000b300ff000a19 */ /* 0x000fe20000011607 */
[----:B------:R-:W-:-:S02]  /*0d70*/  IMAD R5, R6, c[0x0][0x1c0], RZ ;  /* 0x0000700006057a24 */ /* 0x000fc400078e02ff */
[----:B------:R-:W-:-:S04]  /*0d80*/  IMAD.WIDE.U32 R2, R4, c[0x0][0x1c0], R2 ;  /* 0x0000700004027a25 */ /* 0x000fc800078e0002 */
[----:B------:R-:W-:Y:S01]  /*0d90*/  IMAD R6, R4, c[0x0][0x1c4], R5 ;  /* 0x0000710004067a24 */ /* 0x000fe200078e0205 */
[--C-:B------:R-:W-:Y:S01]  /*0da0*/  SHF.R.S32.HI R5, RZ, 0x1f, R0.reuse ;  /* 0x0000001fff057819 */ /* 0x100fe20000011400 */
[----:B------:R-:W-:Y:S02]  /*0db0*/  IMAD.MOV R4, RZ, RZ, -R0 ;  /* 0x000000ffff047224 */ /* 0x000fe400078e0a00 */
[----:B------:R-:W-:Y:S01]  /*0dc0*/  IMAD.IADD R3, R3, 0x1, R6 ;  /* 0x0000000103037824 */ /* 0x000fe200078e0206 */
[----:B------:R-:W-:Y:S01]  /*0dd0*/  LOP3.LUT R6, R20, 0xfffffff0, RZ, 0xc0, !PT ;  /* 0xfffffff014067812 */ /* 0x000fe200078ec0ff */
[----:B------:R-:W-:Y:S02]  /*0de0*/  IMAD R5, R5, c[0x0][0x1b0], RZ ;  /* 0x00006c0005057a24 */ /* 0x000fe400078e02ff */
[----:B------:R-:W-:Y:S02]  /*0df0*/  IMAD R4, R4, c[0x0][0x2c4], R8 ;  /* 0x0000b10004047a24 */ /* 0x000fe400078e0208 */
[----:B------:R-:W-:-:S02]  /*0e00*/  IMAD R5, R0, c[0x0][0x1b4], R5 ;  /* 0x00006d0000057a24 */ /* 0x000fc400078e0205 */
[----:B------:R-:W-:Y:S01]  /*0e10*/  IMAD.WIDE.U32 R2, R0, c[0x0][0x1b0], R2 ;  /* 0x00006c0000027a25 */ /* 0x000fe200078e0002 */
[----:B------:R-:W-:-:S03]  /*0e20*/  SHF.R.S32.HI R0, RZ, 0x1f, R4 ;  /* 0x0000001fff007819 */ /* 0x000fc60000011404 */
[----:B------:R-:W-:Y:S02]  /*0e30*/  IMAD.IADD R3, R3, 0x1, R5 ;  /* 0x0000000103037824 */ /* 0x000fe400078e0205 */
[----:B------:R-:W-:Y:S02]  /*0e40*/  IMAD R0, R0, c[0x0][0x1a8], RZ ;  /* 0x00006a0000007a24 */ /* 0x000fe400078e02ff */
[----:B------:R-:W-:Y:S02]  /*0e50*/  IMAD.SHL.U32 R5, R22, 0x40, RZ ;  /* 0x0000004016057824 */ /* 0x000fe400078e00ff */
[----:B------:R-:W-:Y:S02]  /*0e60*/  IMAD.IADD R18, R163, 0x1, -R6 ;  /* 0x00000001a3127824 */ /* 0x000fe400078e0a06 */
[C---:B------:R-:W-:Y:S01]  /*0e70*/  IMAD R7, R4.reuse, c[0x0][0x1ac], R0 ;  /* 0x00006b0004077a24 */ /* 0x040fe200078e0200 */
[----:B------:R-:W-:Y:S01]  /*0e80*/  LOP3.LUT R0, R5, 0xc0, RZ, 0xc0, !PT ;  /* 0x000000c005007812 */ /* 0x000fe200078ec0ff */
[----:B------:R-:W-:Y:S01]  /*0e90*/  IMAD.WIDE.U32 R2, R4, c[0x0][0x1a8], R2 ;  /* 0x00006a0004027a25 */ /* 0x000fe200078e0002 */
[----:B------:R-:W-:-:S02]  /*0ea0*/  LEA.HI R15, R18, R18, RZ, 0x1 ;  /* 0x00000012120f7211 */ /* 0x000fc400078f08ff */
[----:B------:R-:W-:Y:S01]  /*0eb0*/  SHF.R.U32.HI R5, RZ, 0x3, R0 ;  /* 0x00000003ff057819 */ /* 0x000fe20000011600 */
[----:B------:R-:W-:Y:S01]  /*0ec0*/  IMAD.IADD R4, R3, 0x1, R7 ;  /* 0x0000000103047824 */ /* 0x000fe200078e0207 */
[----:B------:R-:W-:Y:S02]  /*0ed0*/  LOP3.LUT R0, R0, 0x18, R64, 0xf8, !PT ;  /* 0x0000001800007812 */ /* 0x000fe400078ef840 */
[--C-:B------:R-:W-:Y:S02]  /*0ee0*/  SHF.R.S32.HI R6, RZ, 0x1, R15.reuse ;  /* 0x00000001ff067819 */ /* 0x100fe4000001140f */
[----:B------:R-:W-:Y:S02]  /*0ef0*/  SHF.R.S32.HI R3, RZ, 0x1f, R15 ;  /* 0x0000001fff037819 */ /* 0x000fe4000001140f */
[----:B------:R-:W-:Y:S02]  /*0f00*/  LEA R12, P0, R2, c[0x0][0x160], 0x1 ;  /* 0x00005800020c7a11 */ /* 0x000fe400078008ff */
[----:B------:R-:W-:-:S02]  /*0f10*/  LOP3.LUT R5, R0, R5, RZ, 0x3c, !PT ;  /* 0x0000000500057212 */ /* 0x000fc400078e3cff */
[----:B------:R-:W-:Y:S02]  /*0f20*/  LEA.HI R0, R3, R6, RZ, 0x2 ;  /* 0x0000000603007211 */ /* 0x000fe400078f10ff */
[----:B------:R-:W-:Y:S02]  /*0f30*/  LEA.HI R7, R17, R17, RZ, 0x1 ;  /* 0x0000001111077211 */ /* 0x000fe400078f08ff */
[----:B------:R-:W-:Y:S02]  /*0f40*/  LEA.HI.X R11, R2, c[0x0][0x164], R4, 0x1, P0 ;  /* 0x00005900020b7a11 */ /* 0x000fe400000f0c04 */
[----:B------:R-:W-:Y:S01]  /*0f50*/  ISETP.GE.AND P0, PT, R16, R13, PT ;  /* 0x0000000d1000720c */ /* 0x000fe20003f06270 */
[----:B------:R2:W1:Y:S01]  /*0f60*/  SHFL.IDX PT, R2, R12, RZ, 0x1c1f ;  /* 0x001c1fff0c027589 */ /* 0x00046200000e0000 */
[----:B------:R-:W-:Y:S02]  /*0f70*/  LOP3.LUT R4, R0, 0xfffffffc, RZ, 0xc0, !PT ;  /* 0xfffffffc00047812 */ /* 0x000fe400078ec0ff */
[----:B------:R-:W-:Y:S01]  /*0f80*/  LOP3.LUT R0, R7, 0x7fffffe, RZ, 0xc0, !PT ;  /* 0x07fffffe07007812 */ /* 0x000fe200078ec0ff */
[----:B------:R2:W3:Y:S02]  /*0f90*/  SHFL.IDX PT, R3, R11, RZ, 0x1c1f ;  /* 0x001c1fff0b037589 */ /* 0x0004e400000e0000 */
[----:B------:R-:W-:-:S02]  /*0fa0*/  IMAD.IADD R21, R6, 0x1, -R4 ;  /* 0x0000000106157824 */ /* 0x000fc400078e0a04 */
[----:B------:R-:W-:Y:S02]  /*0fb0*/  IMAD.IADD R0, R17, 0x1, -R0 ;  /* 0x0000000111007824 */ /* 0x000fe400078e0a00 */
[----:B------:R-:W-:Y:S01]  /*0fc0*/  IMAD.MOV.U32 R4, RZ, RZ, 0x10 ;  /* 0x00000010ff047424 */ /* 0x000fe200078e00ff */
[----:B------:R-:W-:Y:S01]  /*0fd0*/  LOP3.LUT P1, RZ, R21, 0x2, RZ, 0xc0, !PT ;  /* 0x0000000215ff7812 */ /* 0x000fe2000782c0ff */
[----:B------:R-:W-:-:S03]  /*0fe0*/  IMAD R0, R23, 0x8, R0 ;  /* 0x0000000817007824 */ /* 0x000fc600078e0200 */
[----:B------:R-:W-:Y:S01]  /*0ff0*/  SEL R4, R4, 0xfffffff0, !P1 ;  /* 0xfffffff004047807 */ /* 0x000fe20004800000 */
[----:B------:R-:W-:Y:S02]  /*1000*/  IMAD.U32 R226, R0, 0x20, R5 ;  /* 0x0000002000e27824 */ /* 0x000fe400078e0005 */
[----:B------:R-:W-:Y:S01]  /*1010*/  @!P5 IMAD.MOV.U32 R14, RZ, RZ, R56 ;  /* 0x000000ffff0ed224 */ /* 0x000fe200078e0038 */
[----:B------:R-:W-:Y:S05]  /*1020*/  @P0 BRA `(.L_x_26) ;  /* 0x000000e000000947 */ /* 0x000fea0003800000 */
[----:B-123--:R-:W-:Y:S01]  /*1030*/  SHF.R.S32.HI R5, RZ, 0x1f, R19 ;  /* 0x0000001fff057819 */ /* 0x00efe20000011413 */
[----:B------:R-:W-:Y:S01]  /*1040*/  IMAD.WIDE R8, R64, 0x2, R2 ;  /* 0x0000000240087825 */ /* 0x000fe200078e0202 */
[----:B------:R-:W-:Y:S02]  /*1050*/  SHF.R.S32.HI R0, RZ, 0x1f, R49 ;  /* 0x0000001fff007819 */ /* 0x000fe40000011431 */
[----:B------:R-:W-:Y:S02]  /*1060*/  LEA.HI R5, R5, R19, RZ, 0x3 ;  /* 0x0000001305057211 */ /* 0x000fe400078f18ff */
[----:B------:R-:W-:-:S02]  /*1070*/  LEA.HI R0, R0, R49, RZ, 0x3 ;  /* 0x0000003100007211 */ /* 0x000fc400078f18ff */
[----:B------:R-:W-:Y:S02]  /*1080*/  LOP3.LUT R5, R5, 0xfffffff8, RZ, 0xc0, !PT ;  /* 0xfffffff805057812 */ /* 0x000fe400078ec0ff */
[----:B------:R-:W-:Y:S01]  /*1090*/  LOP3.LUT R10, R0, 0xfffffff8, RZ, 0xc0, !PT ;  /* 0xfffffff8000a7812 */ /* 0x000fe200078ec0ff */
[----:B------:R-:W-:Y:S02]  /*10a0*/  IMAD.SHL.U32 R0, R226, 0x2, RZ ;  /* 0x00000002e2007824 */ /* 0x000fe400078e00ff */
[----:B------:R-:W-:-:S03]  /*10b0*/  IMAD.WIDE R6, R5, 0x2, R2 ;  /* 0x0000000205067825 */ /* 0x000fc600078e0202 */
[----:B------:R-:W-:Y:S01]  /*10c0*/  @!PT LDS RZ, [RZ] ;  /* 0x00000000fffff984 */ /* 0x000fe20000000800 */
[----:B------:R1:W-:Y:S01]  /*10d0*/  LDGSTS.E.BYPASS.LTC128B.128 [R0+0x6100], [R8.64], !P4 ;  /* 0x0610000008007fae */ /* 0x0003e2000e101d46 */
[----:B------:R-:W-:-:S03]  /*10e0*/  IMAD.WIDE R2, R10, 0x2, R2 ;  /* 0x000000020a027825 */ /* 0x000fc600078e0202 */
[----:B------:R1:W-:Y:S04]  /*10f0*/  LDGSTS.E.BYPASS.LTC128B.128 [R0+0x8100], [R6.64], !P3 ;  /* 0x0810000006007fae */ /* 0x0003e8000d901d46 */
[----:B------:R1:W-:Y:S02]  /*1100*/  LDGSTS.E.BYPASS.LTC128B.128 [R0+0xa100], [R2.64], !P2 ;  /* 0x0a10000002007fae */ /* 0x0003e4000d101d46 */
.L_x_26:
[----:B-123--:R-:W-:Y:S05]  /*1110*/  BSYNC B0 ;  /* 0x0000000000007941 */ /* 0x00efea0003800000 */
.L_x_25:
[----:B------:R-:W-:Y:S01]  /*1120*/  IADD3 R0, R16, 0x20, RZ ;  /* 0x0000002010007810 */ /* 0x000fe20007ffe0ff */
[----:B------:R1:W2:Y:S01]  /*1130*/  SHFL.IDX PT, R3, R11, 0x1, 0x1c1f ;  /* 0x003c1f000b037f89 */ /* 0x0002a200000e0000 */
[----:B------:R-:W-:Y:S02]  /*1140*/  BSSY B0, `(.L_x_27) ;  /* 0x0000012000007945 */ /* 0x000fe40003800000 */
[----:B------:R-:W-:Y:S01]  /*1150*/  ISETP.GE.AND P0, PT, R0, R13, PT ;  /* 0x0000000d0000720c */ /* 0x000fe20003f06270 */
[----:B------:R1:W3:-:S12]  /*1160*/  SHFL.IDX PT, R2, R12, 0x1, 0x1c1f ;  /* 0x003c1f000c027f89 */ /* 0x0002d800000e0000 */
[----:B------:R-:W-:Y:S05]  /*1170*/  @P0 BRA `(.L_x_28) ;  /* 0x000000e000000947 */ /* 0x000fea0003800000 */
[----:B------:R-:W-:Y:S01]  /*1180*/  SHF.R.S32.HI R5, RZ, 0x1f, R19 ;  /* 0x0000001fff057819 */ /* 0x000fe20000011413 */
[----:B--23--:R-:W-:Y:S01]  /*1190*/  IMAD.WIDE R8, R64, 0x2, R2 ;  /* 0x0000000240087825 */ /* 0x00cfe200078e0202 */
[----:B------:R-:W-:Y:S02]  /*11a0*/  SHF.R.S32.HI R0, RZ, 0x1f, R49 ;  /* 0x0000001fff007819 */ /* 0x000fe40000011431 */
[----:B------:R-:W-:Y:S02]  /*11b0*/  LEA.HI R5, R5, R19, RZ, 0x3 ;  /* 0x0000001305057211 */ /* 0x000fe400078f18ff */
[----:B------:R-:W-:Y:S02]  /*11c0*/  LEA.HI R0, R0, R49, RZ, 0x3 ;  /* 0x0000003100007211 */ /* 0x000fe400078f18ff */
[----:B------:R-:W-:Y:S02]  /*11d0*/  LOP3.LUT R5, R5, 0xfffffff8, RZ, 0xc0, !PT ;  /* 0xfffffff805057812 */ /* 0x000fe400078ec0ff */
[----:B------:R-:W-:Y:S01]  /*11e0*/  LOP3.LUT R10, R0, 0xfffffff8, RZ, 0xc0, !PT ;  /* 0xfffffff8000a7812 */ /* 0x000fe200078ec0ff */
[----:B------:R-:W-:-:S02]  /*11f0*/  IMAD.SHL.U32 R0, R226, 0x2, RZ ;  /* 0x00000002e2007824 */ /* 0x000fc400078e00ff */
[----:B------:R-:W-:-:S03]  /*1200*/  IMAD.WIDE R6, R5, 0x2, R2 ;  /* 0x0000000205067825 */ /* 0x000fc600078e0202 */
[----:B------:R-:W-:Y:S01]  /*1210*/  @!PT LDS RZ, [RZ] ;  /* 0x00000000fffff984 */ /* 0x000fe20000000800 */
[----:B------:R2:W-:Y:S01]  /*1220*/  LDGSTS.E.BYPASS.LTC128B.128 [R0+0x6900], [R8.64], !P4 ;  /* 0x0690000008007fae */ /* 0x0005e2000e101d46 */
[----:B------:R-:W-:-:S03]  /*1230*/  IMAD.WIDE R2, R10, 0x2, R2 ;  /* 0x000000020a027825 */ /* 0x000fc600078e0202 */
[----:B------:R2:W-:Y:S04]  /*1240*/  LDGSTS.E.BYPASS.LTC128B.128 [R0+0x8900], [R6.64], !P3 ;  /* 0x0890000006007fae */ /* 0x0005e8000d901d46 */
[----:B------:R2:W-:Y:S02]  /*1250*/  LDGSTS.E.BYPASS.LTC128B.128 [R0+0xa900], [R2.64], !P2 ;  /* 0x0a90000002007fae */ /* 0x0005e4000d101d46 */
.L_x_28:
[----:B------:R-:W-:Y:S05]  /*1260*/  BSYNC B0 ;  /* 0x0000000000007941 */ /* 0x000fea0003800000 */
.L_x_27:
[----:B--2---:R-:W-:Y:S01]  /*1270*/  IADD3 R0, R16, 0x40, RZ ;  /* 0x0000004010007810 */ /* 0x004fe20007ffe0ff */
[----:B------:R2:W4:Y:S01]  /*1280*/  SHFL.IDX PT, R3, R11, 0x2, 0x1c1f ;  /* 0x005c1f000b037f89 */ /* 0x00052200000e0000 */
[----:B------:R-:W-:Y:S02]  /*1290*/  BSSY B0, `(.L_x_29) ;  /* 0x0000012000007945 */ /* 0x000fe40003800000 */
[----:B------:R-:W-:Y:S01]  /*12a0*/  ISETP.GE.AND P0, PT, R0, R13, PT ;  /* 0x0000000d0000720c */ /* 0x000fe20003f06270 */
[----:B---3--:R2:W3:-:S12]  /*12b0*/  SHFL.IDX PT, R2, R12, 0x2, 0x1c1f ;  /* 0x005c1f000c027f89 */ /* 0x0084d800000e0000 */
[----:B------:R-:W-:Y:S05]  /*12c0*/  @P0 BRA `(.L_x_30) ;  /* 0x000000e000000947 */ /* 0x000fea0003800000 */
[----:B------:R-:W-:Y:S01]  /*12d0*/  SHF.R.S32.HI R5, RZ, 0x1f, R19 ;  /* 0x0000001fff057819 */ /* 0x000fe20000011413 */
[----:B---34-:R-:W-:Y:S01]  /*12e0*/  IMAD.WIDE R8, R64, 0x2, R2 ;  /* 0x0000000240087825 */ /* 0x018fe200078e0202 */
        /* <DEDUP_REMOVED lines=12> */
.L_x_30:
[----:B------:R-:W-:Y:S05]  /*13b0*/  BSYNC B0 ;  /* 0x0000000000007941 */ /* 0x000fea0003800000 */
.L_x_29:
[----:B------:R-:W-:Y:S01]  /*13c0*/  MOV R176, c[0x0][0x2b8] ;  /* 0x0000ae0000b07a02 */ /* 0x000fe20000000f00 */
[----:B---3--:R-:W-:Y:S01]  /*13d0*/  SHFL.IDX PT, R2, R12, 0x3, 0x1c1f ;  /* 0x007c1f000c027f89 */ /* 0x008fe200000e0000 */
[----:B------:R-:W-:Y:S01]  /*13e0*/  LEA R0, R174, R171, 0x6 ;  /* 0x000000abae007211 */ /* 0x000fe200078e30ff */
[----:B-----5:R-:W-:Y:S01]  /*13f0*/  IMAD.WIDE.U32 R172, R14, c[0x0][0x2b0], RZ ;  /* 0x0000ac000eac7a25 */ /* 0x020fe200078e00ff */
[----:B------:R-:W-:Y:S01]  /*1400*/  ISETP.NE.AND P5, PT, R176, 0x1, PT ;  /* 0x00000001b000780c */ /* 0x000fe20003fa5270 */
[----:B----4-:R-:W3:Y:S01]  /*1410*/  SHFL.IDX PT, R3, R11, 0x3, 0x1c1f ;  /* 0x007c1f000b037f89 */ /* 0x010ee200000e0000 */
[----:B------:R-:W-:-:S02]  /*1420*/  IADD3 R0, R0, -0x40, RZ ;  /* 0xffffffc000007810 */ /* 0x000fc40007ffe0ff */
[----:B------:R-:W-:Y:S02]  /*1430*/  SHF.R.S32.HI R5, RZ, 0x1f, R14 ;  /* 0x0000001fff057819 */ /* 0x000fe4000001140e */
[----:B------:R-:W-:Y:S02]  /*1440*/  IADD3 R7, R16, 0x60, RZ ;  /* 0x0000006010077810 */ /* 0x000fe40007ffe0ff */
[----:B------:R-:W-:Y:S01]  /*1450*/  SHF.R.S32.HI R9, RZ, 0x1f, R49 ;  /* 0x0000001fff097819 */ /* 0x000fe20000011431 */
[----:B------:R-:W-:Y:S01]  /*1460*/  IMAD R5, R5, c[0x0][0x2b0], RZ ;  /* 0x0000ac0005057a24 */ /* 0x000fe200078e02ff */
[----:B------:R-:W-:Y:S02]  /*1470*/  IADD3 R10, R0, R175, RZ ;  /* 0x000000af000a7210 */ /* 0x000fe40007ffe0ff */
[----:B------:R-:W-:Y:S01]  /*1480*/  SHF.L.U32 R226, R226, 0x1, RZ ;  /* 0x00000001e2e27819 */ /* 0x000fe200000006ff */
[----:B------:R-:W-:Y:S01]  /*1490*/  IMAD R8, R14, c[0x0][0x2b4], R5 ;  /* 0x0000ad000e087a24 */ /* 0x000fe200078e0205 */
[----:B------:R-:W-:Y:S01]  /*14a0*/  ISETP.GE.AND P1, PT, R0, R65, PT ;  /* 0x000000410000720c */ /* 0x000fe20003f26270 */
[----:B------:R-:W-:Y:S01]  /*14b0*/  @P5 IMAD.HI.U32 R6, R10, c[0x0][0x2bc], RZ ;  /* 0x0000af000a065a27 */ /* 0x000fe200078e00ff */
[----:B------:R-:W-:Y:S01]  /*14c0*/  ISETP.GE.AND P0, PT, R7, R13, PT ;  /* 0x0000000d0700720c */ /* 0x000fe20003f06270 */
[----:B------:R-:W-:Y:S01]  /*14d0*/  STL.64 [R1+0x20], R172 ;  /* 0x000020ac01007387 */ /* 0x000fe20000100a00 */
[----:B------:R-:W-:Y:S01]  /*14e0*/  LEA.HI R9, R9, R49, RZ, 0x3 ;  /* 0x0000003109097211 */ /* 0x000fe200078f18ff */
[----:B------:R-:W-:Y:S01]  /*14f0*/  IMAD.MOV.U32 R0, RZ, RZ, R10 ;  /* 0x000000ffff007224 */ /* 0x000fe200078e000a */
[----:B------:R-:W-:-:S02]  /*1500*/  @P5 SHF.R.U32.HI R0, RZ, c[0x0][0x2c0], R6 ;  /* 0x0000b000ff005a19 */ /* 0x000fc40000011606 */
[----:B------:R-:W-:Y:S02]  /*1510*/  SHF.R.S32.HI R6, RZ, 0x1f, R19 ;  /* 0x0000001fff067819 */ /* 0x000fe40000011413 */
[----:B------:R-:W-:Y:S02]  /*1520*/  LOP3.LUT R183, R9, 0xfffffff8, RZ, 0xc0, !PT ;  /* 0xfffffff809b77812 */ /* 0x000fe400078ec0ff */
[----:B------:R-:W-:Y:S02]  /*1530*/  LEA.HI R5, R6, R19, RZ, 0x3 ;  /* 0x0000001306057211 */ /* 0x000fe400078f18ff */
[----:B------:R-:W-:Y:S01]  /*1540*/  IADD3 R170, R173, R8, RZ ;  /* 0x00000008adaa7210 */ /* 0x000fe20007ffe0ff */
[----:B---3--:R-:W-:Y:S01]  /*1550*/  @!P0 IMAD.WIDE R6, R64, 0x2, R2 ;  /* 0x0000000240068825 */ /* 0x008fe200078e0202 */
[----:B------:R-:W-:Y:S02]  /*1560*/  LOP3.LUT R184, R5, 0xfffffff8, RZ, 0xc0, !PT ;  /* 0xfffffff805b87812 */ /* 0x000fe400078ec0ff */
[----:B------:R-:W-:-:S02]  /*1570*/  ISETP.GT.OR P1, PT, R171, 0x3f, P1 ;  /* 0x0000003fab00780c */ /* 0x000fc40000f24670 */
[----:B------:R-:W-:Y:S01]  /*1580*/  MOV R227, RZ ;  /* 0x000000ff00e37202 */ /* 0x000fe20000000f00 */
[--C-:B------:R-:W-:Y:S01]  /*1590*/  @!P0 IMAD.WIDE R8, R184, 0x2, R2.reuse ;  /* 0x00000002b8088825 */ /* 0x100fe200078e0202 */
[----:B------:R-:W-:Y:S01]  /*15a0*/  @!PT LDS RZ, [RZ] ;  /* 0x00000000fffff984 */ /* 0x000fe20000000800 */
[----:B------:R3:W-:Y:S03]  /*15b0*/  @!P0 LDGSTS.E.BYPASS.LTC128B.128 [R226+0x7900], [R6.64], !P4 ;  /* 0x0790000006e28fae */ /* 0x0007e6000e101d46 */
[----:B------:R-:W-:Y:S01]  /*15c0*/  @!P0 IMAD.WIDE R2, R183, 0x2, R2 ;  /* 0x00000002b7028825 */ /* 0x000fe200078e0202 */
[----:B------:R4:W-:Y:S04]  /*15d0*/  @!P0 LDGSTS.E.BYPASS.LTC128B.128 [R226+0x9900], [R8.64], !P3 ;  /* 0x0990000008e28fae */ /* 0x0009e8000d901d46 */
[----:B------:R1:W-:Y:S01]  /*15e0*/  @!P0 LDGSTS.E.BYPASS.LTC128B.128 [R226+0xb900], [R2.64], !P2 ;  /* 0x0b90000002e28fae */ /* 0x0003e2000d101d46 */
[----:B------:R-:W-:-:S03]  /*15f0*/  @!P1 IADD3 R5, P5, R0, R172, RZ ;  /* 0x000000ac00059210 */ /* 0x000fc60007fbe0ff */
[----:B------:R-:W0:Y:S01]  /*1600*/  LDGDEPBAR ;  /* 0x00000000000079af */ /* 0x000e220000000000 */
[----:B------:R-:W-:Y:S01]  /*1610*/  IMAD.WIDE.U32 R168, R52, c[0x0][0x1e8], RZ ;  /* 0x00007a0034a87a25 */ /* 0x000fe200078e00ff */
[----:B------:R-:W-:Y:S02]  /*1620*/  SHF.R.S32.HI R14, RZ, 0x4, R20 ;  /* 0x00000004ff0e7819 */ /* 0x000fe40000011414 */
[----:B-12---:R-:W-:Y:S01]  /*1630*/  LOP3.LUT R12, R24, 0xfffffff8, RZ, 0xc0, !PT ;  /* 0xfffffff8180c7812 */ /* 0x006fe200078ec0ff */
[----:B------:R-:W-:Y:S01]  /*1640*/  STL [R1+0x28], R170 ;  /* 0x000028aa01007387 */ /* 0x000fe20000100800 */
[----:B---3--:R-:W-:Y:S02]  /*1650*/  @!P1 LEA.HI.X.SX32 R7, R0, R170, 0x1, P5 ;  /* 0x000000aa00079211 */ /* 0x008fe400028f0eff */
[----:B------:R-:W-:-:S04]  /*1660*/  @!P1 LEA R6, P4, R5, c[0x0][0x2a0], 0x2 ;  /* 0x0000a80005069a11 */ /* 0x000fc800078810ff */
[----:B------:R-:W-:Y:S01]  /*1670*/  @!P1 LEA.HI.X R7, R5, c[0x0][0x2a4], R7, 0x2, P4 ;  /* 0x0000a90005079a11 */ /* 0x000fe200020f1407 */
[----:B------:R-:W-:Y:S06]  /*1680*/  BAR.SYNC.DEFER_BLOCKING 0x0 ;  /* 0x0000000000007b1d */ /* 0x000fec0000010000 */
[----:B------:R-:W4:Y:S01]  /*1690*/  @!P1 LDG.E R227, [R6.64] ;  /* 0x0000000606e39981 */ /* 0x000f22000c1e1900 */
[----:B------:R-:W-:Y:S01]  /*16a0*/  IMAD.MOV R0, RZ, RZ, -R0 ;  /* 0x000000ffff007224 */ /* 0x000fe200078e0a00 */
[----:B------:R-:W-:Y:S01]  /*16b0*/  ISETP.GE.AND P6, PT, R64, c[0x0][0x1d4], PT ;  /* 0x0000750040007a0c */ /* 0x000fe20003fc6270 */
[----:B------:R-:W-:Y:S01]  /*16c0*/  IMAD.WIDE.U32 R24, R52, c[0x0][0x210], RZ ;  /* 0x0000840034187a25 */ /* 0x000fe200078e00ff */
[----:B------:R-:W-:-:S02]  /*16d0*/  ISETP.GE.AND P5, PT, R19, c[0x0][0x1d4], PT ;  /* 0x0000750013007a0c */ /* 0x000fc40003fa6270 */
[----:B------:R-:W-:Y:S01]  /*16e0*/  IADD3 R12, -R12, R163, RZ ;  /* 0x000000a30c0c7210 */ /* 0x000fe20007ffe1ff */
[----:B------:R-:W-:Y:S01]  /*16f0*/  IMAD R228, R0, c[0x0][0x2b8], R10 ;  /* 0x0000ae0000e47a24 */ /* 0x000fe200078e020a */
[----:B------:R-:W-:Y:S02]  /*1700*/  SHF.R.S32.HI R10, RZ, 0x1f, R18 ;  /* 0x0000001fff0a7819 */ /* 0x000fe40000011412 */
[----:B------:R-:W-:Y:S01]  /*1710*/  LEA.HI R13, R12, R12, RZ, 0x1 ;  /* 0x0000000c0c0d7211 */ /* 0x000fe200078f08ff */
[----:B------:R-:W-:Y:S01]  /*1720*/  IMAD.WIDE.U32 R2, R228, c[0x0][0x1e0], RZ ;  /* 0x00007800e4027a25 */ /* 0x000fe200078e00ff */
[----:B------:R-:W-:Y:S02]  /*1730*/  SHF.R.S32.HI R5, RZ, 0x1f, R228 ;  /* 0x0000001fff057819 */ /* 0x000fe400000114e4 */
[----:B------:R-:W-:Y:S02]  /*1740*/  ISETP.GE.AND P4, PT, R49, c[0x0][0x1d4], PT ;  /* 0x0000750031007a0c */ /* 0x000fe40003f86270 */
[----:B------:R-:W-:Y:S01]  /*1750*/  ISETP.GE.AND P2, PT, R64, c[0x0][0x1d4], PT ;  /* 0x0000750040007a0c */ /* 0x000fe20003f46270 */
[C---:B------:R-:W-:Y:S01]  /*1760*/  IMAD R0, R5.reuse, c[0x0][0x1e0], RZ ;  /* 0x0000780005007a24 */ /* 0x040fe200078e02ff */
[----:B------:R-:W-:Y:S01]  /*1770*/  SHF.R.S32.HI R166, RZ, 0x1f, R64 ;  /* 0x0000001fffa67819 */ /* 0x000fe20000011440 */
[----:B------:R-:W-:Y:S01]  /*1780*/  IMAD R5, R5, c[0x0][0x208], RZ ;  /* 0x0000820005057a24 */ /* 0x000fe200078e02ff */
[----:B------:R-:W-:Y:S01]  /*1790*/  SHF.R.S32.HI R165, RZ, 0x1f, R184 ;  /* 0x0000001fffa57819 */ /* 0x000fe200000114b8 */
[C---:B------:R-:W-:Y:S01]  /*17a0*/  IMAD R0, R228.reuse, c[0x0][0x1e4], R0 ;  /* 0x00007900e4007a24 */ /* 0x040fe200078e0200 */
[----:B------:R-:W-:Y:S01]  /*17b0*/  SHF.R.S32.HI R164, RZ, 0x1f, R183 ;  /* 0x0000001fffa47819 */ /* 0x000fe200000114b7 */
[----:B------:R-:W-:-:S03]  /*17c0*/  IMAD R5, R228, c[0x0][0x20c], R5 ;  /* 0x00008300e4057a24 */ /* 0x000fc600078e0205 */
[----:B------:R-:W-:Y:S01]  /*17d0*/  IADD3 R3, R3, R0, RZ ;  /* 0x0000000003037210 */ /* 0x000fe20007ffe0ff */
[----:B------:R-:W-:-:S04]  /*17e0*/  IMAD R0, R55, c[0x0][0x1e8], RZ ;  /* 0x00007a0037007a24 */ /* 0x000fc800078e02ff */
[----:B------:R-:W-:-:S05]  /*17f0*/  IMAD R0, R52, c[0x0][0x1ec], R0 ;  /* 0x00007b0034007a24 */ /* 0x000fca00078e0200 */
[----:B------:R-:W-:Y:S02]  /*1800*/  IADD3 R167, R169, R0, RZ ;  /* 0x00000000a9a77210 */ /* 0x000fe40007ffe0ff */
[----:B----4-:R-:W-:Y:S01]  /*1810*/  SHF.R.S32.HI R9, RZ, 0x1f, R227 ;  /* 0x0000001fff097819 */ /* 0x010fe200000114e3 */
[----:B------:R-:W-:-:S04]  /*1820*/  IMAD.WIDE.U32 R6, R227, c[0x0][0x1f0], R2 ;  /* 0x00007c00e3067a25 */ /* 0x000fc800078e0002 */
[----:B------:R-:W-:Y:S01]  /*1830*/  IMAD R8, R9, c[0x0][0x1f0], RZ ;  /* 0x00007c0009087a24 */ /* 0x000fe200078e02ff */
[----:B------:R-:W-:Y:S01]  /*1840*/  IADD3 R0, P0, R168, R6, RZ ;  /* 0x00000006a8007210 */ /* 0x000fe20007f1e0ff */
[----:B------:R-:W-:-:S04]  /*1850*/  IMAD.WIDE.U32 R2, R228, c[0x0][0x208], RZ ;  /* 0x00008200e4027a25 */ /* 0x000fc800078e00ff */
[----:B------:R-:W-:Y:S01]  /*1860*/  IMAD R8, R227, c[0x0][0x1f4], R8 ;  /* 0x00007d00e3087a24 */ /* 0x000fe200078e0208 */
[----:B------:R-:W-:Y:S02]  /*1870*/  IADD3 R3, R3, R5, RZ ;  /* 0x0000000503037210 */ /* 0x000fe40007ffe0ff */
[----:B------:R-:W-:Y:S02]  /*1880*/  LOP3.LUT R5, R15, 0x7fffffe, RZ, 0xc0, !PT ;  /* 0x07fffffe0f057812 */ /* 0x000fe400078ec0ff */
[----:B------:R-:W-:Y:S01]  /*1890*/  IADD3.X R6, R167, R7, R8, P0, !PT ;  /* 0x00000007a7067210 */ /* 0x000fe200007fe408 */
[----:B------:R-:W-:Y:S01]  /*18a0*/  IMAD.WIDE.U32 R2, R227, c[0x0][0x218], R2 ;  /* 0x00008600e3027a25 */ /* 0x000fe200078e0002 */
[----:B------:R-:W-:Y:S02]  /*18b0*/  LEA R16, P0, R0, c[0x0][0x1c8], 0x1 ;  /* 0x0000720000107a11 */ /* 0x000fe400078008ff */
[----:B------:R-:W-:Y:S02]  /*18c0*/  IADD3 R150, R18, -R5, RZ ;  /* 0x8000000512967210 */ /* 0x000fe40007ffe0ff */
[----:B------:R-:W-:-:S02]  /*18d0*/  LEA.HI.X R15, R0, c[0x0][0x1cc], R6, 0x1, P0 ;  /* 0x00007300000f7a11 */ /* 0x000fc400000f0c06 */
[----:B------:R-:W-:Y:S01]  /*18e0*/  LEA R0, R174, 0xffffffc0, 0x6 ;  /* 0xffffffc0ae007811 */ /* 0x000fe200078e30ff */
[----:B------:R-:W-:Y:S01]  /*18f0*/  SHFL.IDX PT, R6, R16, RZ, 0x1c1f ;  /* 0x001c1fff10067589 */ /* 0x000fe200000e0000 */
[----:B------:R-:W-:Y:S02]  /*1900*/  LEA.HI R8, R20, R14, RZ, 0x1 ;  /* 0x0000000e14087211 */ /* 0x000fe400078f08ff */
[----:B------:R-:W-:Y:S01]  /*1910*/  LEA.HI R20, R10, R18, RZ, 0x3 ;  /* 0x000000120a147211 */ /* 0x000fe200078f18ff */
[----:B------:R-:W1:Y:S01]  /*1920*/  SHFL.IDX PT, R7, R15, RZ, 0x1c1f ;  /* 0x001c1fff0f077589 */ /* 0x000e6200000e0000 */
[----:B------:R-:W-:Y:S01]  /*1930*/  IMAD.IADD R151, R65, 0x1, -R0 ;  /* 0x0000000141977824 */ /* 0x000fe200078e0a00 */
[----:B------:R-:W-:Y:S01]  /*1940*/  LOP3.LUT R8, R8, 0xfffffffe, RZ, 0xc0, !PT ;  /* 0xfffffffe08087812 */ /* 0x000fe200078ec0ff */
[----:B------:R-:W-:-:S03]  /*1950*/  IMAD R0, R55, c[0x0][0x210], RZ ;  /* 0x0000840037007a24 */ /* 0x000fc600078e02ff */
[----:B------:R-:W-:Y:S01]  /*1960*/  IADD3 R48, -R17, R151, RZ ;  /* 0x0000009711307210 */ /* 0x000fe20007ffe1ff */
[----:B------:R-:W-:Y:S01]  /*1970*/  IMAD R5, R52, c[0x0][0x214], R0 ;  /* 0x0000850034057a24 */ /* 0x000fe200078e0200 */
[----:B------:R-:W-:Y:S01]  /*1980*/  IADD3 R14, R14, -R8, RZ ;  /* 0x800000080e0e7210 */ /* 0x000fe20007ffe0ff */
[----:B------:R-:W-:Y:S01]  /*1990*/  IMAD R0, R9, c[0x0][0x218], RZ ;  /* 0x0000860009007a24 */ /* 0x000fe200078e02ff */
[----:B------:R-:W-:Y:S01]  /*19a0*/  ISETP.GE.AND P1, PT, R48, 0x1, PT ;  /* 0x000000013000780c */ /* 0x000fe20003f26270 */
[----:B------:R-:W-:Y:S01]  /*19b0*/  IMAD.IADD R11, R25, 0x1, R5 ;  /* 0x00000001190b7824 */ /* 0x000fe200078e0205 */
[----:B------:R-:W-:Y:S01]  /*19c0*/  IADD3 R5, P0, R24, R2, RZ ;  /* 0x0000000218057210 */ /* 0x000fe20007f1e0ff */
[----:B------:R-:W-:-:S05]  /*19d0*/  IMAD R0, R227, c[0x0][0x21c], R0 ;  /* 0x00008700e3007a24 */ /* 0x000fca00078e0200 */
[----:B------:R-:W-:Y:S02]  /*19e0*/  IADD3.X R0, R11, R3, R0, P0, !PT ;  /* 0x000000030b007210 */ /* 0x000fe400007fe400 */
[----:B------:R-:W-:Y:S02]  /*19f0*/  LEA R10, P0, R5, c[0x0][0x1f8], 0x1 ;  /* 0x00007e00050a7a11 */ /* 0x000fe400078008ff */
[----:B------:R-:W-:Y:S01]  /*1a00*/  LOP3.LUT R11, R13, 0x7fffffe, RZ, 0xc0, !PT ;  /* 0x07fffffe0d0b7812 */ /* 0x000fe200078ec0ff */
[----:B-1----:R-:W-:Y:S01]  /*1a10*/  @P1 IMAD.WIDE R8, R64, 0x2, R6 ;  /* 0x0000000240081825 */ /* 0x002fe200078e0206 */
[----:B------:R-:W-:Y:S01]  /*1a20*/  LEA.HI.X R0, R5, c[0x0][0x1fc], R0, 0x1, P0 ;  /* 0x00007f0005007a11 */ /* 0x000fe200000f0c00 */
[----:B------:R-:W-:Y:S01]  /*1a30*/  SHFL.IDX PT, R17, R10, RZ, 0x1c1f ;  /* 0x001c1fff0a117589 */ /* 0x000fe200000e0000 */
[----:B------:R-:W-:Y:S01]  /*1a40*/  IADD3 R18, R12, -R11, RZ ;  /* 0x8000000b0c127210 */ /* 0x000fe20007ffe0ff */
[--C-:B------:R-:W-:Y:S01]  /*1a50*/  @P1 IMAD.WIDE R2, R184, 0x2, R6.reuse ;  /* 0x00000002b8021825 */ /* 0x100fe200078e0206 */
[----:B------:R-:W-:Y:S01]  /*1a60*/  SHF.L.U32 R5, R21, 0x6, RZ ;  /* 0x0000000615057819 */ /* 0x000fe200000006ff */
[----:B------:R1:W-:Y:S01]  /*1a70*/  @P1 LDGSTS.E.BYPASS.LTC128B.128 [R226+0x3100], [R8.64], !P6 ;  /* 0x0310000008e21fae */ /* 0x0003e2000f101d46 */
[----:B------:R-:W-:Y:S01]  /*1a80*/  ISETP.GT.AND P0, PT, R48, 0x20, PT ;  /* 0x000000203000780c */ /* 0x000fe20003f04270 */
[----:B------:R-:W-:Y:S01]  /*1a90*/  @P1 IMAD.WIDE R6, R183, 0x2, R6 ;  /* 0x00000002b7061825 */ /* 0x000fe200078e0206 */
[----:B------:R-:W-:Y:S01]  /*1aa0*/  LOP3.LUT R5, R5, 0xc0, RZ, 0xc0, !PT ;  /* 0x000000c005057812 */ /* 0x000fe200078ec0ff */
[----:B------:R2:W-:Y:S01]  /*1ab0*/  @P1 LDGSTS.E.BYPASS.LTC128B.128 [R226+0x4100], [R2.64], !P5 ;  /* 0x0410000002e21fae */ /* 0x0005e2000e901d46 */
[----:B------:R-:W-:-:S03]  /*1ac0*/  LEA R18, R14, R18, 0x3 ;  /* 0x000000120e127211 */ /* 0x000fc600078e18ff */
[----:B------:R-:W-:Y:S04]  /*1ad0*/  SHFL.IDX PT, R12, R0, RZ, 0x1c1f ;  /* 0x001c1fff000c7589 */ /* 0x000fe800000e0000 */
[----:B------:R3:W-:Y:S04]  /*1ae0*/  SHFL.IDX PT, R11, R0, 0x1, 0x1c1f ;  /* 0x003c1f00000b7f89 */ /* 0x0007e800000e0000 */
[----:B------:R4:W-:Y:S04]  /*1af0*/  @P1 LDGSTS.E.BYPASS.LTC128B.128 [R226+0x5100], [R6.64], !P4 ;  /* 0x0510000006e21fae */ /* 0x0009e8000e101d46 */
[----:B------:R-:W-:Y:S01]  /*1b00*/  SHFL.IDX PT, R10, R10, 0x1, 0x1c1f ;  /* 0x003c1f000a0a7f89 */ /* 0x000fe200000e0000 */
[----:B-1----:R-:W-:Y:S01]  /*1b10*/  SHF.L.U32 R8, R14, 0x3, RZ ;  /* 0x000000030e087819 */ /* 0x002fe200000006ff */
[----:B------:R-:W-:-:S02]  /*1b20*/  IMAD.SHL.U32 R9, R22, 0x8, RZ ;  /* 0x0000000816097824 */ /* 0x000fc400078e00ff */
[----:B--2---:R-:W-:Y:S01]  /*1b30*/  SHFL.IDX PT, R2, R16, 0x1, 0x1c1f ;  /* 0x003c1f0010027f89 */ /* 0x004fe200000e0000 */
[----:B------:R-:W-:Y:S02]  /*1b40*/  LOP3.LUT R8, R5, 0x8, R8, 0xf8, !PT ;  /* 0x0000000805087812 */ /* 0x000fe400078ef808 */
[----:B------:R-:W-:Y:S01]  /*1b50*/  SHF.R.U32.HI R5, RZ, 0x3, R5 ;  /* 0x00000003ff057819 */ /* 0x000fe20000011605 */
[----:B------:R-:W4:Y:S01]  /*1b60*/  SHFL.IDX PT, R3, R15, 0x1, 0x1c1f ;  /* 0x003c1f000f037f89 */ /* 0x000f2200000e0000 */
[----:B---3--:R-:W-:Y:S02]  /*1b70*/  SHF.R.S32.HI R0, RZ, 0x1, R13 ;  /* 0x00000001ff007819 */ /* 0x008fe4000001140d */
[----:B------:R-:W-:Y:S02]  /*1b80*/  LOP3.LUT R149, R8, R5, RZ, 0x3c, !PT ;  /* 0x0000000508957212 */ /* 0x000fe400078e3cff */
[C---:B------:R-:W-:Y:S02]  /*1b90*/  LOP3.LUT P3, RZ, R0.reuse, 0x2, RZ, 0xc0, !PT ;  /* 0x0000000200ff7812 */ /* 0x040fe4000786c0ff */
[----:B------:R-:W-:-:S04]  /*1ba0*/  SHF.L.U32 R0, R0, 0x6, RZ ;  /* 0x0000000600007819 */ /* 0x000fc800000006ff */
[----:B------:R-:W-:-:S04]  /*1bb0*/  LOP3.LUT R0, R0, 0xc0, RZ, 0xc0, !PT ;  /* 0x000000c000007812 */ /* 0x000fc800078ec0ff */
[----:B------:R-:W-:Y:S02]  /*1bc0*/  LOP3.LUT R5, R0, 0x8, R9, 0xf8, !PT ;  /* 0x0000000800057812 */ /* 0x000fe400078ef809 */
[----:B------:R-:W-:-:S04]  /*1bd0*/  SHF.R.U32.HI R0, RZ, 0x3, R0 ;  /* 0x00000003ff007819 */ /* 0x000fc80000011600 */
[----:B------:R-:W-:Y:S02]  /*1be0*/  LOP3.LUT R5, R5, R0, RZ, 0x3c, !PT ;  /* 0x0000000005057212 */ /* 0x000fe400078e3cff */
[----:B------:R-:W-:Y:S01]  /*1bf0*/  SHF.L.U32 R0, R20, 0x5, RZ ;  /* 0x0000000514007819 */ /* 0x000fe200000006ff */
[----:B----4-:R-:W-:-:S03]  /*1c00*/  @P0 IMAD.WIDE R6, R64, 0x2, R2 ;  /* 0x0000000240060825 */ /* 0x010fc600078e0202 */
[----:B------:R-:W-:Y:S01]  /*1c10*/  LOP3.LUT R148, R0, 0xffffff00, RZ, 0xc0, !PT ;  /* 0xffffff0000947812 */ /* 0x000fe200078ec0ff */
[--C-:B------:R-:W-:Y:S01]  /*1c20*/  @P0 IMAD.WIDE R8, R184, 0x2, R2.reuse ;  /* 0x00000002b8080825 */ /* 0x100fe200078e0202 */
[----:B------:R1:W-:Y:S02]  /*1c30*/  @P0 LDGSTS.E.BYPASS.LTC128B.128 [R226+0x3900], [R6.64], !P6 ;  /* 0x0390000006e20fae */ /* 0x0003e4000f101d46 */
[----:B------:R-:W-:Y:S01]  /*1c40*/  LEA R0, R23, R148, 0x9 ;  /* 0x0000009417007211 */ /* 0x000fe200078e48ff */
[----:B------:R-:W-:Y:S01]  /*1c50*/  @P0 IMAD.WIDE R2, R183, 0x2, R2 ;  /* 0x00000002b7020825 */ /* 0x000fe200078e0202 */
[----:B------:R2:W-:Y:S02]  /*1c60*/  @P0 LDGSTS.E.BYPASS.LTC128B.128 [R226+0x4900], [R8.64], !P5 ;  /* 0x0490000008e20fae */ /* 0x0005e4000e901d46 */
[----:B------:R-:W-:Y:S01]  /*1c70*/  LEA R0, R150, R0, 0x5 ;  /* 0x0000000096007211 */ /* 0x000fe200078e28ff */
[----:B------:R-:W-:Y:S01]  /*1c80*/  IMAD.WIDE R14, R64, 0x2, RZ ;  /* 0x00000002400e7825 */ /* 0x000fe200078e02ff */
[----:B------:R3:W-:Y:S03]  /*1c90*/  @P0 LDGSTS.E.BYPASS.LTC128B.128 [R226+0x5900], [R2.64], !P4 ;  /* 0x0590000002e20fae */ /* 0x0007e6000e101d46 */
[----:B------:R-:W-:Y:S01]  /*1ca0*/  IMAD.IADD R0, R149, 0x1, R0 ;  /* 0x0000000195007824 */ /* 0x000fe200078e0200 */
[----:B------:R-:W0:Y:S01]  /*1cb0*/  LDGDEPBAR ;  /* 0x00000000000079af */ /* 0x000e220000000000 */
[----:B------:R-:W-:-:S03]  /*1cc0*/  IADD3 R50, P1, R17, R14, RZ ;  /* 0x0000000e11327210 */ /* 0x000fc60007f3e0ff */
[----:B------:R-:W-:Y:S02]  /*1cd0*/  SHF.L.U32 R224, R0, 0x1, RZ ;  /* 0x0000000100e07819 */ /* 0x000fe400000006ff */
[----:B------:R-:W-:Y:S01]  /*1ce0*/  IMAD.X R51, R12, 0x1, R15, P1 ;  /* 0x000000010c337824 */ /* 0x000fe200008e060f */
[----:B------:R-:W-:Y:S02]  /*1cf0*/  IADD3 R46, P1, R14, R10, RZ ;  /* 0x0000000a0e2e7210 */ /* 0x000fe40007f3e0ff */
[----:B------:R-:W-:Y:S02]  /*1d00*/  IMAD R225, R4, 0x2, R224 ;  /* 0x0000000204e17824 */ /* 0x000fe400078e02e0 */
[----:B------:R-:W-:Y:S01]  /*1d10*/  IADD3.X R47, R15, R11, RZ, P1, !PT ;  /* 0x0000000b0f2f7210 */ /* 0x000fe20000ffe4ff */
[----:B-1----:R-:W-:-:S04]  /*1d20*/  IMAD.WIDE R6, R184, 0x2, RZ ;  /* 0x00000002b8067825 */ /* 0x002fc800078e02ff */
[----:B--2---:R-:W-:Y:S01]  /*1d30*/  IMAD.WIDE R8, R183, 0x2, RZ ;  /* 0x00000002b7087825 */ /* 0x004fe200078e02ff */
[----:B------:R-:W-:Y:S02]  /*1d40*/  IADD3 R44, P1, R17, R6, RZ ;  /* 0x00000006112c7210 */ /* 0x000fe40007f3e0ff */
[----:B------:R-:W-:Y:S01]  /*1d50*/  IADD3 R38, P0, R6, R10, RZ ;  /* 0x0000000a06267210 */ /* 0x000fe20007f1e0ff */
[----:B---3--:R-:W-:Y:S01]  /*1d60*/  IMAD.U32 R3, R18, 0x20, R5 ;  /* 0x0000002012037824 */ /* 0x008fe200078e0005 */
[----:B------:R-:W-:-:S04]  /*1d70*/  DEPBAR.LE SB0, 0x1 ;  /* 0x000080400000791a */ /* 0x000fc80000000000 */
[----:B------:R-:W-:-:S04]  /*1d80*/  DEPBAR.LE SB0, 0x0 ;  /* 0x000080000000791a */ /* 0x000fc80000000000 */
[----:B------:R-:W-:Y:S01]  /*1d90*/  BAR.SYNC.DEFER_BLOCKING 0x0 ;  /* 0x0000000000007b1d */ /* 0x000fe20000010000 */
[----:B------:R-:W-:Y:S02]  /*1da0*/  IADD3.X R45, R12, R7, RZ, P1, !PT ;  /* 0x000000070c2d7210 */ /* 0x000fe40000ffe4ff */
[----:B------:R-:W-:Y:S02]  /*1db0*/  IADD3.X R39, R7, R11, RZ, P0, !PT ;  /* 0x0000000b07277210 */ /* 0x000fe400007fe4ff */
[----:B------:R-:W-:Y:S02]  /*1dc0*/  IADD3 R36, P1, R17, R8, RZ ;  /* 0x0000000811247210 */ /* 0x000fe40007f3e0ff */
[----:B------:R-:W-:Y:S02]  /*1dd0*/  IADD3 R6, P0, R8, R10, RZ ;  /* 0x0000000a08067210 */ /* 0x000fe40007f1e0ff */
[----:B------:R-:W-:Y:S02]  /*1de0*/  SHF.L.U32 R220, R3, 0x1, RZ ;  /* 0x0000000103dc7819 */ /* 0x000fe400000006ff */
[----:B------:R-:W-:-:S02]  /*1df0*/  MOV R2, 0x10 ;  /* 0x0000001000027802 */ /* 0x000fc40000000f00 */
[----:B------:R-:W-:Y:S02]  /*1e00*/  IADD3.X R37, R12, R9, RZ, P1, !PT ;  /* 0x000000090c257210 */ /* 0x000fe40000ffe4ff */
[----:B------:R-:W-:Y:S02]  /*1e10*/  IADD3.X R7, R9, R11, RZ, P0, !PT ;  /* 0x0000000b09077210 */ /* 0x000fe400007fe4ff */
[----:B------:R-:W-:Y:S02]  /*1e20*/  ISETP.LT.OR P0, PT, R48, 0x1, P2 ;  /* 0x000000013000780c */ /* 0x000fe40001701670 */
[----:B------:R-:W-:Y:S02]  /*1e30*/  SEL R2, R2, 0xfffffff0, !P3 ;  /* 0xfffffff002027807 */ /* 0x000fe40005800000 */
[----:B------:R-:W-:Y:S02]  /*1e40*/  ISETP.GE.AND P1, PT, R19, c[0x0][0x1d4], PT ;  /* 0x0000750013007a0c */ /* 0x000fe40003f26270 */
[----:B------:R-:W-:Y:S01]  /*1e50*/  LEA R0, R2, R220, 0x1 ;  /* 0x000000dc02007211 */ /* 0x000fe200078e08ff */
[----:B------:R-:W-:Y:S01]  /*1e60*/  LDSM.16.M88.4 R8, [R224+0x7100] ;  /* 0x00710000e008783b */ /* 0x000fe20000000200 */
[----:B------:R-:W-:-:S03]  /*1e70*/  ISETP.LT.OR P2, PT, R48, 0x21, P2 ;  /* 0x000000213000780c */ /* 0x000fc60001741670 */
[----:B------:R-:W1:Y:S04]  /*1e80*/  LDSM.16.M88.4 R20, [R220+0x3100] ;  /* 0x00310000dc14783b */ /* 0x000e680000000200 */
[----:B------:R-:W2:Y:S04]  /*1e90*/  LDSM.16.M88.4 R32, [R220+0x3500] ;  /* 0x00350000dc20783b */ /* 0x000ea80000000200 */
[----:B------:R-:W3:Y:S04]  /*1ea0*/  LDSM.16.M88.4 R28, [R220+0x3900] ;  /* 0x00390000dc1c783b */ /* 0x000ee80000000200 */
[----:B------:R-:W4:Y:S04]  /*1eb0*/  LDSM.16.M88.4 R24, [R220+0x3d00] ;  /* 0x003d0000dc18783b */ /* 0x000f280000000200 */
[----:B------:R-:W3:Y:S04]  /*1ec0*/  LDSM.16.M88.4 R12, [R224+0x6100] ;  /* 0x00610000e00c783b */ /* 0x000ee80000000200 */
[----:B------:R-:W-:Y:S04]  /*1ed0*/  LDSM.16.M88.4 R56, [R0+0x3100] ;  /* 0x003100000038783b */ /* 0x000fe80000000200 */
[----:B------:R-:W-:Y:S04]  /*1ee0*/  LDSM.16.M88.4 R84, [R0+0x3500] ;  /* 0x003500000054783b */ /* 0x000fe80000000200 */
[----:B------:R-:W-:Y:S04]  /*1ef0*/  LDSM.16.M88.4 R96, [R0+0x3900] ;  /* 0x003900000060783b */ /* 0x000fe80000000200 */
[----:B------:R4:W-:Y:S04]  /*1f00*/  LDSM.16.M88.4 R108, [R0+0x3d00] ;  /* 0x003d0000006c783b */ /* 0x0009e80000000200 */
[----:B------:R-:W3:Y:S04]  /*1f10*/  LDSM.16.M88.4 R40, [R225+0x6100] ;  /* 0x00610000e128783b */ /* 0x000ee80000000200 */
[----:B------:R-:W3:Y:S01]  /*1f20*/  LDSM.16.M88.4 R16, [R225+0x7100] ;  /* 0x00710000e110783b */ /* 0x000ee20000000200 */
[----:B-1----:R-:W-:Y:S03]  /*1f30*/  HMMA.16816.F32.BF16 R52, R8, R20, RZ ;  /* 0x000000140834723c */ /* 0x002fe600000418ff */
[----:B------:R-:W-:Y:S01]  /*1f40*/  @!PT LDS RZ, [RZ] ;  /* 0x00000000fffff984 */ /* 0x000fe20000000800 */
[----:B------:R-:W-:Y:S01]  /*1f50*/  @!PT LDS RZ, [RZ] ;  /* 0x00000000fffff984 */ /* 0x000fe20000000800 */
[----:B------:R-:W-:Y:S01]  /*1f60*/  @!PT LDS RZ, [RZ] ;  /* 0x00000000fffff984 */ /* 0x000fe20000000800 */
[----:B------:R1:W-:Y:S01]  /*1f70*/  LDGSTS.E.BYPASS.LTC128B.128 [R226+0x100], [R50.64], !P0 ;  /* 0x0010000032e27fae */ /* 0x0003e2000c101d46 */
[----:B------:R-:W-:-:S02]  /*1f80*/  ISETP.LT.OR P0, PT, R48, 0x1, P1 ;  /* 0x000000013000780c */ /* 0x000fc40000f01670 */
[----:B------:R-:W-:Y:S02]  /*1f90*/  ISETP.LT.OR P1, PT, R48, 0x21, P1 ;  /* 0x000000213000780c */ /* 0x000fe40000f21670 */
[----:B--2---:R-:W-:Y:S01]  /*1fa0*/  HMMA.16816.F32.BF16 R100, R8, R32, RZ ;  /* 0x000000200864723c */ /* 0x004fe200000418ff */
[----:B----4-:R-:W-:-:S07]  /*1fb0*/  IADD3 R0, R220, 0x3100, RZ ;  /* 0x00003100dc007810 */ /* 0x010fce0007ffe0ff */
[C---:B---3--:R-:W-:Y:S01]  /*1fc0*/  HMMA.16816.F32.BF16 R88, R8.reuse, R28, RZ ;  /* 0x0000001c0858723c */ /* 0x048fe200000418ff */
[----:B------:R2:W-:Y:S01]  /*1fd0*/  LDGSTS.E.BYPASS.LTC128B.128 [R226+0x1100], [R44.64], !P0 ;  /* 0x011000002ce27fae */ /* 0x0005e2000c101d46 */
[----:B------:R-:W-:Y:S02]  /*1fe0*/  ISETP.GE.AND P0, PT, R49, c[0x0][0x1d4], PT ;  /* 0x0000750031007a0c */ /* 0x000fe40003f06270 */
[----:B------:R-:W-:Y:S02]  /*1ff0*/  LEA R223, R2, R0, 0x1 ;  /* 0x0000000002df7211 */ /* 0x000fe400078e08ff */
[C---:B------:R-:W-:Y:S02]  /*2000*/  ISETP.LT.OR P3, PT, R48.reuse, 0x1, P0 ;  /* 0x000000013000780c */ /* 0x040fe40000761670 */
[----:B------:R-:W-:Y:S01]  /*2010*/  ISETP.LT.OR P0, PT, R48, 0x21, P0 ;  /* 0x000000213000780c */ /* 0x000fe20000701670 */
[C---:B------:R-:W-:Y:S08]  /*2020*/  HMMA.16816.F32.BF16 R72, R8.reuse, R24, RZ ;  /* 0x000000180848723c */ /* 0x040ff000000418ff */
[----:B------:R-:W-:Y:S02]  /*2030*/  HMMA.16816.F32.BF16 R104, R8, R22, RZ ;  /* 0x000000160868723c */ /* 0x000fe400000418ff */
[----:B------:R3:W-:Y:S01]  /*2040*/  LDGSTS.E.BYPASS.LTC128B.128 [R226+0x2100], [R36.64], !P3 ;  /* 0x0210000024e27fae */ /* 0x0007e2000d901d46 */
[----:B------:R-:W-:-:S03]  /*2050*/  ISETP.GT.AND P3, PT, R171, 0x3f, PT ;  /* 0x0000003fab00780c */ /* 0x000fc60003f64270 */
[----:B------:R2:W-:Y:S01]  /*2060*/  LDGSTS.E.BYPASS.LTC128B.128 [R226+0x900], [R46.64], !P2 ;  /* 0x009000002ee27fae */ /* 0x0005e2000d101d46 */
[----:B------:R-:W-:Y:S01]  /*2070*/  ISETP.GE.AND P2, PT, R65, 0x41, PT ;  /* 0x000000414100780c */ /* 0x000fe20003f46270 */
[C---:B------:R-:W-:Y:S02]  /*2080*/  HMMA.16816.F32.BF16 R92, R8.reuse, R34, RZ ;  /* 0x00000022085c723c */ /* 0x040fe400000418ff */
[----:B------:R3:W-:Y:S04]  /*2090*/  LDGSTS.E.BYPASS.LTC128B.128 [R226+0x1900], [R38.64], !P1 ;  /* 0x0190000026e27fae */ /* 0x0007e8000c901d46 */
[----:B------:R4:W-:Y:S02]  /*20a0*/  LDGSTS.E.BYPASS.LTC128B.128 [R226+0x2900], [R6.64], !P0 ;  /* 0x0290000006e27fae */ /* 0x0009e4000c101d46 */
[C---:B------:R-:W-:Y:S02]  /*20b0*/  HMMA.16816.F32.BF16 R76, R8.reuse, R30, RZ ;  /* 0x0000001e084c723c */ /* 0x040fe400000418ff */
[----:B------:R-:W-:Y:S04]  /*20c0*/  LDSM.16.M88.4 R68, [R220+0x4100] ;  /* 0x00410000dc44783b */ /* 0x000fe80000000200 */
[----:B------:R-:W0:Y:S02]  /*20d0*/  LDGDEPBAR ;  /* 0x00000000000079af */ /* 0x000e240000000000 */
[----:B------:R-:W-:Y:S08]  /*20e0*/  HMMA.16816.F32.BF16 R60, R8, R26, RZ ;  /* 0x0000001a083c723c */ /* 0x000ff000000418ff */
[C---:B------:R-:W-:Y:S01]  /*20f0*/  HMMA.16816.F32.BF16 R8, R12.reuse, R20, RZ ;  /* 0x000000140c08723c */ /* 0x040fe200000418ff */
[----:B--2---:R-:W-:Y:S04]  /*2100*/  LDSM.16.M88.4 R44, [R220+0x5100] ;  /* 0x00510000dc2c783b */ /* 0x004fe80000000200 */
[----:B---3--:R-:W2:Y:S03]  /*2110*/  LDSM.16.M88.4 R36, [R224+0x8100] ;  /* 0x00810000e024783b */ /* 0x008ea60000000200 */
[C---:B------:R-:W-:Y:S08]  /*2120*/  HMMA.16816.F32.BF16 R80, R12.reuse, R22, RZ ;  /* 0x000000160c50723c */ /* 0x040ff000000418ff */
[C---:B------:R-:W-:Y:S08]  /*2130*/  HMMA.16816.F32.BF16 R20, R12.reuse, R32, RZ ;  /* 0x000000200c14723c */ /* 0x040ff000000418ff */
[----:B------:R-:W-:Y:S01]  /*2140*/  HMMA.16816.F32.BF16 R116, R12, R34, RZ ;  /* 0x000000220c74723c */ /* 0x000fe200000418ff */
[----:B------:R-:W3:Y:S07]  /*2150*/  LDSM.16.M88.4 R32, [R224+0x9100] ;  /* 0x00910000e020783b */ /* 0x000eee0000000200 */
[----:B------:R-:W-:Y:S08]  /*2160*/  HMMA.16816.F32.BF16 R8, R40, R56, R8 ;  /* 0x000000382808723c */ /* 0x000ff00000041808 */
[C---:B-1----:R-:W-:Y:S08]  /*2170*/  HMMA.16816.F32.BF16 R48, R12.reuse, R28, RZ ;  /* 0x0000001c0c30723c */ /* 0x042ff000000418ff */
[C---:B------:R-:W-:Y:S01]  /*2180*/  HMMA.16816.F32.BF16 R128, R12.reuse, R30, RZ ;  /* 0x0000001e0c80723c */ /* 0x040fe200000418ff */
[----:B------:R-:W-:Y:S07]  /*2190*/  LDSM.16.M88.4 R28, [R225+0x8100] ;  /* 0x00810000e11c783b */ /* 0x000fee0000000200 */
[C---:B------:R-:W-:Y:S08]  /*21a0*/  HMMA.16816.F32.BF16 R112, R12.reuse, R24, RZ ;  /* 0x000000180c70723c */ /* 0x040ff000000418ff */
[----:B------:R-:W-:Y:S01]  /*21b0*/  HMMA.16816.F32.BF16 R120, R12, R26, RZ ;  /* 0x0000001a0c78723c */ /* 0x000fe200000418ff */
[----:B------:R-:W-:Y:S07]  /*21c0*/  LDSM.16.M88.4 R24, [R225+0x9100] ;  /* 0x00910000e118783b */ /* 0x000fee0000000200 */
[----:B------:R-:W-:Y:S01]  /*21d0*/  HMMA.16816.F32.BF16 R12, R16, R56, R52 ;  /* 0x00000038100c723c */ /* 0x000fe20000041834 */
[----:B------:R-:W1:Y:S07]  /*21e0*/  LDSM.16.M88.4 R52, [R223+0x1000] ;  /* 0x00100000df34783b */ /* 0x000e6e0000000200 */
[----:B--2---:R-:W-:Y:S08]  /*21f0*/  HMMA.16816.F32.BF16 R8, R36, R68, R8 ;  /* 0x000000442408723c */ /* 0x004ff00000041808 */
[----:B------:R-:W-:Y:S08]  /*2200*/  HMMA.16816.F32.BF16 R136, R16, R86, R92 ;  /* 0x000000561088723c */ /* 0x000ff0000004185c */
[----:B------:R-:W-:Y:S01]  /*2210*/  HMMA.16816.F32.BF16 R92, R40, R84, R20 ;  /* 0x00000054285c723c */ /* 0x000fe20000041814 */
[----:B------:R-:W2:Y:S07]  /*2220*/  LDSM.16.M88.4 R20, [R224+0xa100] ;  /* 0x00a10000e014783b */ /* 0x000eae0000000200 */
[-C--:B------:R-:W-:Y:S08]  /*2230*/  HMMA.16816.F32.BF16 R104, R16, R58.reuse, R104 ;  /* 0x0000003a1068723c */ /* 0x080ff00000041868 */
[----:B------:R-:W-:Y:S08]  /*2240*/  HMMA.16816.F32.BF16 R80, R40, R58, R80 ;  /* 0x0000003a2850723c */ /* 0x000ff00000041850 */
[----:B---3--:R-:W-:Y:S01]  /*2250*/  HMMA.16816.F32.BF16 R56, R32, R68, R12 ;  /* 0x000000442038723c */ /* 0x008fe2000004180c */
[----:B------:R-:W-:Y:S07]  /*2260*/  LDSM.16.M88.4 R12, [R225+0xa100] ;  /* 0x00a10000e10c783b */ /* 0x000fee0000000200 */
[C---:B------:R-:W-:Y:S08]  /*2270*/  HMMA.16816.F32.BF16 R124, R16.reuse, R84, R100 ;  /* 0x00000054107c723c */ /* 0x040ff00000041864 */
[C---:B------:R-:W-:Y:S08]  /*2280*/  HMMA.16816.F32.BF16 R140, R16.reuse, R96, R88 ;  /* 0x00000060108c723c */ /* 0x040ff00000041858 */
[C---:B------:R-:W-:Y:S08]  /*2290*/  HMMA.16816.F32.BF16 R152, R16.reuse, R108, R72 ;  /* 0x0000006c1098723c */ /* 0x040ff00000041848 */
[C---:B------:R-:W-:Y:S08]  /*22a0*/  HMMA.16816.F32.BF16 R144, R16.reuse, R98, R76 ;  /* 0x000000621090723c */ /* 0x040ff0000004184c */
[----:B------:R-:W-:Y:S01]  /*22b0*/  HMMA.16816.F32.BF16 R156, R16, R110, R60 ;  /* 0x0000006e109c723c */ /* 0x000fe2000004183c */
[----:B------:R-:W3:Y:S07]  /*22c0*/  LDSM.16.M88.4 R16, [R224+0xb100] ;  /* 0x00b10000e010783b */ /* 0x000eee0000000200 */
[----:B-1----:R-:W-:Y:S01]  /*22d0*/  HMMA.16816.F32.BF16 R72, R28, R52, R8 ;  /* 0x000000341c48723c */ /* 0x002fe20000041808 */
[----:B------:R-:W-:Y:S07]  /*22e0*/  LDSM.16.M88.4 R8, [R225+0xb100] ;  /* 0x00b10000e108783b */ /* 0x000fee0000000200 */
[----:B------:R-:W-:Y:S01]  /*22f0*/  HMMA.16816.F32.BF16 R132, R40, R96, R48 ;  /* 0x000000602884723c */ /* 0x000fe20000041830 */
[----:B------:R-:W1:Y:S07]  /*2300*/  LDSM.16.M88.4 R48, [R223+0x2000] ;  /* 0x00200000df30783b */ /* 0x000e6e0000000200 */
[----:B------:R-:W-:Y:S01]  /*2310*/  HMMA.16816.F32.BF16 R60, R24, R52, R56 ;  /* 0x00000034183c723c */ /* 0x000fe20000041838 */
[----:B------:R-:W1:Y:S07]  /*2320*/  LDSM.16.M88.4 R56, [R220+0x4500] ;  /* 0x00450000dc38783b */ /* 0x000e6e0000000200 */
[----:B------:R-:W-:Y:S08]  /*2330*/  HMMA.16816.F32.BF16 R80, R36, R70, R80 ;  /* 0x000000462450723c */ /* 0x000ff00000041850 */
[----:B--2---:R-:W-:Y:S08]  /*2340*/  HMMA.16816.F32.BF16 R76, R20, R44, R72 ;  /* 0x0000002c144c723c */ /* 0x004ff00000041848 */
[----:B------:R-:W-:Y:S08]  /*2350*/  HMMA.16816.F32.BF16 R100, R40, R86, R116 ;  /* 0x000000562864723c */ /* 0x000ff00000041874 */
[----:B------:R-:W-:Y:S08]  /*2360*/  HMMA.16816.F32.BF16 R84, R32, R70, R104 ;  /* 0x000000462054723c */ /* 0x000ff00000041868 */
[----:B---3--:R-:W-:Y:S01]  /*2370*/  HMMA.16816.F32.BF16 R68, R16, R44, R60 ;  /* 0x0000002c1044723c */ /* 0x008fe2000004183c */
[----:B------:R-:W2:Y:S07]  /*2380*/  LDSM.16.M88.4 R60, [R223+0x1400] ;  /* 0x00140000df3c783b */ /* 0x000eae0000000200 */
[----:B------:R-:W-:Y:S08]  /*2390*/  HMMA.16816.F32.BF16 R72, R28, R54, R80 ;  /* 0x000000361c48723c */ /* 0x000ff00000041850 */
[----:B-1----:R-:W-:Y:S08]  /*23a0*/  HMMA.16816.F32.BF16 R88, R12, R48, R76 ;  /* 0x000000300c58723c */ /* 0x002ff0000004184c */
[----:B------:R-:W-:Y:S08]  /*23b0*/  HMMA.16816.F32.BF16 R80, R24, R54, R84 ;  /* 0x000000361850723c */ /* 0x000ff00000041854 */
[----:B------:R-:W-:Y:S08]  /*23c0*/  HMMA.16816.F32.BF16 R76, R36, R56, R92 ;  /* 0x00000038244c723c */ /* 0x000ff0000004185c */
[----:B------:R-:W-:Y:S01]  /*23d0*/  HMMA.16816.F32.BF16 R112, R40, R108, R112 ;  /* 0x0000006c2870723c */ /* 0x000fe20000041870 */
[----:B------:R-:W-:-:S04]  /*23e0*/  FMUL.FTZ R0, R88, c[0x0][0x320] ;  /* 0x0000c80058007a20 */ /* 0x000fc80000410000 */
[----:B------:R1:W3:Y:S03]  /*23f0*/  MUFU.TANH R161, R0 ;  /* 0x0000000000a17308 */ /* 0x0002e60000002400 */
[C---:B------:R-:W-:Y:S08]  /*2400*/  HMMA.16816.F32.BF16 R128, R40.reuse, R98, R128 ;  /* 0x000000622880723c */ /* 0x040ff00000041880 */
[----:B------:R-:W-:Y:S01]  /*2410*/  HMMA.16816.F32.BF16 R120, R40, R110, R120 ;  /* 0x0000006e2878723c */ /* 0x000fe20000041878 */
[----:B------:R-:W3:Y:S01]  /*2420*/  LDSM.16.M88.4 R40, [R220+0x5500] ;  /* 0x00550000dc28783b */ /* 0x000ee20000000200 */
[----:B-1----:R-:W-:-:S06]  /*2430*/  FMUL.FTZ R0, R89, c[0x0][0x320] ;  /* 0x0000c80059007a20 */ /* 0x002fcc0000410000 */
[----:B------:R-:W-:Y:S01]  /*2440*/  HMMA.16816.F32.BF16 R84, R8, R48, R68 ;  /* 0x000000300854723c */ /* 0x000fe20000041844 */
[----:B------:R1:W1:Y:S07]  /*2450*/  MUFU.TANH R160, R0 ;  /* 0x0000000000a07308 */ /* 0x00026e0000002400 */
[----:B------:R-:W-:Y:S08]  /*2460*/  HMMA.16816.F32.BF16 R68, R20, R46, R72 ;  /* 0x0000002e1444723c */ /* 0x000ff00000041848 */
[----:B------:R-:W-:Y:S01]  /*2470*/  HMMA.16816.F32.BF16 R52, R32, R56, R124 ;  /* 0x000000382034723c */ /* 0x000fe2000004187c */
[----:B-1----:R-:W-:-:S04]  /*2480*/  FMUL.FTZ R0, R90, c[0x0][0x320] ;  /* 0x0000c8005a007a20 */ /* 0x002fc80000410000 */
[----:B------:R1:W1:Y:S03]  /*2490*/  MUFU.TANH R127, R0 ;  /* 0x00000000007f7308 */ /* 0x0002660000002400 */
[----:B------:R-:W-:Y:S01]  /*24a0*/  HMMA.16816.F32.BF16 R72, R16, R46, R80 ;  /* 0x0000002e1048723c */ /* 0x000fe20000041850 */
[----:B------:R-:W3:Y:S07]  /*24b0*/  LDSM.16.M88.4 R44, [R223+0x2400] ;  /* 0x00240000df2c783b */ /* 0x000eee0000000200 */
[----:B--2---:R-:W-:Y:S01]  /*24c0*/  HMMA.16816.F32.BF16 R76, R28, R60, R76 ;  /* 0x0000003c1c4c723c */ /* 0x004fe2000004184c */
[----:B-1----:R-:W-:-:S07]  /*24d0*/  FMUL.FTZ R0, R91, c[0x0][0x320] ;  /* 0x0000c8005b007a20 */ /* 0x002fce0000410000 */
[----:B------:R-:W-:Y:S01]  /*24e0*/  HMMA.16816.F32.BF16 R80, R12, R50, R68 ;  /* 0x000000320c50723c */ /* 0x000fe20000041844 */
[----:B------:R1:W2:Y:S07]  /*24f0*/  MUFU.TANH R126, R0 ;  /* 0x00000000007e7308 */ /* 0x0002ae0000002400 */
[----:B------:R-:W-:Y:S01]  /*2500*/  HMMA.16816.F32.BF16 R68, R24, R60, R52 ;  /* 0x0000003c1844723c */ /* 0x000fe20000041834 */
[----:B------:R-:W2:Y:S07]  /*2510*/  LDSM.16.M88.4 R52, [R220+0x4900] ;  /* 0x00490000dc34783b */ /* 0x000eae0000000200 */
[----:B------:R-:W-:Y:S01]  /*2520*/  HMMA.16816.F32.BF16 R88, R8, R50, R72 ;  /* 0x000000320858723c */ /* 0x000fe20000041848 */
[----:B-1----:R-:W-:-:S04]  /*2530*/  FMUL.FTZ R0, R84, c[0x0][0x320] ;  /* 0x0000c80054007a20 */ /* 0x002fc80000410000 */
[----:B------:R1:W1:Y:S03]  /*2540*/  MUFU.TANH R125, R0 ;  /* 0x00000000007d7308 */ /* 0x0002660000002400 */
[----:B------:R-:W-:Y:S08]  /*2550*/  HMMA.16816.F32.BF16 R48, R36, R58, R100 ;  /* 0x0000003a2430723c */ /* 0x000ff00000041864 */
[----:B---3--:R-:W-:Y:S01]  /*2560*/  HMMA.16816.F32.BF16 R72, R20, R40, R76 ;  /* 0x000000281448723c */ /* 0x008fe2000004184c */
[----:B-1----:R-:W-:-:S07]  /*2570*/  FMUL.FTZ R0, R85, c[0x0][0x320] ;  /* 0x0000c80055007a20 */ /* 0x002fce0000410000 */
[----:B------:R-:W-:Y:S01]  /*2580*/  HMMA.16816.F32.BF16 R76, R32, R58, R136 ;  /* 0x0000003a204c723c */ /* 0x000fe20000041888 */
[----:B------:R1:W3:Y:S07]  /*2590*/  MUFU.TANH R124, R0 ;  /* 0x00000000007c7308 */ /* 0x0002ee0000002400 */
[----:B------:R-:W-:Y:S08]  /*25a0*/  HMMA.16816.F32.BF16 R56, R16, R40, R68 ;  /* 0x000000281038723c */ /* 0x000ff00000041844 */
[----:B------:R-:W-:Y:S01]  /*25b0*/  HMMA.16816.F32.BF16 R68, R28, R62, R48 ;  /* 0x0000003e1c44723c */ /* 0x000fe20000041830 */
[----:B-1----:R-:W-:Y:S01]  /*25c0*/  FMUL.FTZ R0, R86, c[0x0][0x320] ;  /* 0x0000c80056007a20 */ /* 0x002fe20000410000 */
[----:B------:R-:W1:Y:S03]  /*25d0*/  LDSM.16.M88.4 R48, [R223+0x1800] ;  /* 0x00180000df30783b */ /* 0x000e660000000200 */
[----:B------:R2:W1:Y:S02]  /*25e0*/  MUFU.TANH R119, R0 ;  /* 0x0000000000777308 */ /* 0x0004640000002400 */
[----:B--2---:R-:W-:-:S09]  /*25f0*/  FMUL.FTZ R0, R87, c[0x0][0x320] ;  /* 0x0000c80057007a20 */ /* 0x004fd20000410000 */
[----:B------:R-:W-:Y:S01]  /*2600*/  HMMA.16816.F32.BF16 R84, R8, R44, R56 ;  /* 0x0000002c0854723c */ /* 0x000fe20000041838 */
[----:B------:R-:W2:Y:S01]  /*2610*/  LDSM.16.M88.4 R56, [R220+0x5900] ;  /* 0x00590000dc38783b */ /* 0x000ea20000000200 */
[----:B------:R3:W1:Y:S06]  /*2620*/  MUFU.TANH R117, R0 ;  /* 0x0000000000757308 */ /* 0x00066c0000002400 */
[----:B------:R-:W-:Y:S01]  /*2630*/  HMMA.16816.F32.BF16 R68, R20, R42, R68 ;  /* 0x0000002a1444723c */ /* 0x000fe20000041844 */
[----:B---3--:R-:W-:-:S04]  /*2640*/  FMUL.FTZ R0, R80, c[0x0][0x320] ;  /* 0x0000c80050007a20 */ /* 0x008fc80000410000 */
[----:B------:R3:W1:Y:S02]  /*2650*/  MUFU.TANH R118, R0 ;  /* 0x0000000000767308 */ /* 0x0006640000002400 */
[----:B---3--:R-:W-:-:S06]  /*2660*/  FMUL.FTZ R0, R81, c[0x0][0x320] ;  /* 0x0000c80051007a20 */ /* 0x008fcc0000410000 */
[----:B------:R3:W1:Y:S02]  /*2670*/  MUFU.TANH R116, R0 ;  /* 0x0000000000747308 */ /* 0x0006640000002400 */
[----:B---3--:R-:W-:-:S06]  /*2680*/  FMUL.FTZ R0, R82, c[0x0][0x320] ;  /* 0x0000c80052007a20 */ /* 0x008fcc0000410000 */
[----:B------:R3:W1:Y:S02]  /*2690*/  MUFU.TANH R111, R0 ;  /* 0x00000000006f7308 */ /* 0x0006640000002400 */
[----:B---3--:R-:W-:Y:S02]  /*26a0*/  FMUL.FTZ R0, R83, c[0x0][0x320] ;  /* 0x0000c80053007a20 */ /* 0x008fe40000410000 */
[----:B------:R-:W-:Y:S04]  /*26b0*/  HMMA.16816.F32.BF16 R80, R12, R44, R72 ;  /* 0x0000002c0c50723c */ /* 0x000fe80000041848 */
[----:B------:R3:W1:Y:S04]  /*26c0*/  MUFU.TANH R110, R0 ;  /* 0x00000000006e7308 */ /* 0x0006680000002400 */
[----:B------:R-:W-:Y:S08]  /*26d0*/  HMMA.16816.F32.BF16 R72, R24, R62, R76 ;  /* 0x0000003e1848723c */ /* 0x000ff0000004184c */
[----:B------:R-:W-:Y:S01]  /*26e0*/  HMMA.16816.F32.BF16 R76, R36, R52, R132 ;  /* 0x00000034244c723c */ /* 0x000fe20000041884 */
[----:B---3--:R-:W-:-:S04]  /*26f0*/  FMUL.FTZ R0, R88, c[0x0][0x320] ;  /* 0x0000c80058007a20 */ /* 0x008fc80000410000 */
[----:B------:R3:W1:Y:S03]  /*2700*/  MUFU.TANH R109, R0 ;  /* 0x00000000006d7308 */ /* 0x0006660000002400 */
[----:B------:R-:W-:Y:S08]  /*2710*/  HMMA.16816.F32.BF16 R60, R32, R52, R140 ;  /* 0x00000034203c723c */ /* 0x000ff0000004188c */
[----:B------:R-:W-:Y:S01]  /*2720*/  HMMA.16816.F32.BF16 R72, R16, R42, R72 ;  /* 0x0000002a1048723c */ /* 0x000fe20000041848 */
[----:B------:R-:W4:Y:S01]  /*2730*/  LDSM.16.M88.4 R40, [R223+0x2800] ;  /* 0x00280000df28783b */ /* 0x000f220000000200 */
[----:B---3--:R-:W-:-:S06]  /*2740*/  FMUL.FTZ R0, R89, c[0x0][0x320] ;  /* 0x0000c80059007a20 */ /* 0x008fcc0000410000 */
[-C--:B-1----:R-:W-:Y:S01]  /*2750*/  HMMA.16816.F32.BF16 R76, R28, R48.reuse, R76 ;  /* 0x000000301c4c723c */ /* 0x082fe2000004184c */
[----:B------:R1:W3:Y:S07]  /*2760*/  MUFU.TANH R108, R0 ;  /* 0x00000000006c7308 */ /* 0x0002ee0000002400 */
[----:B------:R-:W-:Y:S01]  /*2770*/  HMMA.16816.F32.BF16 R60, R24, R48, R60 ;  /* 0x00000030183c723c */ /* 0x000fe2000004183c */
[----:B-1----:R-:W-:-:S04]  /*2780*/  FMUL.FTZ R0, R90, c[0x0][0x320] ;  /* 0x0000c8005a007a20 */ /* 0x002fc80000410000 */
[----:B------:R1:W1:Y:S11]  /*2790*/  MUFU.TANH R107, R0 ;  /* 0x00000000006b7308 */ /* 0x0002760000002400 */
[----:B------:R-:W-:Y:S08]  /*27a0*/  @!UPT UIADD3 URZ, URZ, URZ, URZ ;  /* 0x0000003f3f3ff290 */ /* 0x000ff0000fffe03f */
[----:B--2---:R-:W-:Y:S01]  /*27b0*/  HMMA.16816.F32.BF16 R60, R16, R56, R60 ;  /* 0x00000038103c723c */ /* 0x004fe2000004183c */
[----:B-1----:R-:W-:-:S07]  /*27c0*/  FMUL.FTZ R0, R91, c[0x0][0x320] ;  /* 0x0000c8005b007a20 */ /* 0x002fce0000410000 */
[----:B------:R-:W-:Y:S01]  /*27d0*/  HMMA.16816.F32.BF16 R88, R8, R46, R72 ;  /* 0x0000002e0858723c */ /* 0x000fe20000041848 */
[----:B------:R1:W2:Y:S07]  /*27e0*/  MUFU.TANH R105, R0 ;  /* 0x0000000000697308 */ /* 0x0002ae0000002400 */
[----:B------:R-:W-:Y:S08]  /*27f0*/  HMMA.16816.F32.BF16 R72, R20, R56, R76 ;  /* 0x000000381448723c */ /* 0x000ff0000004184c */
        /* <DEDUP_REMOVED lines=10> */
[----:B------:R-:W-:Y:S01]  /*28a0*/  HMMA.16816.F32.BF16 R76, R16, R58, R76 ;  /* 0x0000003a104c723c */ /* 0x000fe2000004184c */
[----:B-1----:R-:W-:-:S07]  /*28b0*/  FMUL.FTZ R0, R83, c[0x0][0x320] ;  /* 0x0000c80053007a20 */ /* 0x002fce0000410000 */
[----:B------:R-:W-:Y:S01]  /*28c0*/  HMMA.16816.F32.BF16 R80, R12, R46, R68 ;  /* 0x0000002e0c50723c */ /* 0x000fe20000041844 */
[----:B------:R-:W1:Y:S01]  /*28d0*/  LDSM.16.M88.4 R44, [R220+0x4d00] ;  /* 0x004d0000dc2c783b */ /* 0x000e620000000200 */
[----:B------:R2:W1:Y:S06]  /*28e0*/  MUFU.TANH R102, R0 ;  /* 0x0000000000667308 */ /* 0x00046c0000002400 */
[----:B------:R-:W-:Y:S01]  /*28f0*/  HMMA.16816.F32.BF16 R68, R36, R54, R128 ;  /* 0x000000362444723c */ /* 0x000fe20000041880 */
[----:B------:R-:W1:Y:S07]  /*2900*/  LDSM.16.M88.4 R52, [R223+0x1c00] ;  /* 0x001c0000df34783b */ /* 0x000e6e0000000200 */
[----:B----4-:R-:W-:Y:S01]  /*2910*/  HMMA.16816.F32.BF16 R76, R8, R42, R76 ;  /* 0x0000002a084c723c */ /* 0x010fe2000004184c */
[----:B--2---:R-:W-:-:S04]  /*2920*/  FMUL.FTZ R0, R84, c[0x0][0x320] ;  /* 0x0000c80054007a20 */ /* 0x004fc80000410000 */
[----:B------:R2:W4:Y:S11]  /*2930*/  MUFU.TANH R100, R0 ;  /* 0x0000000000647308 */ /* 0x0005360000002400 */
[----:B------:R-:W-:Y:S01]  /*2940*/  HMMA.16816.F32.BF16 R68, R28, R50, R68 ;  /* 0x000000321c44723c */ /* 0x000fe20000041844 */
[----:B------:R-:W1:Y:S01]  /*2950*/  LDSM.16.M88.4 R48, [R220+0x5d00] ;  /* 0x005d0000dc30783b */ /* 0x000e620000000200 */
[----:B--2---:R-:W-:-:S06]  /*2960*/  FMUL.FTZ R0, R85, c[0x0][0x320] ;  /* 0x0000c80055007a20 */ /* 0x004fcc0000410000 */
[----:B------:R-:W-:Y:S01]  /*2970*/  FMUL.FTZ R76, R76, c[0x0][0x320] ;  /* 0x0000c8004c4c7a20 */ /* 0x000fe20000410000 */
[----:B------:R2:W1:Y:S01]  /*2980*/  MUFU.TANH R101, R0 ;  /* 0x0000000000657308 */ /* 0x0004620000002400 */
[----:B------:R-:W-:-:S07]  /*2990*/  FMUL.FTZ R77, R77, c[0x0][0x320] ;  /* 0x0000c8004d4d7a20 */ /* 0x000fce0000410000 */
[----:B------:R-:W1:Y:S01]  /*29a0*/  MUFU.TANH R76, R76 ;  /* 0x0000004c004c7308 */ /* 0x000e620000002400 */
[----:B--2---:R-:W-:-:S07]  /*29b0*/  FMUL.FTZ R0, R86, c[0x0][0x320] ;  /* 0x0000c80056007a20 */ /* 0x004fce0000410000 */
[----:B------:R-:W2:Y:S08]  /*29c0*/  MUFU.TANH R77, R77 ;  /* 0x0000004d004d7308 */ /* 0x000eb00000002400 */
[----:B------:R1:W1:Y:S02]  /*29d0*/  MUFU.TANH R99, R0 ;  /* 0x0000000000637308 */ /* 0x0002640000002400 */
[----:B-1----:R-:W-:-:S02]  /*29e0*/  FMUL.FTZ R0, R87, c[0x0][0x320] ;  /* 0x0000c80057007a20 */ /* 0x002fc40000410000 */
[----:B------:R-:W-:Y:S04]  /*29f0*/  HMMA.16816.F32.BF16 R84, R8, R40, R60 ;  /* 0x000000280854723c */ /* 0x000fe8000004183c */
[----:B------:R1:W1:Y:S04]  /*2a00*/  MUFU.TANH R96, R0 ;  /* 0x0000000000607308 */ /* 0x0002680000002400 */
[----:B------:R-:W-:Y:S08]  /*2a10*/  HMMA.16816.F32.BF16 R60, R20, R58, R68 ;  /* 0x0000003a143c723c */ /* 0x000ff00000041844 */
[----:B------:R-:W-:Y:S01]  /*2a20*/  HMMA.16816.F32.BF16 R68, R32, R44, R152 ;  /* 0x0000002c2044723c */ /* 0x000fe20000041898 */
[----:B-1----:R-:W-:-:S04]  /*2a30*/  FMUL.FTZ R0, R80, c[0x0][0x320] ;  /* 0x0000c80050007a20 */ /* 0x002fc80000410000 */
[----:B------:R1:W1:Y:S03]  /*2a40*/  MUFU.TANH R98, R0 ;  /* 0x0000000000627308 */ /* 0x0002660000002400 */
[----:B------:R-:W-:Y:S01]  /*2a50*/  HMMA.16816.F32.BF16 R32, R32, R46, R156 ;  /* 0x0000002e2020723c */ /* 0x000fe2000004189c */
[----:B-1----:R-:W-:Y:S11]  /*2a60*/  FMUL.FTZ R0, R81, c[0x0][0x320] ;  /* 0x0000c80051007a20 */ /* 0x002ff60000410000 */
[----:B------:R-:W-:Y:S04]  /*2a70*/  @!UPT UIADD3 URZ, URZ, URZ, URZ ;  /* 0x0000003f3f3ff290 */ /* 0x000fe8000fffe03f */
[C---:B------:R-:W-:Y:S01]  /*2a80*/  HMMA.16816.F32.BF16 R68, R24.reuse, R52, R68 ;  /* 0x000000341844723c */ /* 0x040fe20000041844 */
[----:B------:R1:W1:Y:S07]  /*2a90*/  MUFU.TANH R97, R0 ;  /* 0x0000000000617308 */ /* 0x00026e0000002400 */
[----:B------:R-:W-:Y:S01]  /*2aa0*/  HMMA.16816.F32.BF16 R24, R24, R54, R32 ;  /* 0x000000361818723c */ /* 0x000fe20000041820 */
[----:B-1----:R-:W-:-:S04]  /*2ab0*/  FMUL.FTZ R0, R82, c[0x0][0x320] ;  /* 0x0000c80052007a20 */ /* 0x002fc80000410000 */
        /* <DEDUP_REMOVED lines=13> */
[----:B------:R-:W2:Y:S01]  /*2b90*/  LDSM.16.M88.4 R36, [R223+0x2c00] ;  /* 0x002c0000df24783b */ /* 0x000ea20000000200 */
        /* <DEDUP_REMOVED lines=14> */
[----:B--2---:R-:W-:Y:S07]  /*2c80*/  HMMA.16816.F32.BF16 R56, R12, R36, R56 ;  /* 0x000000240c38723c */ /* 0x004fee0000041838 */
[----:B------:R-:W2:Y:S01]  /*2c90*/  MUFU.TANH R75, R75 ;  /* 0x0000004b004b7308 */ /* 0x000ea20000002400 */
[----:B------:R-:W-:Y:S01]  /*2ca0*/  HMMA.16816.F32.BF16 R20, R20, R50, R28 ;  /* 0x000000321414723c */ /* 0x000fe2000004181c */
[----:B-1----:R-:W-:-:S07]  /*2cb0*/  FMUL.FTZ R0, R80, c[0x0][0x320] ;  /* 0x0000c80050007a20 */ /* 0x002fce0000410000 */
[C---:B------:R-:W-:Y:S01]  /*2cc0*/  HMMA.16816.F32.BF16 R28, R8.reuse, R36, R40 ;  /* 0x00000024081c723c */ /* 0x040fe20000041828 */
        /* <DEDUP_REMOVED lines=8> */
[----:B------:R1:W1:Y:S08]  /*2d50*/  MUFU.TANH R90, R0 ;  /* 0x00000000005a7308 */ /* 0x0002700000002400 */
        /* <DEDUP_REMOVED lines=11> */
[----:B------:R-:W-:-:S07]  /*2e10*/  FMUL.FTZ R15, R15, c[0x0][0x320] ;  /* 0x0000c8000f0f7a20 */ /* 0x000fce0000410000 */
[----:B------:R-:W2:Y:S01]  /*2e20*/  MUFU.TANH R26, R12 ;  /* 0x0000000c001a7308 */ /* 0x000ea20000002400 */
[----:B-1----:R-:W-:-:S07]  /*2e30*/  FMUL.FTZ R0, R83, c[0x0][0x320] ;  /* 0x0000c80053007a20 */ /* 0x002fce0000410000 */
[----:B------:R-:W1:Y:S08]  /*2e40*/  MUFU.TANH R25, R14 ;  /* 0x0000000e00197308 */ /* 0x000e700000002400 */
[----:B------:R1:W1:Y:S08]  /*2e50*/  MUFU.TANH R88, R0 ;  /* 0x0000000000587308 */ /* 0x0002700000002400 */
[----:B------:R-:W2:Y:S01]  /*2e60*/  MUFU.TANH R40, R15 ;  /* 0x0000000f00287308 */ /* 0x000ea20000002400 */
[----:B-1----:R-:W-:-:S07]  /*2e70*/  FMUL.FTZ R0, R84, c[0x0][0x320] ;  /* 0x0000c80054007a20 */ /* 0x002fce0000410000 */
[----:B------:R-:W1:Y:S08]  /*2e80*/  MUFU.TANH R23, R8 ;  /* 0x0000000800177308 */ /* 0x000e700000002400 */
[----:B------:R1:W1:Y:S08]  /*2e90*/  MUFU.TANH R83, R0 ;  /* 0x0000000000537308 */ /* 0x0002700000002400 */
[----:B------:R-:W2:Y:S01]  /*2ea0*/  MUFU.TANH R24, R9 ;  /* 0x0000000900187308 */ /* 0x000ea20000002400 */
[----:B-1----:R-:W-:-:S07]  /*2eb0*/  FMUL.FTZ R0, R85, c[0x0][0x320] ;  /* 0x0000c80055007a20 */ /* 0x002fce0000410000 */
[----:B------:R-:W1:Y:S08]  /*2ec0*/  MUFU.TANH R22, R10 ;  /* 0x0000000a00167308 */ /* 0x000e700000002400 */
[----:B------:R1:W1:Y:S02]  /*2ed0*/  MUFU.TANH R82, R0 ;  /* 0x0000000000527308 */ /* 0x0002640000002400 */
[----:B-1----:R-:W-:-:S06]  /*2ee0*/  FMUL.FTZ R0, R86, c[0x0][0x320] ;  /* 0x0000c80056007a20 */ /* 0x002fcc0000410000 */
        /* <DEDUP_REMOVED lines=16> */
[----:B------:R-:W1:Y:S08]  /*2ff0*/  MUFU.TANH R30, R11 ;  /* 0x0000000b001e7308 */ /* 0x000e700000002400 */
[----:B------:R1:W1:Y:S02]  /*3000*/  MUFU.TANH R27, R0 ;  /* 0x00000000001b7308 */ /* 0x0002640000002400 */
[----:B-1----:R-:W-:-:S06]  /*3010*/  FMUL.FTZ R0, R31, c[0x0][0x320] ;  /* 0x0000c8001f007a20 */ /* 0x002fcc0000410000 */
[----:B------:R-:W1:Y:S08]  /*3020*/  MUFU.TANH R31, R13 ;  /* 0x0000000d001f7308 */ /* 0x000e700000002400 */
[----:B------:R1:W1:Y:S02]  /*3030*/  MUFU.TANH R29, R0 ;  /* 0x00000000001d7308 */ /* 0x0002640000002400 */
[----:B-1----:R-:W-:-:S04]  /*3040*/  LEA R0, R150, R148, 0x5 ;  /* 0x0000009496007211 */ /* 0x002fc800078e28ff */
[----:B------:R-:W-:Y:S01]  /*3050*/  IADD3 R0, R149, R0, RZ ;  /* 0x0000000095007210 */ /* 0x000fe20007ffe0ff */
[----:B------:R-:W-:Y:S06]  /*3060*/  BAR.SYNC.DEFER_BLOCKING 0x0 ;  /* 0x0000000000007b1d */ /* 0x000fec0000010000 */
[----:B------:R-:W-:Y:S05]  /*3070*/  @!P2 BRA `(.L_x_31) ;  /* 0x000004300000a947 */ /* 0x000fea0003800000 */
[----:B--234-:R-:W-:Y:S01]  /*3080*/  ISETP.NE.AND P1, PT, R176, 0x1, PT ;  /* 0x00000001b000780c */ /* 0x01cfe20003f25270 */
[----:B------:R-:W-:Y:S02]  /*3090*/  IMAD R3, R174, 0x40, R175 ;  /* 0x00000040ae037824 */ /* 0x000fe400078e02af */
[----:B------:R-:W-:-:S03]  /*30a0*/  IMAD.MOV.U32 R227, RZ, RZ, RZ ;  /* 0x000000ffffe37224 */ /* 0x000fc600078e00ff */
[----:B------:R-:W-:-:S05]  /*30b0*/  IADD3 R3, R3, -0x80, R171 ;  /* 0xffffff8003037810 */ /* 0x000fca0007ffe0ab */
[----:B------:R-:W-:Y:S02]  /*30c0*/  IMAD.MOV.U32 R2, RZ, RZ, R3 ;  /* 0x000000ffff027224 */ /* 0x000fe400078e0003 */
[----:B------:R-:W-:-:S05]  /*30d0*/  @P1 IMAD.HI.U32 R5, R3, c[0x0][0x2bc], RZ ;  /* 0x0000af0003051a27 */ /* 0x000fca00078e00ff */
[----:B------:R-:W-:-:S04]  /*30e0*/  @P1 SHF.R.U32.HI R2, RZ, c[0x0][0x2c0], R5 ;  /* 0x0000b000ff021a19 */ /* 0x000fc80000011605 */
[----:B------:R-:W-:-:S04]  /*30f0*/  @!P3 IADD3 R5, P0, R2, R172, RZ ;  /* 0x000000ac0205b210 */ /* 0x000fc80007f1e0ff */
[----:B------:R-:W-:Y:S02]  /*3100*/  @!P3 LEA.HI.X.SX32 R7, R2, R170, 0x1, P0 ;  /* 0x000000aa0207b211 */ /* 0x000fe400000f0eff */
[----:B------:R-:W-:-:S04]  /*3110*/  @!P3 LEA R6, P0, R5, c[0x0][0x2a0], 0x2 ;  /* 0x0000a8000506ba11 */ /* 0x000fc800078010ff */
[----:B------:R-:W-:-:S05]  /*3120*/  @!P3 LEA.HI.X R7, R5, c[0x0][0x2a4], R7, 0x2, P0 ;  /* 0x0000a9000507ba11 */ /* 0x000fca00000f1407 */
[----:B------:R1:W2:Y:S01]  /*3130*/  @!P3 LDG.E R227, [R6.64] ;  /* 0x0000000606e3b981 */ /* 0x0002a2000c1e1900 */
[----:B------:R-:W-:Y:S01]  /*3140*/  IMAD.MOV R2, RZ, RZ, -R2 ;  /* 0x000000ffff027224 */ /* 0x000fe200078e0a02 */
[----:B------:R-:W-:Y:S01]  /*3150*/  SEL R21, RZ, 0x10, P6 ;  /* 0x00000010ff157807 */ /* 0x000fe20003000000 */
[----:B------:R-:W-:Y:S01]  /*3160*/  IMAD.SHL.U32 R8, R64, 0x2, RZ ;  /* 0x0000000240087824 */ /* 0x000fe200078e00ff */
[----:B------:R-:W-:Y:S01]  /*3170*/  SEL R20, RZ, 0x10, P5 ;  /* 0x00000010ff147807 */ /* 0x000fe20002800000 */
[----:B------:R-:W-:Y:S01]  /*3180*/  IMAD R228, R2, c[0x0][0x2b8], R3 ;  /* 0x0000ae0002e47a24 */ /* 0x000fe200078e0203 */
[----:B------:R-:W-:Y:S01]  /*3190*/  SEL R19, RZ, 0x10, P4 ;  /* 0x00000010ff137807 */ /* 0x000fe20002000000 */
[----:B------:R-:W-:Y:S01]  /*31a0*/  IMAD.SHL.U32 R16, R183, 0x2, RZ ;  /* 0x00000002b7107824 */ /* 0x000fe200078e00ff */
[----:B------:R-:W-:Y:S02]  /*31b0*/  IADD3 R12, -R20, 0x10, RZ ;  /* 0x00000010140c7810 */ /* 0x000fe40007ffe1ff */
[----:B------:R-:W-:-:S02]  /*31c0*/  SHF.R.S32.HI R2, RZ, 0x1f, R228 ;  /* 0x0000001fff027819 */ /* 0x000fc400000114e4 */
[----:B------:R-:W-:Y:S02]  /*31d0*/  SHF.L.U64.HI R9, R64, 0x1, R166 ;  /* 0x0000000140097819 */ /* 0x000fe400000102a6 */
[----:B------:R-:W-:Y:S01]  /*31e0*/  LOP3.LUT R12, R12, 0xf, RZ, 0xc0, !PT ;  /* 0x0000000f0c0c7812 */ /* 0x000fe200078ec0ff */
[----:B------:R-:W-:Y:S01]  /*31f0*/  IMAD R5, R2, c[0x0][0x1e0], RZ ;  /* 0x0000780002057a24 */ /* 0x000fe200078e02ff */
[----:B------:R-:W-:Y:S01]  /*3200*/  IADD3 R10, -R19, 0x10, RZ ;  /* 0x00000010130a7810 */ /* 0x000fe20007ffe1ff */
[----:B------:R-:W-:Y:S01]  /*3210*/  IMAD.WIDE.U32 R2, R228, c[0x0][0x1e0], RZ ;  /* 0x00007800e4027a25 */ /* 0x000fe200078e00ff */
[----:B------:R-:W-:Y:S02]  /*3220*/  SHF.L.U64.HI R17, R184, 0x1, R165 ;  /* 0x00000001b8117819 */ /* 0x000fe400000102a5 */
[----:B------:R-:W-:Y:S01]  /*3230*/  LOP3.LUT R10, R10, 0xf, RZ, 0xc0, !PT ;  /* 0x0000000f0a0a7812 */ /* 0x000fe200078ec0ff */
[----:B------:R-:W-:Y:S01]  /*3240*/  IMAD R5, R228, c[0x0][0x1e4], R5 ;  /* 0x00007900e4057a24 */ /* 0x000fe200078e0205 */
[----:B------:R-:W-:-:S03]  /*3250*/  SHF.L.U64.HI R18, R183, 0x1, R164 ;  /* 0x00000001b7127819 */ /* 0x000fc600000102a4 */
[----:B------:R-:W-:Y:S01]  /*3260*/  IMAD.IADD R3, R3, 0x1, R5 ;  /* 0x0000000103037824 */ /* 0x000fe200078e0205 */
[----:B-1----:R-:W-:-:S04]  /*3270*/  IADD3 R6, -R21, 0x10, RZ ;  /* 0x0000001015067810 */ /* 0x002fc80007ffe1ff */
[----:B------:R-:W-:Y:S02]  /*3280*/  LOP3.LUT R6, R6, 0xf, RZ, 0xc0, !PT ;  /* 0x0000000f06067812 */ /* 0x000fe400078ec0ff */
[----:B--2---:R-:W-:Y:S01]  /*3290*/  SHF.R.S32.HI R5, RZ, 0x1f, R227 ;  /* 0x0000001fff057819 */ /* 0x004fe200000114e3 */
[----:B------:R-:W-:-:S04]  /*32a0*/  IMAD.WIDE.U32 R2, R227, c[0x0][0x1f0], R2 ;  /* 0x00007c00e3027a25 */ /* 0x000fc800078e0002 */
[----:B------:R-:W-:Y:S01]  /*32b0*/  IMAD R5, R5, c[0x0][0x1f0], RZ ;  /* 0x00007c0005057a24 */ /* 0x000fe200078e02ff */
[----:B------:R-:W-:-:S03]  /*32c0*/  IADD3 R2, P0, R168, R2, RZ ;  /* 0x00000002a8027210 */ /* 0x000fc60007f1e0ff */
[----:B------:R-:W-:-:S05]  /*32d0*/  IMAD R5, R227, c[0x0][0x1f4], R5 ;  /* 0x00007d00e3057a24 */ /* 0x000fca00078e0205 */
[----:B------:R-:W-:Y:S02]  /*32e0*/  IADD3.X R5, R167, R3, R5, P0, !PT ;  /* 0x00000003a7057210 */ /* 0x000fe400007fe405 */
[----:B------:R-:W-:-:S04]  /*32f0*/  LEA R7, P0, R2, c[0x0][0x1c8], 0x1 ;  /* 0x0000720002077a11 */ /* 0x000fc800078008ff */
[----:B------:R-:W-:Y:S02]  /*3300*/  LEA.HI.X R5, R2, c[0x0][0x1cc], R5, 0x1, P0 ;  /* 0x0000730002057a11 */ /* 0x000fe400000f0c05 */
[----:B------:R-:W1:Y:S04]  /*3310*/  SHFL.IDX PT, R2, R7, 0x1, 0x1c1f ;  /* 0x003c1f0007027f89 */ /* 0x000e6800000e0000 */
[----:B------:R-:W2:Y:S01]  /*3320*/  SHFL.IDX PT, R3, R5, 0x1, 0x1c1f ;  /* 0x003c1f0005037f89 */ /* 0x000ea200000e0000 */
[----:B-1----:R-:W-:Y:S01]  /*3330*/  IADD3 R14, P1, P0, R6, R2, R8 ;  /* 0x00000002060e7210 */ /* 0x002fe2000783e008 */
[----:B------:R-:W-:-:S03]  /*3340*/  IMAD.SHL.U32 R6, R184, 0x2, RZ ;  /* 0x00000002b8067824 */ /* 0x000fc600078e00ff */
[----:B--2---:R-:W-:Y:S02]  /*3350*/  IADD3.X R15, RZ, R3, R9, P1, P0 ;  /* 0x00000003ff0f7210 */ /* 0x004fe40000fe0409 */
[----:B------:R-:W-:-:S04]  /*3360*/  IADD3 R12, P1, P0, R12, R2, R6 ;  /* 0x000000020c0c7210 */ /* 0x000fc8000783e006 */
[-C--:B------:R-:W-:Y:S02]  /*3370*/  IADD3.X R13, RZ, R3.reuse, R17, P1, P0 ;  /* 0x00000003ff0d7210 */ /* 0x080fe40000fe0411 */
[----:B------:R-:W-:Y:S02]  /*3380*/  IADD3 R10, P1, P0, R10, R2, R16 ;  /* 0x000000020a0a7210 */ /* 0x000fe4000783e010 */
[----:B------:R-:W1:Y:S02]  /*3390*/  SHFL.IDX PT, R2, R7, RZ, 0x1c1f ;  /* 0x001c1fff07027589 */ /* 0x000e6400000e0000 */
[----:B------:R-:W-:Y:S02]  /*33a0*/  IADD3.X R11, RZ, R3, R18, P1, P0 ;  /* 0x00000003ff0b7210 */ /* 0x000fe40000fe0412 */
[----:B------:R-:W2:Y:S01]  /*33b0*/  SHFL.IDX PT, R3, R5, RZ, 0x1c1f ;  /* 0x001c1fff05037589 */ /* 0x000ea200000e0000 */
[----:B-1----:R-:W-:-:S05]  /*33c0*/  IADD3 R8, P0, R2, R8, RZ ;  /* 0x0000000802087210 */ /* 0x002fca0007f1e0ff */
[----:B--2---:R-:W-:Y:S01]  /*33d0*/  IMAD.X R9, R3, 0x1, R9, P0 ;  /* 0x0000000103097824 */ /* 0x004fe200000e0609 */
[----:B------:R-:W-:-:S04]  /*33e0*/  IADD3 R6, P0, R2, R6, RZ ;  /* 0x0000000602067210 */ /* 0x000fc80007f1e0ff */
[----:B------:R1:W-:Y:S01]  /*33f0*/  LDGSTS.E.BYPASS.LTC128B.128 [R226+0x3100], [R8.64], !P6 ;  /* 0x0310000008e27fae */ /* 0x0003e2000f101d46 */
[----:B------:R-:W-:Y:S01]  /*3400*/  IMAD.X R7, R3, 0x1, R17, P0 ;  /* 0x0000000103077824 */ /* 0x000fe200000e0611 */
[----:B------:R-:W-:-:S04]  /*3410*/  IADD3 R2, P0, R2, R16, RZ ;  /* 0x0000001002027210 */ /* 0x000fc80007f1e0ff */
[----:B------:R1:W-:Y:S01]  /*3420*/  LDGSTS.E.BYPASS.LTC128B.128 [R226+0x4100], [R6.64], !P5 ;  /* 0x0410000006e27fae */ /* 0x0003e2000e901d46 */
[----:B------:R-:W-:Y:S01]  /*3430*/  IMAD.X R3, R3, 0x1, R18, P0 ;  /* 0x0000000103037824 */ /* 0x000fe200000e0612 */
[----:B------:R-:W-:-:S04]  /*3440*/  ISETP.NE.U32.AND P0, PT, R21, RZ, PT ;  /* 0x000000ff1500720c */ /* 0x000fc80003f05070 */
[----:B------:R1:W-:Y:S09]  /*3450*/  LDGSTS.E.BYPASS.LTC128B.128 [R226+0x5100], [R2.64], !P4 ;  /* 0x0510000002e27fae */ /* 0x0003f2000e101d46 */
[----:B------:R1:W-:Y:S01]  /*3460*/  LDGSTS.E.BYPASS.LTC128B.128.ZFILL [R226+0x3900], [R14.64], P0 ;  /* 0x039000000ee27fae */ /* 0x0003e20008141d46 */
[----:B------:R-:W-:-:S13]  /*3470*/  ISETP.NE.U32.AND P0, PT, R20, RZ, PT ;  /* 0x000000ff1400720c */ /* 0x000fda0003f05070 */
[----:B------:R1:W-:Y:S01]  /*3480*/  LDGSTS.E.BYPASS.LTC128B.128.ZFILL [R226+0x4900], [R12.64], P0 ;  /* 0x049000000ce27fae */ /* 0x0003e20008141d46 */
[----:B------:R-:W-:-:S13]  /*3490*/  ISETP.NE.U32.AND P0, PT, R19, RZ, PT ;  /* 0x000000ff1300720c */ /* 0x000fda0003f05070 */
[----:B------:R1:W-:Y:S02]  /*34a0*/  LDGSTS.E.BYPASS.LTC128B.128.ZFILL [R226+0x5900], [R10.64], P0 ;  /* 0x059000000ae27fae */ /* 0x0003e40008141d46 */
.L_x_31:
[----:B-1234-:R-:W-:Y:S01]  /*34b0*/  LOP3.LUT R2, R162, 0xffffffe0, RZ, 0xc0, !PT ;  /* 0xffffffe0a2027812 */ /* 0x01efe200078ec0ff */
[----:B------:R-:W-:Y:S01]  /*34c0*/  IMAD.SHL.U32 R221, R0, 0x2, RZ ;  /* 0x0000000200dd7824 */ /* 0x000fe200078e00ff */
[----:B------:R-:W0:Y:S03]  /*34d0*/  LDGDEPBAR ;  /* 0x00000000000079af */ /* 0x000e260000000000 */
[----:B------:R-:W-:Y:S02]  /*34e0*/  IMAD.IADD R2, R163, 0x1, -R2 ;  /* 0x00000001a3027824 */ /* 0x000fe400078e0a02 */
[----:B------:R-:W-:-:S03]  /*34f0*/  IMAD R222, R4, 0x2, R221 ;  /* 0x0000000204de7824 */ /* 0x000fc600078e02dd */
[----:B------:R-:W-:-:S04]  /*3500*/  SHF.R.S32.HI R3, RZ, 0x1f, R2 ;  /* 0x0000001fff037819 */ /* 0x000fc80000011402 */
[----:B------:R-:W-:-:S04]  /*3510*/  LEA.HI R3, R3, R2, RZ, 0x2 ;  /* 0x0000000203037211 */ /* 0x000fc800078f10ff */
[----:B------:R-:W-:-:S05]  /*3520*/  LOP3.LUT R3, R3, 0x7ffffffc, RZ, 0xc0, !PT ;  /* 0x7ffffffc03037812 */ /* 0x000fca00078ec0ff */
[----:B------:R-:W-:-:S04]  /*3530*/  IMAD.IADD R2, R2, 0x1, -R3 ;  /* 0x0000000102027824 */ /* 0x000fc800078e0a03 */
[----:B------:R-:W-:-:S05]  /*3540*/  IMAD R2, R2, -0x2, R151 ;  /* 0xfffffffe02027824 */ /* 0x000fca00078e0297 */
[----:B------:R-:W-:-:S04]  /*3550*/  ISETP.GT.AND P0, PT, R2, RZ, PT ;  /* 0x000000ff0200720c */ /* 0x000fc80003f04270 */
[----:B------:R-:W-:Y:S02]  /*3560*/  FSEL R15, R119, -INF , P0 ;  /* 0xff800000770f7808 */ /* 0x000fe40000000000 */
[----:B------:R-:W-:Y:S02]  /*3570*/  FSEL R10, R125, -INF , P0 ;  /* 0xff8000007d0a7808 */ /* 0x000fe40000000000 */
[----:B------:R-:W-:Y:S02]  /*3580*/  FSEL R39, R127, -INF , P0 ;  /* 0xff8000007f277808 */ /* 0x000fe40000000000 */
[----:B------:R-:W-:Y:S02]  /*3590*/  FSEL R32, R161, -INF , P0 ;  /* 0xff800000a1207808 */ /* 0x000fe40000000000 */
[----:B------:R-:W-:-:S04]  /*35a0*/  ISETP.GT.AND P0, PT, R2, 0x1, PT ;  /* 0x000000010200780c */ /* 0x000fc80003f04270 */
[----:B------:R-:W-:Y:S02]  /*35b0*/  FSEL R16, R117, -INF , P0 ;  /* 0xff80000075107808 */ /* 0x000fe40000000000 */
[----:B------:R-:W-:Y:S02]  /*35c0*/  FSEL R11, R124, -INF , P0 ;  /* 0xff8000007c0b7808 */ /* 0x000fe40000000000 */
[----:B------:R-:W-:Y:S02]  /*35d0*/  FSEL R44, R126, -INF , P0 ;  /* 0xff8000007e2c7808 */ /* 0x000fe40000000000 */
[----:B------:R-:W-:Y:S02]  /*35e0*/  FSEL R36, R160, -INF , P0 ;  /* 0xff800000a0247808 */ /* 0x000fe40000000000 */
[----:B------:R-:W-:Y:S02]  /*35f0*/  ISETP.GT.AND P0, PT, R2, 0x8, PT ;  /* 0x000000080200780c */ /* 0x000fe40003f04270 */
[----:B------:R-:W-:-:S02]  /*3600*/  FMNMX.FTZ R3, R10, R11, !PT ;  /* 0x0000000b0a037209 */ /* 0x000fc40007810000 */
        /* <DEDUP_REMOVED lines=54> */
[----:B------:R-:W-:Y:S02]  /*3970*/  FMNMX.FTZ R5, R28, R5, !PT ;  /* 0x000000051c057209 */ /* 0x000fe40007810000 */
[----:B------:R-:W-:Y:S02]  /*3980*/  FSEL R174, R52, -INF , P0 ;  /* 0xff80000034ae7808 */ /* 0x000fe40000000000 */
[----:B------:R-:W-:Y:S02]  /*3990*/  FSEL R156, R77, -INF , P0 ;  /* 0xff8000004d9c7808 */ /* 0x000fe40000000000 */
[----:B------:R-:W-:Y:S02]  /*39a0*/  FSEL R192, R75, -INF , P0 ;  /* 0xff8000004bc07808 */ /* 0x000fe40000000000 */
[----:B------:R-:W-:Y:S02]  /*39b0*/  FSEL R187, R73, -INF , P0 ;  /* 0xff80000049bb7808 */ /* 0x000fe40000000000 */
[----:B------:R-:W-:-:S02]  /*39c0*/  ISETP.GT.AND P0, PT, R2, 0x30, PT ;  /* 0x000000300200780c */ /* 0x000fc40003f04270 */
[----:B------:R-:W-:Y:S02]  /*39d0*/  FMNMX.FTZ R3, R158, R3, !PT ;  /* 0x000000039e037209 */ /* 0x000fe40007810000 */
[----:B------:R-:W-:Y:S02]  /*39e0*/  FMNMX.FTZ R5, R51, R5, !PT ;  /* 0x0000000533057209 */ /* 0x000fe40007810000 */
[----:B------:R-:W-:Y:S02]  /*39f0*/  FSEL R214, R27, -INF , P0 ;  /* 0xff8000001bd67808 */ /* 0x000fe40000000000 */
[----:B------:R-:W-:Y:S02]  /*3a00*/  FSEL R207, R33, -INF , P0 ;  /* 0xff80000021cf7808 */ /* 0x000fe40000000000 */
[----:B------:R-:W-:Y:S02]  /*3a10*/  FSEL R252, R58, -INF , P0 ;  /* 0xff8000003afc7808 */ /* 0x000fe40000000000 */
[----:B------:R-:W-:-:S02]  /*3a20*/  FSEL R232, R56, -INF , P0 ;  /* 0xff80000038e87808 */ /* 0x000fc40000000000 */
[----:B------:R-:W-:Y:S02]  /*3a30*/  FMNMX.FTZ R3, R157, R3, !PT ;  /* 0x000000039d037209 */ /* 0x000fe40007810000 */
[----:B------:R-:W-:Y:S02]  /*3a40*/  ISETP.GT.AND P0, PT, R2, 0x31, PT ;  /* 0x000000310200780c */ /* 0x000fe40003f04270 */
[----:B------:R-:W-:Y:S02]  /*3a50*/  FMNMX.FTZ R5, R65, R5, !PT ;  /* 0x0000000541057209 */ /* 0x000fe40007810000 */
[----:B------:R-:W-:Y:S02]  /*3a60*/  FMNMX.FTZ R3, R156, R3, !PT ;  /* 0x000000039c037209 */ /* 0x000fe40007810000 */
[----:B------:R-:W-:Y:S02]  /*3a70*/  FSEL R216, R29, -INF , P0 ;  /* 0xff8000001dd87808 */ /* 0x000fe40000000000 */
[----:B------:R-:W-:-:S02]  /*3a80*/  FSEL R206, R34, -INF , P0 ;  /* 0xff80000022ce7808 */ /* 0x000fc40000000000 */
[----:B------:R-:W-:Y:S02]  /*3a90*/  FSEL R251, R35, -INF , P0 ;  /* 0xff80000023fb7808 */ /* 0x000fe40000000000 */
[----:B------:R-:W-:Y:S02]  /*3aa0*/  FSEL R231, R57, -INF , P0 ;  /* 0xff80000039e77808 */ /* 0x000fe40000000000 */
[----:B------:R-:W-:Y:S02]  /*3ab0*/  FMNMX.FTZ R5, R66, R5, !PT ;  /* 0x0000000542057209 */ /* 0x000fe40007810000 */
[----:B------:R-:W-:Y:S02]  /*3ac0*/  ISETP.GT.AND P0, PT, R2, 0x38, PT ;  /* 0x000000380200780c */ /* 0x000fe40003f04270 */
[----:B------:R-:W-:Y:S02]  /*3ad0*/  FMNMX.FTZ R3, R207, R3, !PT ;  /* 0x00000003cf037209 */ /* 0x000fe40007810000 */
[----:B------:R-:W-:-:S02]  /*3ae0*/  FMNMX.FTZ R5, R67, R5, !PT ;  /* 0x0000000543057209 */ /* 0x000fc40007810000 */
[----:B------:R-:W-:Y:S02]  /*3af0*/  FSEL R213, R22, -INF , P0 ;  /* 0xff80000016d57808 */ /* 0x000fe40000000000 */
[----:B------:R-:W-:Y:S02]  /*3b00*/  FSEL R205, R23, -INF , P0 ;  /* 0xff80000017cd7808 */ /* 0x000fe40000000000 */
[----:B------:R-:W-:Y:S01]  /*3b10*/  FSEL R250, R25, -INF , P0 ;  /* 0xff80000019fa7808 */ /* 0x000fe20000000000 */
[----:B------:R-:W-:Y:S01]  /*3b20*/  LDSM.16.MT88.4 R20, [R221+0x1100] ;  /* 0x00110000dd14783b */ /* 0x000fe20000004200 */
[----:B------:R-:W-:Y:S02]  /*3b30*/  FSEL R237, R26, -INF , P0 ;  /* 0xff8000001aed7808 */ /* 0x000fe40000000000 */
[----:B------:R-:W-:Y:S02]  /*3b40*/  ISETP.GT.AND P0, PT, R2, 0x39, PT ;  /* 0x000000390200780c */ /* 0x000fe40003f04270 */
[----:B------:R-:W-:-:S02]  /*3b50*/  FMNMX.FTZ R2, R206, R3, !PT ;  /* 0x00000003ce027209 */ /* 0x000fc40007810000 */
[----:B------:R-:W-:Y:S02]  /*3b60*/  FMNMX.FTZ R3, R159, R5, !PT ;  /* 0x000000059f037209 */ /* 0x000fe40007810000 */
[----:B------:R-:W-:Y:S02]  /*3b70*/  FMNMX.FTZ R6, R32, R36, !PT ;  /* 0x0000002420067209 */ /* 0x000fe40007810000 */
[----:B------:R-:W-:Y:S02]  /*3b80*/  FSEL R204, R24, -INF , P0 ;  /* 0xff80000018cc7808 */ /* 0x000fe40000000000 */
[----:B------:R-:W-:Y:S01]  /*3b90*/  FMNMX.FTZ R2, R205, R2, !PT ;  /* 0x00000002cd027209 */ /* 0x000fe20007810000 */
[----:B------:R-:W-:Y:S01]  /*3ba0*/  LDSM.16.MT88.4 R24, [R221+0x100] ;  /* 0x00010000dd18783b */ /* 0x000fe20000004200 */
        /* <DEDUP_REMOVED lines=8> */
[----:B------:R-:W-:-:S02]  /*3c30*/  FMNMX.FTZ R2, R214, R2, !PT ;  /* 0x00000002d6027209 */ /* 0x000fc40007810000 */
[----:B------:R-:W-:Y:S02]  /*3c40*/  FMNMX.FTZ R3, R101, R3, !PT ;  /* 0x0000000365037209 */ /* 0x000fe40007810000 */
[----:B------:R-:W-:Y:S02]  /*3c50*/  FMNMX.FTZ R2, R216, R2, !PT ;  /* 0x00000002d8027209 */ /* 0x000fe40007810000 */
[----:B------:R-:W-:Y:S02]  /*3c60*/  FMNMX.FTZ R3, R102, R3, !PT ;  /* 0x0000000366037209 */ /* 0x000fe40007810000 */
[----:B------:R-:W-:Y:S02]  /*3c70*/  FSEL R208, R30, -INF , P0 ;  /* 0xff8000001ed07808 */ /* 0x000fe40000000000 */
[----:B------:R-:W-:Y:S02]  /*3c80*/  FMNMX.FTZ R2, R213, R2, !PT ;  /* 0x00000002d5027209 */ /* 0x000fe40007810000 */
[----:B------:R-:W-:-:S02]  /*3c90*/  FMNMX.FTZ R3, R106, R3, !PT ;  /* 0x000000036a037209 */ /* 0x000fc40007810000 */
[----:B------:R-:W-:Y:S02]  /*3ca0*/  FMNMX.FTZ R5, R39, R44, !PT ;  /* 0x0000002c27057209 */ /* 0x000fe40007810000 */
[----:B------:R-:W-:Y:S02]  /*3cb0*/  FMNMX.FTZ R8, R208, R2, !PT ;  /* 0x00000002d0087209 */ /* 0x000fe40007810000 */
[----:B------:R-:W-:Y:S02]  /*3cc0*/  FMNMX.FTZ R3, R175, R3, !PT ;  /* 0x00000003af037209 */ /* 0x000fe40007810000 */
[----:B------:R-:W-:Y:S01]  /*3cd0*/  FMNMX.FTZ R5, R45, R5, !PT ;  /* 0x000000052d057209 */ /* 0x000fe20007810000 */
[----:B------:R-:W2:Y:S01]  /*3ce0*/  SHFL.BFLY PT, R7, R8, 0x2, 0x1f ;  /* 0x0c401f0008077f89 */ /* 0x000ea200000e0000 */
[----:B------:R-:W-:Y:S02]  /*3cf0*/  FMNMX.FTZ R2, R186, R3, !PT ;  /* 0x00000003ba027209 */ /* 0x000fe40007810000 */
[----:B------:R-:W-:-:S02]  /*3d00*/  FMNMX.FTZ R3, R46, R5, !PT ;  /* 0x000000052e037209 */ /* 0x000fc40007810000 */
[----:B-1----:R-:W-:Y:S02]  /*3d10*/  FMNMX.FTZ R103, R6, R103, !PT ;  /* 0x0000006706677209 */ /* 0x002fe40007810000 */
        /* <DEDUP_REMOVED lines=13> */
[----:B--2---:R-:W-:Y:S02]  /*3df0*/  FMNMX.FTZ R8, R8, R7, !PT ;  /* 0x0000000708087209 */ /* 0x004fe40007810000 */
[----:B------:R-:W-:Y:S01]  /*3e00*/  FMNMX.FTZ R2, R190, R3, !PT ;  /* 0x00000003be027209 */ /* 0x000fe20007810000 */
[----:B------:R-:W2:Y:S01]  /*3e10*/  SHFL.BFLY PT, R7, R6, 0x2, 0x1f ;  /* 0x0c401f0006077f89 */ /* 0x000ea200000e0000 */
[----:B-1----:R-:W-:Y:S02]  /*3e20*/  FMNMX.FTZ R103, R103, R5, !PT ;  /* 0x0000000567677209 */ /* 0x002fe40007810000 */
[----:B------:R-:W-:Y:S01]  /*3e30*/  FMNMX.FTZ R2, R191, R2, !PT ;  /* 0x00000002bf027209 */ /* 0x000fe20007810000 */
[----:B------:R-:W1:Y:S01]  /*3e40*/  SHFL.BFLY PT, R9, R8, 0x1, 0x1f ;  /* 0x0c201f0008097f89 */ /* 0x000e6200000e0000 */
[----:B------:R-:W-:Y:S01]  /*3e50*/  FSEL R230, R40, -INF , P0 ;  /* 0xff80000028e67808 */ /* 0x000fe20000000000 */
[C---:B------:R-:W-:Y:S01]  /*3e60*/  FMUL.FTZ R12, R103.reuse, c[0x0][0x2d0] ;  /* 0x0000b400670c7a20 */ /* 0x040fe20000410000 */
[----:B------:R-:W-:Y:S01]  /*3e70*/  FMNMX.FTZ R2, R192, R2, !PT ;  /* 0x00000002c0027209 */ /* 0x000fe20007810000 */
[----:B------:R-:W-:Y:S01]  /*3e80*/  LDSM.16.MT88.4 R40, [R222+0x2100] ;  /* 0x00210000de28783b */ /* 0x000fe20000004200 */
[----:B------:R-:W-:-:S02]  /*3e90*/  FSETP.NEU.FTZ.AND P0, PT, R103, -INF , PT ;  /* 0xff8000006700780b */ /* 0x000fc40003f1d000 */
[----:B------:R-:W-:Y:S02]  /*3ea0*/  FMNMX.FTZ R2, R252, R2, !PT ;  /* 0x00000002fc027209 */ /* 0x000fe40007810000 */
[----:B------:R-:W-:Y:S02]  /*3eb0*/  FSEL R12, R12, RZ, P0 ;  /* 0x000000ff0c0c7208 */ /* 0x000fe40000000000 */
[----:B------:R-:W-:-:S03]  /*3ec0*/  FMNMX.FTZ R5, R251, R2, !PT ;  /* 0x00000002fb057209 */ /* 0x000fc60007810000 */
[--C-:B------:R-:W-:Y:S01]  /*3ed0*/  FFMA.FTZ R2, R10, c[0x0][0x2d0], -R12.reuse ;  /* 0x0000b4000a027a23 */ /* 0x100fe2000001080c */
[----:B------:R-:W-:Y:S01]  /*3ee0*/  FMNMX.FTZ R5, R250, R5, !PT ;  /* 0x00000005fa057209 */ /* 0x000fe20007810000 */
[--C-:B------:R-:W-:Y:S02]  /*3ef0*/  FFMA.FTZ R3, R11, c[0x0][0x2d0], -R12.reuse ;  /* 0x0000b4000b037a23 */ /* 0x100fe4000001080c */
[----:B------:R1:W-:Y:S01]  /*3f00*/  MUFU.EX2 R137, R2 ;  /* 0x0000000200897308 */ /* 0x0003e20000000800 */
[----:B------:R-:W-:Y:S02]  /*3f10*/  FMNMX.FTZ R5, R230, R5, !PT ;  /* 0x00000005e6057209 */ /* 0x000fe40007810000 */
[----:B--2---:R-:W-:Y:S01]  /*3f20*/  FMNMX.FTZ R7, R6, R7, !PT ;  /* 0x0000000706077209 */ /* 0x004fe20007810000 */
[----:B------:R-:W-:-:S04]  /*3f30*/  FFMA.FTZ R6, R13, c[0x0][0x2d0], -R12 ;  /* 0x0000b4000d067a23 */ /* 0x000fc8000001080c */
[----:B------:R2:W3:Y:S01]  /*3f40*/  MUFU.EX2 R18, R3 ;  /* 0x0000000300127308 */ /* 0x0004e20000000800 */
[----:B-1----:R-:W-:-:S07]  /*3f50*/  FMNMX.FTZ R2, R9, R8, !PT ;  /* 0x0000000809027209 */ /* 0x002fce0007810000 */
[----:B------:R1:W-:Y:S01]  /*3f60*/  MUFU.EX2 R194, R6 ;  /* 0x0000000600c27308 */ /* 0x0003e20000000800 */
[----:B------:R-:W4:Y:S01]  /*3f70*/  SHFL.BFLY PT, R8, R5, 0x2, 0x1f ;  /* 0x0c401f0005087f89 */ /* 0x000f2200000e0000 */
[----:B------:R-:W-:-:S03]  /*3f80*/  FSETP.NEU.FTZ.AND P0, PT, R2, -INF , PT ;  /* 0xff8000000200780b */ /* 0x000fc60003f1d000 */
[----:B------:R-:W5:Y:S01]  /*3f90*/  SHFL.BFLY PT, R9, R7, 0x1, 0x1f ;  /* 0x0c201f0007097f89 */ /* 0x000f6200000e0000 */
[----:B--2---:R-:W-:-:S05]  /*3fa0*/  FMUL.FTZ R3, R2, c[0x0][0x2d0] ;  /* 0x0000b40002037a20 */ /* 0x004fca0000410000 */
[----:B------:R-:W-:Y:S01]  /*3fb0*/  FSEL R3, R3, RZ, P0 ;  /* 0x000000ff03037208 */ /* 0x000fe20000000000 */
[----:B-1----:R-:W-:-:S04]  /*3fc0*/  FFMA.FTZ R6, R14, c[0x0][0x2d0], -R12 ;  /* 0x0000b4000e067a23 */ /* 0x002fc8000001080c */
[--C-:B------:R-:W-:Y:S01]  /*3fd0*/  FFMA.FTZ R0, R16, c[0x0][0x2d0], -R3.reuse ;  /* 0x0000b40010007a23 */ /* 0x100fe20000010803 */
[----:B------:R1:W-:Y:S01]  /*3fe0*/  MUFU.EX2 R136, R6 ;  /* 0x0000000600887308 */ /* 0x0003e20000000800 */
[----:B------:R-:W-:Y:S02]  /*3ff0*/  FFMA.FTZ R4, R28, c[0x0][0x2d0], -R3 ;  /* 0x0000b4001c047a23 */ /* 0x000fe40000010803 */
[----:B------:R-:W-:Y:S01]  /*4000*/  LDSM.16.MT88.4 R28, [R222+0x1100] ;  /* 0x00110000de1c783b */ /* 0x000fe20000004200 */
[----:B----4-:R-:W-:-:S04]  /*4010*/  FMNMX.FTZ R5, R5, R8, !PT ;  /* 0x0000000805057209 */ /* 0x010fc80007810000 */
[----:B------:R2:W-:Y:S01]  /*4020*/  MUFU.EX2 R138, R0 ;  /* 0x00000000008a7308 */ /* 0x0005e20000000800 */
[----:B-----5:R-:W-:-:S04]  /*4030*/  FMNMX.FTZ R105, R7, R9, !PT ;  /* 0x0000000907697209 */ /* 0x020fc80007810000 */
[----:B------:R-:W-:Y:S01]  /*4040*/  FSETP.NEU.FTZ.AND P0, PT, R105, -INF , PT ;  /* 0xff8000006900780b */ /* 0x000fe20003f1d000 */
[--C-:B-1----:R-:W-:Y:S02]  /*4050*/  FFMA.FTZ R6, R15, c[0x0][0x2d0], -R3.reuse ;  /* 0x0000b4000f067a23 */ /* 0x102fe40000010803 */
[----:B------:R-:W-:Y:S01]  /*4060*/  MUFU.EX2 R14, R4 ;  /* 0x00000004000e7308 */ /* 0x000fe20000000800 */
[----:B---3--:R-:W-:Y:S02]  /*4070*/  IMAD.MOV.U32 R15, RZ, RZ, R18 ;  /* 0x000000ffff0f7224 */ /* 0x008fe400078e0012 */
[----:B--2---:R-:W-:-:S05]  /*4080*/  FFMA.FTZ R0, R17, c[0x0][0x2d0], -R3 ;  /* 0x0000b40011007a23 */ /* 0x004fca0000010803 */
[----:B------:R1:W-:Y:S01]  /*4090*/  MUFU.EX2 R193, R6 ;  /* 0x0000000600c17308 */ /* 0x0003e20000000800 */
[----:B------:R-:W-:Y:S07]  /*40a0*/  LDSM.16.MT88.4 R16, [R222+0x100] ;  /* 0x00010000de10783b */ /* 0x000fee0000004200 */
[----:B------:R2:W3:Y:S01]  /*40b0*/  MUFU.EX2 R195, R0 ;  /* 0x0000000000c37308 */ /* 0x0004e20000000800 */
[----:B-1----:R-:W1:Y:S01]  /*40c0*/  SHFL.BFLY PT, R6, R5, 0x1, 0x1f ;  /* 0x0c201f0005067f89 */ /* 0x002e6200000e0000 */
[----:B--2---:R-:W-:Y:S01]  /*40d0*/  FMUL.FTZ R0, R105, c[0x0][0x2d0] ;  /* 0x0000b40069007a20 */ /* 0x004fe20000410000 */
[----:B---3--:R-:W-:-:S04]  /*40e0*/  F2FP.BF16.PACK_AB R7, R14, R195 ;  /* 0x000000c30e07723e */ /* 0x008fc800000010ff */
[----:B------:R-:W-:-:S05]  /*40f0*/  FSEL R0, R0, RZ, P0 ;  /* 0x000000ff00007208 */ /* 0x000fca0000000000 */
[--C-:B------:R-:W-:Y:S02]  /*4100*/  FFMA.FTZ R4, R32, c[0x0][0x2d0], -R0.reuse ;  /* 0x0000b40020047a23 */ /* 0x100fe40000010800 */
[----:B------:R-:W2:Y:S01]  /*4110*/  LDSM.16.MT88.4 R32, [R221+0x2100] ;  /* 0x00210000dd20783b */ /* 0x000ea20000004200 */
[--C-:B------:R-:W-:Y:S01]  /*4120*/  FFMA.FTZ R9, R37, c[0x0][0x2d0], -R0.reuse ;  /* 0x0000b40025097a23 */ /* 0x100fe20000010800 */
[----:B------:R3:W-:Y:S01]  /*4130*/  MUFU.EX2 R247, R4 ;  /* 0x0000000400f77308 */ /* 0x0007e20000000800 */
[----:B-1----:R-:W-:Y:S02]  /*4140*/  FMNMX.FTZ R104, R5, R6, !PT ;  /* 0x0000000605687209 */ /* 0x002fe40007810000 */
[----:B------:R-:W-:Y:S02]  /*4150*/  F2FP.BF16.PACK_AB R6, R136, R194 ;  /* 0x000000c28806723e */ /* 0x000fe400000010ff */
[C---:B------:R-:W-:Y:S01]  /*4160*/  FSETP.NEU.FTZ.AND P0, PT, R104.reuse, -INF , PT ;  /* 0xff8000006800780b */ /* 0x040fe20003f1d000 */
[----:B------:R-:W-:Y:S01]  /*4170*/  FMUL.FTZ R8, R104, c[0x0][0x2d0] ;  /* 0x0000b40068087a20 */ /* 0x000fe20000410000 */
[----:B------:R-:W-:Y:S01]  /*4180*/  F2FP.BF16.PACK_AB R5, R138, R193 ;  /* 0x000000c18a05723e */ /* 0x000fe200000010ff */
[----:B------:R-:W-:Y:S03]  /*4190*/  MUFU.EX2 R248, R9 ;  /* 0x0000000900f87308 */ /* 0x000fe60000000800 */
[----:B------:R-:W-:Y:S01]  /*41a0*/  FSEL R13, R8, RZ, P0 ;  /* 0x000000ff080d7208 */ /* 0x000fe20000000000 */
[----:B------:R-:W-:-:S02]  /*41b0*/  FFMA.FTZ R8, R38, c[0x0][0x2d0], -R0 ;  /* 0x0000b40026087a23 */ /* 0x000fc40000010800 */
[----:B---3--:R-:W-:Y:S02]  /*41c0*/  FFMA.FTZ R4, R36, c[0x0][0x2d0], -R0 ;  /* 0x0000b40024047a23 */ /* 0x008fe40000010800 */
[----:B------:R1:W3:Y:S08]  /*41d0*/  MUFU.EX2 R249, R8 ;  /* 0x0000000800f97308 */ /* 0x0002f00000000800 */
[----:B------:R4:W-:Y:S01]  /*41e0*/  MUFU.EX2 R242, R4 ;  /* 0x0000000400f27308 */ /* 0x0009e20000000800 */
[----:B-1----:R-:W-:Y:S01]  /*41f0*/  FFMA.FTZ R8, R39, c[0x0][0x2d0], -R13 ;  /* 0x0000b40027087a23 */ /* 0x002fe2000001080d */
[----:B---3--:R-:W-:Y:S01]  /*4200*/  F2FP.BF16.PACK_AB R10, R249, R248 ;  /* 0x000000f8f90a723e */ /* 0x008fe200000010ff */
[----:B------:R-:W-:Y:S05]  /*4210*/  LDSM.16.MT88.4 R36, [R222+0x2500] ;  /* 0x00250000de24783b */ /* 0x000fea0000004200 */
[----:B------:R1:W-:Y:S01]  /*4220*/  MUFU.EX2 R239, R8 ;  /* 0x0000000800ef7308 */ /* 0x0003e20000000800 */
[----:B----4-:R-:W-:-:S07]  /*4230*/  F2FP.BF16.PACK_AB R4, R15, R137 ;  /* 0x000000890f04723e */ /* 0x010fce00000010ff */
[----:B------:R-:W-:Y:S01]  /*4240*/  HMMA.16816.F32.BF16 R124, R4, R24, RZ ;  /* 0x00000018047c723c */ /* 0x000fe200000418ff */
[----:B-1----:R-:W-:-:S07]  /*4250*/  FFMA.FTZ R8, R44, c[0x0][0x2d0], -R13 ;  /* 0x0000b4002c087a23 */ /* 0x002fce000001080d */
[C---:B------:R-:W-:Y:S01]  /*4260*/  HMMA.16816.F32.BF16 R120, R4.reuse, R16, RZ ;  /* 0x000000100478723c */ /* 0x040fe200000418ff */
[----:B------:R1:W3:Y:S07]  /*4270*/  MUFU.EX2 R238, R8 ;  /* 0x0000000800ee7308 */ /* 0x0002ee0000000800 */
[C---:B------:R-:W-:Y:S08]  /*4280*/  HMMA.16816.F32.BF16 R116, R4.reuse, R20, RZ ;  /* 0x000000140474723c */ /* 0x040ff000000418ff */
[----:B------:R-:W-:Y:S01]  /*4290*/  HMMA.16816.F32.BF16 R112, R4, R28, RZ ;  /* 0x0000001c0470723c */ /* 0x000fe200000418ff */
[----:B-1----:R-:W-:Y:S01]  /*42a0*/  FFMA.FTZ R8, R45, c[0x0][0x2d0], -R13 ;  /* 0x0000b4002d087a23 */ /* 0x002fe2000001080d */
[----:B---3--:R-:W-:-:S03]  /*42b0*/  F2FP.BF16.PACK_AB R9, R238, R239 ;  /* 0x000000efee09723e */ /* 0x008fc600000010ff */
[----:B------:R1:W-:Y:S03]  /*42c0*/  MUFU.EX2 R241, R8 ;  /* 0x0000000800f17308 */ /* 0x0003e60000000800 */
[C---:B--2---:R-:W-:Y:S08]  /*42d0*/  HMMA.16816.F32.BF16 R108, R4.reuse, R32, RZ ;  /* 0x00000020046c723c */ /* 0x044ff000000418ff */
        /* <DEDUP_REMOVED lines=8> */
[C---:B------:R-:W-:Y:S08]  /*4360*/  HMMA.16816.F32.BF16 R80, R4.reuse, R30, RZ ;  /* 0x0000001e0450723c */ /* 0x040ff000000418ff */
[C---:B------:R-:W-:Y:S08]  /*4370*/  HMMA.16816.F32.BF16 R76, R4.reuse, R34, RZ ;  /* 0x00000022044c723c */ /* 0x040ff000000418ff */
        /* <DEDUP_REMOVED lines=10> */
[----:B------:R-:W2:Y:S07]  /*4420*/  LDSM.16.MT88.4 R16, [R221+0x1500] ;  /* 0x00150000dd10783b */ /* 0x000eae0000004200 */
[----:B------:R-:W-:Y:S01]  /*4430*/  HMMA.16816.F32.BF16 R56, R8, R20, RZ ;  /* 0x000000140838723c */ /* 0x000fe200000418ff */
[----:B-1----:R-:W-:-:S07]  /*4440*/  FFMA.FTZ R4, R49, c[0x0][0x2d0], -R12 ;  /* 0x0000b40031047a23 */ /* 0x002fce000001080c */
[C---:B------:R-:W-:Y:S01]  /*4450*/  HMMA.16816.F32.BF16 R132, R8.reuse, R22, RZ ;  /* 0x000000160884723c */ /* 0x040fe200000418ff */
[----:B------:R-:W-:Y:S01]  /*4460*/  LDSM.16.MT88.4 R20, [R222+0x500] ;  /* 0x00050000de14783b */ /* 0x000fe20000004200 */
[----:B------:R1:W-:Y:S06]  /*4470*/  MUFU.EX2 R244, R4 ;  /* 0x0000000400f47308 */ /* 0x0003ec0000000800 */
[C---:B------:R-:W-:Y:S08]  /*4480*/  HMMA.16816.F32.BF16 R52, R8.reuse, R28, RZ ;  /* 0x0000001c0834723c */ /* 0x040ff000000418ff */
[----:B------:R-:W-:Y:S01]  /*4490*/  HMMA.16816.F32.BF16 R148, R8, R30, RZ ;  /* 0x0000001e0894723c */ /* 0x000fe200000418ff */
[----:B------:R-:W-:Y:S01]  /*44a0*/  LDSM.16.MT88.4 R28, [R222+0x1500] ;  /* 0x00150000de1c783b */ /* 0x000fe20000004200 */
        /* <DEDUP_REMOVED lines=10> */
[----:B------:R-:W-:-:S04]  /*4550*/  FFMA.FTZ R8, R102, c[0x0][0x2d0], -R0 ;  /* 0x0000b40066087a23 */ /* 0x000fc80000010800 */
[----:B------:R4:W-:Y:S01]  /*4560*/  MUFU.EX2 R218, R8 ;  /* 0x0000000800da7308 */ /* 0x0009e20000000800 */
[----:B-1----:R-:W-:Y:S02]  /*4570*/  FFMA.FTZ R4, R65, c[0x0][0x2d0], -R3 ;  /* 0x0000b40041047a23 */ /* 0x002fe40000010803 */
[----:B------:R-:W-:-:S05]  /*4580*/  IMAD.MOV.U32 R65, RZ, RZ, R138 ;  /* 0x000000ffff417224 */ /* 0x000fca00078e008a */
[----:B------:R1:W5:Y:S01]  /*4590*/  MUFU.EX2 R236, R4 ;  /* 0x0000000400ec7308 */ /* 0x0003620000000800 */
[----:B----4-:R-:W-:-:S07]  /*45a0*/  FFMA.FTZ R8, R106, c[0x0][0x2d0], -R0 ;  /* 0x0000b4006a087a23 */ /* 0x010fce0000010800 */
[----:B------:R4:W-:Y:S01]  /*45b0*/  MUFU.EX2 R217, R8 ;  /* 0x0000000800d97308 */ /* 0x0009e20000000800 */
[----:B-1----:R-:W-:Y:S01]  /*45c0*/  FFMA.FTZ R4, R66, c[0x0][0x2d0], -R3 ;  /* 0x0000b40042047a23 */ /* 0x002fe20000010803 */
[----:B-----5:R-:W-:Y:S01]  /*45d0*/  F2FP.BF16.PACK_AB R5, R236, R233 ;  /* 0x000000e9ec05723e */ /* 0x020fe200000010ff */
[----:B------:R-:W-:-:S05]  /*45e0*/  IMAD.MOV.U32 R66, RZ, RZ, R137 ;  /* 0x000000ffff427224 */ /* 0x000fca00078e0089 */
[----:B------:R1:W-:Y:S01]  /*45f0*/  MUFU.EX2 R235, R4 ;  /* 0x0000000400eb7308 */ /* 0x0003e20000000800 */
[----:B----4-:R-:W-:-:S07]  /*4600*/  FFMA.FTZ R8, R107, c[0x0][0x2d0], -R13 ;  /* 0x0000b4006b087a23 */ /* 0x010fce000001080d */
        /* <DEDUP_REMOVED lines=10> */
[----:B------:R-:W-:Y:S02]  /*46b0*/  FFMA.FTZ R14, R173, c[0x0][0x2d0], -R3 ;  /* 0x0000b400ad0e7a23 */ /* 0x000fe40000010803 */
[----:B----4-:R-:W-:-:S05]  /*46c0*/  FFMA.FTZ R8, R129, c[0x0][0x2d0], -R13 ;  /* 0x0000b40081087a23 */ /* 0x010fca000001080d */
[----:B------:R4:W-:Y:S01]  /*46d0*/  MUFU.EX2 R180, R14 ;  /* 0x0000000e00b47308 */ /* 0x0009e20000000800 */
[----:B-1----:R-:W-:-:S07]  /*46e0*/  FFMA.FTZ R4, R101, c[0x0][0x2d0], -R0 ;  /* 0x0000b40065047a23 */ /* 0x002fce0000010800 */
[----:B------:R1:W-:Y:S08]  /*46f0*/  MUFU.EX2 R210, R8 ;  /* 0x0000000800d27308 */ /* 0x0003f00000000800 */
[----:B------:R5:W2:Y:S01]  /*4700*/  MUFU.EX2 R219, R4 ;  /* 0x0000000400db7308 */ /* 0x000aa20000000800 */
[----:B----4-:R-:W-:Y:S02]  /*4710*/  FFMA.FTZ R14, R174, c[0x0][0x2d0], -R3 ;  /* 0x0000b400ae0e7a23 */ /* 0x010fe40000010803 */
[----:B-1----:R-:W-:-:S05]  /*4720*/  FFMA.FTZ R8, R130, c[0x0][0x2d0], -R13 ;  /* 0x0000b40082087a23 */ /* 0x002fca000001080d */
[----:B------:R1:W-:Y:S01]  /*4730*/  MUFU.EX2 R181, R14 ;  /* 0x0000000e00b57308 */ /* 0x0003e20000000800 */
[----:B-----5:R-:W-:-:S07]  /*4740*/  F2FP.BF16.PACK_AB R4, R245, R240 ;  /* 0x000000f0f504723e */ /* 0x020fce00000010ff */
[----:B------:R4:W5:Y:S01]  /*4750*/  MUFU.EX2 R209, R8 ;  /* 0x0000000800d17308 */ /* 0x0009620000000800 */
[----:B--2---:R-:W-:Y:S01]  /*4760*/  HMMA.16816.F32.BF16 R152, R4, R16, R116 ;  /* 0x000000100498723c */ /* 0x004fe20000041874 */
[----:B-1----:R-:W-:-:S06]  /*4770*/  FFMA.FTZ R14, R175, c[0x0][0x2d0], -R0 ;  /* 0x0000b400af0e7a23 */ /* 0x002fcc0000010800 */
[----:B------:R1:W-:Y:S01]  /*4780*/  MUFU.EX2 R107, R14 ;  /* 0x0000000e006b7308 */ /* 0x0003e20000000800 */
[----:B---3--:R-:W-:Y:S01]  /*4790*/  HMMA.16816.F32.BF16 R116, R4, R32, R108 ;  /* 0x000000200474723c */ /* 0x008fe2000004186c */
[----:B----4-:R-:W-:-:S06]  /*47a0*/  FFMA.FTZ R8, R131, c[0x0][0x2d0], -R12 ;  /* 0x0000b40083087a23 */ /* 0x010fcc000001080c */
[----:B------:R2:W-:Y:S01]  /*47b0*/  MUFU.EX2 R203, R8 ;  /* 0x0000000800cb7308 */ /* 0x0005e20000000800 */
[----:B------:R-:W-:Y:S01]  /*47c0*/  HMMA.16816.F32.BF16 R168, R4, R20, R120 ;  /* 0x0000001404a8723c */ /* 0x000fe20000041878 */
[----:B-1----:R-:W-:-:S07]  /*47d0*/  FFMA.FTZ R14, R186, c[0x0][0x2d0], -R0 ;  /* 0x0000b400ba0e7a23 */ /* 0x002fce0000010800 */
[----:B------:R-:W-:Y:S01]  /*47e0*/  HMMA.16816.F32.BF16 R108, R4, R36, R96 ;  /* 0x00000024046c723c */ /* 0x000fe20000041860 */
[----:B------:R-:W-:Y:S01]  /*47f0*/  IMAD.MOV.U32 R186, RZ, RZ, R100 ;  /* 0x000000ffffba7224 */ /* 0x000fe200078e0064 */
[----:B------:R1:W-:Y:S01]  /*4800*/  MUFU.EX2 R101, R14 ;  /* 0x0000000e00657308 */ /* 0x0003e20000000800 */
[----:B--2---:R-:W-:-:S05]  /*4810*/  FFMA.FTZ R8, R158, c[0x0][0x2d0], -R12 ;  /* 0x0000b4009e087a23 */ /* 0x004fca000001080c */
[C---:B------:R-:W-:Y:S01]  /*4820*/  HMMA.16816.F32.BF16 R176, R4.reuse, R24, R124 ;  /* 0x0000001804b0723c */ /* 0x040fe2000004187c */
[----:B------:R-:W-:Y:S01]  /*4830*/  IMAD.MOV.U32 R158, RZ, RZ, R66 ;  /* 0x000000ffff9e7224 */ /* 0x000fe200078e0042 */
[----:B------:R2:W3:Y:S06]  /*4840*/  MUFU.EX2 R202, R8 ;  /* 0x0000000800ca7308 */ /* 0x0004ec0000000800 */
[----:B------:R-:W-:Y:S01]  /*4850*/  HMMA.16816.F32.BF16 R120, R4, R26, R92 ;  /* 0x0000001a0478723c */ /* 0x000fe2000004185c */
[----:B-1----:R-:W-:-:S04]  /*4860*/  FFMA.FTZ R14, R188, c[0x0][0x2d0], -R0 ;  /* 0x0000b400bc0e7a23 */ /* 0x002fc80000010800 */
[----:B------:R1:W-:Y:S03]  /*4870*/  MUFU.EX2 R102, R14 ;  /* 0x0000000e00667308 */ /* 0x0003e60000000800 */
[C---:B------:R-:W-:Y:S01]  /*4880*/  HMMA.16816.F32.BF16 R136, R4.reuse, R22, R88 ;  /* 0x000000160488723c */ /* 0x040fe20000041858 */
[----:B--2---:R-:W-:Y:S02]  /*4890*/  FFMA.FTZ R8, R157, c[0x0][0x2d0], -R12 ;  /* 0x0000b4009d087a23 */ /* 0x004fe4000001080c */
[----:B------:R-:W-:Y:S02]  /*48a0*/  IMAD.MOV.U32 R157, RZ, RZ, R65 ;  /* 0x000000ffff9d7224 */ /* 0x000fe400078e0041 */
[----:B------:R2:W-:Y:S03]  /*48b0*/  MUFU.EX2 R201, R8 ;  /* 0x0000000800c97308 */ /* 0x0005e60000000800 */
[----:B------:R-:W-:Y:S01]  /*48c0*/  HMMA.16816.F32.BF16 R96, R4, R18, R84 ;  /* 0x000000120460723c */ /* 0x000fe20000041854 */
[----:B-1----:R-:W-:-:S07]  /*48d0*/  FFMA.FTZ R14, R187, c[0x0][0x2d0], -R0 ;  /* 0x0000b400bb0e7a23 */ /* 0x002fce0000010800 */
[----:B------:R-:W-:Y:S01]  /*48e0*/  HMMA.16816.F32.BF16 R124, R4, R28, R112 ;  /* 0x0000001c047c723c */ /* 0x000fe20000041870 */
[----:B------:R-:W-:Y:S01]  /*48f0*/  IMAD.MOV.U32 R187, RZ, RZ, R67 ;  /* 0x000000ffffbb7224 */ /* 0x000fe200078e0043 */
[----:B------:R1:W-:Y:S01]  /*4900*/  MUFU.EX2 R106, R14 ;  /* 0x0000000e006a7308 */ /* 0x0003e20000000800 */
[----:B--2---:R-:W-:-:S05]  /*4910*/  FFMA.FTZ R8, R156, c[0x0][0x2d0], -R12 ;  /* 0x0000b4009c087a23 */ /* 0x004fca000001080c */
[C---:B------:R-:W-:Y:S02]  /*4920*/  HMMA.16816.F32.BF16 R92, R4.reuse, R30, R80 ;  /* 0x0000001e045c723c */ /* 0x040fe40000041850 */
[----:B------:R2:W-:Y:S06]  /*4930*/  MUFU.EX2 R200, R8 ;  /* 0x0000000800c87308 */ /* 0x0005ec0000000800 */
[----:B------:R-:W-:Y:S01]  /*4940*/  HMMA.16816.F32.BF16 R88, R4, R34, R76 ;  /* 0x000000220458723c */ /* 0x000fe2000004184c */
[----:B-1----:R-:W-:-:S04]  /*4950*/  FFMA.FTZ R14, R189, c[0x0][0x2d0], -R13 ;  /* 0x0000b400bd0e7a23 */ /* 0x002fc8000001080d */
[----:B------:R1:W-:Y:S03]  /*4960*/  MUFU.EX2 R100, R14 ;  /* 0x0000000e00647308 */ /* 0x0003e60000000800 */
[----:B------:R-:W-:Y:S01]  /*4970*/  HMMA.16816.F32.BF16 R84, R4, R38, R68 ;  /* 0x000000260454723c */ /* 0x000fe20000041844 */
[----:B--2---:R-:W-:-:S04]  /*4980*/  FFMA.FTZ R8, R159, c[0x0][0x2d0], -R3 ;  /* 0x0000b4009f087a23 */ /* 0x004fc80000010803 */
[----:B------:R2:W-:Y:S02]  /*4990*/  MUFU.EX2 R185, R8 ;  /* 0x0000000800b97308 */ /* 0x0005e40000000800 */
[----:B------:R-:W-:Y:S02]  /*49a0*/  F2FP.BF16.PACK_AB R4, R219, R229 ;  /* 0x000000e5db04723e */ /* 0x000fe400000010ff */
[----:B------:R-:W-:Y:S02]  /*49b0*/  F2FP.BF16.PACK_AB R5, R212, R211 ;  /* 0x000000d3d405723e */ /* 0x000fe400000010ff */
[----:B------:R-:W-:Y:S02]  /*49c0*/  F2FP.BF16.PACK_AB R6, R217, R218 ;  /* 0x000000dad906723e */ /* 0x000fe400000010ff */
[----:B-----5:R-:W-:Y:S01]  /*49d0*/  F2FP.BF16.PACK_AB R7, R209, R210 ;  /* 0x000000d2d107723e */ /* 0x020fe200000010ff */
[----:B-1----:R-:W-:-:S04]  /*49e0*/  FFMA.FTZ R14, R190, c[0x0][0x2d0], -R13 ;  /* 0x0000b400be0e7a23 */ /* 0x002fc8000001080d */
[----:B------:R1:W-:Y:S02]  /*49f0*/  MUFU.EX2 R67, R14 ;  /* 0x0000000e00437308 */ /* 0x0003e40000000800 */
[C---:B------:R-:W-:Y:S01]  /*4a00*/  HMMA.16816.F32.BF16 R80, R4.reuse, R24, R72 ;  /* 0x000000180450723c */ /* 0x040fe20000041848 */
[----:B--2---:R-:W-:Y:S02]  /*4a10*/  FFMA.FTZ R8, R172, c[0x0][0x2d0], -R3 ;  /* 0x0000b400ac087a23 */ /* 0x004fe40000010803 */
[----:B------:R-:W-:Y:S03]  /*4a20*/  LDSM.16.MT88.4 R172, [R222+0x1d00] ;  /* 0x001d0000deac783b */ /* 0x000fe60000004200 */
[----:B------:R2:W4:Y:S02]  /*4a30*/  MUFU.EX2 R182, R8 ;  /* 0x0000000800b67308 */ /* 0x0005240000000800 */
[----:B------:R-:W-:Y:S01]  /*4a40*/  HMMA.16816.F32.BF16 R76, R4, R20, R60 ;  /* 0x00000014044c723c */ /* 0x000fe2000004183c */
[----:B-1----:R-:W-:-:S07]  /*4a50*/  FFMA.FTZ R14, R191, c[0x0][0x2d0], -R13 ;  /* 0x0000b400bf0e7a23 */ /* 0x002fce000001080d */
[C---:B------:R-:W-:Y:S01]  /*4a60*/  HMMA.16816.F32.BF16 R72, R4.reuse, R16, R56 ;  /* 0x000000100448723c */ /* 0x040fe20000041838 */
[----:B------:R1:W-:Y:S01]  /*4a70*/  MUFU.EX2 R66, R14 ;  /* 0x0000000e00427308 */ /* 0x0003e20000000800 */
[----:B--2---:R-:W2:Y:S06]  /*4a80*/  LDSM.16.MT88.4 R8, [R222+0x900] ;  /* 0x00090000de08783b */ /* 0x004eac0000004200 */
[C---:B------:R-:W-:Y:S08]  /*4a90*/  HMMA.16816.F32.BF16 R68, R4.reuse, R28, R52 ;  /* 0x0000001c0444723c */ /* 0x040ff00000041834 */
[----:B------:R-:W-:Y:S01]  /*4aa0*/  HMMA.16816.F32.BF16 R60, R4, R32, R48 ;  /* 0x00000020043c723c */ /* 0x000fe20000041830 */
[----:B-1----:R-:W-:-:S04]  /*4ab0*/  FFMA.FTZ R14, R192, c[0x0][0x2d0], -R13 ;  /* 0x0000b400c00e7a23 */ /* 0x002fc8000001080d */
[----:B------:R-:W1:Y:S03]  /*4ac0*/  MUFU.EX2 R65, R14 ;  /* 0x0000000e00417308 */ /* 0x000e660000000800 */
[C---:B------:R-:W-:Y:S08]  /*4ad0*/  HMMA.16816.F32.BF16 R196, R4.reuse, R36, R44 ;  /* 0x0000002404c4723c */ /* 0x040ff0000004182c */
[C---:B------:R-:W-:Y:S01]  /*4ae0*/  HMMA.16816.F32.BF16 R40, R4.reuse, R30, R148 ;  /* 0x0000001e0428723c */ /* 0x040fe20000041894 */
[----:B------:R-:W5:Y:S07]  /*4af0*/  LDSM.16.MT88.4 R28, [R221+0x2900] ;  /* 0x00290000dd1c783b */ /* 0x000f6e0000004200 */
[C---:B------:R-:W-:Y:S01]  /*4b00*/  HMMA.16816.F32.BF16 R56, R4.reuse, R26, R144 ;  /* 0x0000001a0438723c */ /* 0x040fe20000041890 */
[----:B------:R-:W-:Y:S06]  /*4b10*/  LDSM.16.MT88.4 R24, [R222+0x1900] ;  /* 0x00190000de18783b */ /* 0x000fec0000004200 */
[----:B------:R-:W-:Y:S01]  /*4b20*/  IMAD.MOV.U32 R145, RZ, RZ, R195 ;  /* 0x000000ffff917224 */ /* 0x000fe200078e00c3 */
[----:B------:R-:W-:Y:S01]  /*4b30*/  HMMA.16816.F32.BF16 R48, R4, R22, R140 ;  /* 0x000000160430723c */ /* 0x000fe2000004188c */
[----:B------:R-:W-:Y:S01]  /*4b40*/  LDSM.16.MT88.4 R20, [R221+0x1900] ;  /* 0x00190000dd14783b */ /* 0x000fe20000004200 */
[----:B------:R-:W-:-:S02]  /*4b50*/  IMAD.MOV.U32 R146, RZ, RZ, R194 ;  /* 0x000000ffff927224 */ /* 0x000fc400078e00c2 */
[----:B------:R-:W-:Y:S01]  /*4b60*/  IMAD.MOV.U32 R147, RZ, RZ, R193 ;  /* 0x000000ffff937224 */ /* 0x000fe200078e00c1 */
[----:B------:R-:W-:Y:S03]  /*4b70*/  LDSM.16.MT88.4 R140, [R222+0xd00] ;  /* 0x000d0000de8c783b */ /* 0x000fe60000004200 */
[C---:B------:R-:W-:Y:S01]  /*4b80*/  HMMA.16816.F32.BF16 R44, R4.reuse, R18, R132 ;  /* 0x00000012042c723c */ /* 0x040fe20000041884 */
[----:B------:R-:W1:Y:S07]  /*4b90*/  LDSM.16.MT88.4 R16, [R221+0x900] ;  /* 0x00090000dd10783b */ /* 0x000e6e0000004200 */
[C---:B------:R-:W-:Y:S01]  /*4ba0*/  HMMA.16816.F32.BF16 R52, R4.reuse, R34, R160 ;  /* 0x000000220434723c */ /* 0x040fe200000418a0 */
[----:B------:R-:W1:Y:S07]  /*4bb0*/  LDSM.16.MT88.4 R32, [R222+0x2900] ;  /* 0x00290000de20783b */ /* 0x000e6e0000004200 */
[----:B------:R-:W-:Y:S07]  /*4bc0*/  HMMA.16816.F32.BF16 R36, R4, R38, R164 ;  /* 0x000000260424723c */ /* 0x000fee00000418a4 */
[----:B---3--:R-:W-:-:S02]  /*4bd0*/  F2FP.BF16.PACK_AB R4, R202, R203 ;  /* 0x000000cbca04723e */ /* 0x008fc400000010ff */
[----:B----4-:R-:W-:Y:S02]  /*4be0*/  F2FP.BF16.PACK_AB R5, R182, R185 ;  /* 0x000000b9b605723e */ /* 0x010fe400000010ff */
[----:B------:R-:W-:Y:S02]  /*4bf0*/  F2FP.BF16.PACK_AB R6, R200, R201 ;  /* 0x000000c9c806723e */ /* 0x000fe400000010ff */
[----:B------:R-:W-:-:S07]  /*4c00*/  F2FP.BF16.PACK_AB R7, R181, R180 ;  /* 0x000000b4b507723e */ /* 0x000fce00000010ff */
[C---:B--2---:R-:W-:Y:S08]  /*4c10*/  HMMA.16816.F32.BF16 R132, R4.reuse, R8, R168 ;  /* 0x000000080484723c */ /* 0x044ff000000418a8 */
[C---:B-----5:R-:W-:Y:S08]  /*4c20*/  HMMA.16816.F32.BF16 R188, R4.reuse, R28, R116 ;  /* 0x0000001c04bc723c */ /* 0x060ff00000041874 */
[C---:B-1----:R-:W-:Y:S08]  /*4c30*/  HMMA.16816.F32.BF16 R112, R4.reuse, R16, R176 ;  /* 0x000000100470723c */ /* 0x042ff000000418b0 */
[C---:B------:R-:W-:Y:S08]  /*4c40*/  HMMA.16816.F32.BF16 R152, R4.reuse, R20, R152 ;  /* 0x000000140498723c */ /* 0x040ff00000041898 */
[C---:B------:R-:W-:Y:S01]  /*4c50*/  HMMA.16816.F32.BF16 R164, R4.reuse, R24, R124 ;  /* 0x0000001804a4723c */ /* 0x040fe2000004187c */
[----:B------:R-:W-:Y:S07]  /*4c60*/  LDSM.16.MT88.4 R124, [R221+0xd00] ;  /* 0x000d0000dd7c783b */ /* 0x000fee0000004200 */
[C---:B------:R-:W-:Y:S08]  /*4c70*/  HMMA.16816.F32.BF16 R192, R4.reuse, R32, R108 ;  /* 0x0000002004c0723c */ /* 0x040ff0000004186c */
[C---:B------:R-:W-:Y:S08]  /*4c80*/  HMMA.16816.F32.BF16 R120, R4.reuse, R18, R120 ;  /* 0x000000120478723c */ /* 0x040ff00000041878 */
[C---:B------:R-:W-:Y:S08]  /*4c90*/  HMMA.16816.F32.BF16 R136, R4.reuse, R10, R136 ;  /* 0x0000000a0488723c */ /* 0x040ff00000041888 */
[C---:B------:R-:W-:Y:S08]  /*4ca0*/  HMMA.16816.F32.BF16 R96, R4.reuse, R22, R96 ;  /* 0x000000160460723c */ /* 0x040ff00000041860 */
[C---:B------:R-:W-:Y:S08]  /*4cb0*/  HMMA.16816.F32.BF16 R168, R4.reuse, R26, R92 ;  /* 0x0000001a04a8723c */ /* 0x040ff0000004185c */
[C---:B------:R-:W-:Y:S08]  /*4cc0*/  HMMA.16816.F32.BF16 R88, R4.reuse, R30, R88 ;  /* 0x0000001e0458723c */ /* 0x040ff00000041858 */
[----:B------:R-:W-:Y:S07]  /*4cd0*/  HMMA.16816.F32.BF16 R116, R4, R34, R84 ;  /* 0x000000220474723c */ /* 0x000fee0000041854 */
[----:B------:R-:W-:-:S02]  /*4ce0*/  F2FP.BF16.PACK_AB R4, R101, R107 ;  /* 0x0000006b6504723e */ /* 0x000fc400000010ff */
[----:B------:R-:W-:Y:S02]  /*4cf0*/  F2FP.BF16.PACK_AB R5, R67, R100 ;  /* 0x000000644305723e */ /* 0x000fe400000010ff */
[----:B------:R-:W-:Y:S02]  /*4d00*/  F2FP.BF16.PACK_AB R6, R106, R102 ;  /* 0x000000666a06723e */ /* 0x000fe400000010ff */
[----:B------:R-:W-:-:S07]  /*4d10*/  F2FP.BF16.PACK_AB R7, R65, R66 ;  /* 0x000000424107723e */ /* 0x000fce00000010ff */
[C---:B------:R-:W-:Y:S07]  /*4d20*/  HMMA.16816.F32.BF16 R128, R4.reuse, R8, R76 ;  /* 0x000000080480723c */ /* 0x040fee000004184c */
[----:B------:R-:W-:Y:S01]  /*4d30*/  FFMA.FTZ R8, R207, c[0x0][0x2d0], -R12 ;  /* 0x0000b400cf087a23 */ /* 0x000fe2000001080c */
[----:B------:R-:W-:Y:S01]  /*4d40*/  HMMA.16816.F32.BF16 R108, R4, R10, R48 ;  /* 0x0000000a046c723c */ /* 0x000fe20000041830 */
[----:B------:R-:W-:Y:S02]  /*4d50*/  IMAD.MOV.U32 R207, RZ, RZ, R158 ;  /* 0x000000ffffcf7224 */ /* 0x000fe400078e009e */
[----:B------:R1:W-:Y:S01]  /*4d60*/  MUFU.EX2 R49, R8 ;  /* 0x0000000800317308 */ /* 0x0003e20000000800 */
[----:B------:R-:W-:-:S03]  /*4d70*/  FADD.FTZ R9, R239, R238 ;  /* 0x000000eeef097221 */ /* 0x000fc60000010000 */
[----:B------:R-:W-:Y:S01]  /*4d80*/  IMAD.MOV.U32 R51, RZ, RZ, R145 ;  /* 0x000000ffff337224 */ /* 0x000fe200078e0091 */
[C---:B------:R-:W-:Y:S01]  /*4d90*/  HMMA.16816.F32.BF16 R160, R4.reuse, R18, R56 ;  /* 0x0000001204a0723c */ /* 0x040fe20000041838 */
[----:B------:R-:W-:Y:S02]  /*4da0*/  IMAD.MOV.U32 R50, RZ, RZ, R146 ;  /* 0x000000ffff327224 */ /* 0x000fe400078e0092 */
[----:B------:R-:W-:Y:S02]  /*4db0*/  IMAD.MOV.U32 R11, RZ, RZ, R147 ;  /* 0x000000ffff0b7224 */ /* 0x000fe400078e0093 */
[----:B------:R-:W-:Y:S02]  /*4dc0*/  IMAD.MOV.U32 R10, RZ, RZ, R157 ;  /* 0x000000ffff0a7224 */ /* 0x000fe400078e009d */
[----:B------:R-:W2:Y:S01]  /*4dd0*/  LDSM.16.MT88.4 R156, [R221+0x1d00] ;  /* 0x001d0000dd9c783b */ /* 0x000ea20000004200 */
[----:B------:R-:W-:Y:S01]  /*4de0*/  HMMA.16816.F32.BF16 R56, R4, R22, R44 ;  /* 0x000000160438723c */ /* 0x000fe2000004182c */
[----:B-1----:R-:W-:-:S02]  /*4df0*/  FFMA.FTZ R8, R206, c[0x0][0x2d0], -R12 ;  /* 0x0000b400ce087a23 */ /* 0x002fc4000001080c */
[----:B------:R-:W-:Y:S02]  /*4e00*/  IMAD.MOV.U32 R206, RZ, RZ, R15 ;  /* 0x000000ffffce7224 */ /* 0x000fe400078e000f */
[----:B------:R1:W3:Y:S03]  /*4e10*/  MUFU.EX2 R48, R8 ;  /* 0x0000000800307308 */ /* 0x0002e60000000800 */
[C---:B------:R-:W-:Y:S08]  /*4e20*/  HMMA.16816.F32.BF16 R68, R4.reuse, R24, R68 ;  /* 0x000000180444723c */ /* 0x040ff00000041844 */
[----:B------:R-:W-:Y:S01]  /*4e30*/  HMMA.16816.F32.BF16 R144, R4, R20, R72 ;  /* 0x000000140490723c */ /* 0x000fe20000041848 */
[----:B-1----:R-:W-:-:S07]  /*4e40*/  FFMA.FTZ R8, R205, c[0x0][0x2d0], -R12 ;  /* 0x0000b400cd087a23 */ /* 0x002fce000001080c */
[C---:B------:R-:W-:Y:S01]  /*4e50*/  HMMA.16816.F32.BF16 R176, R4.reuse, R16, R80 ;  /* 0x0000001004b0723c */ /* 0x040fe20000041850 */
[----:B------:R-:W1:Y:S01]  /*4e60*/  LDSM.16.MT88.4 R80, [R221+0x2d00] ;  /* 0x002d0000dd50783b */ /* 0x000e620000004200 */
[----:B---3--:R-:W-:Y:S01]  /*4e70*/  F2FP.BF16.PACK_AB R92, R48, R49 ;  /* 0x00000031305c723e */ /* 0x008fe200000010ff */
[----:B------:R3:W-:Y:S05]  /*4e80*/  MUFU.EX2 R44, R8 ;  /* 0x00000008002c7308 */ /* 0x0007ea0000000800 */
[C---:B------:R-:W-:Y:S08]  /*4e90*/  HMMA.16816.F32.BF16 R40, R4.reuse, R26, R40 ;  /* 0x0000001a0428723c */ /* 0x040ff00000041828 */
[----:B------:R-:W-:Y:S01]  /*4ea0*/  HMMA.16816.F32.BF16 R60, R4, R28, R60 ;  /* 0x0000001c043c723c */ /* 0x000fe2000004183c */
[----:B---3--:R-:W-:-:S04]  /*4eb0*/  FFMA.FTZ R8, R204, c[0x0][0x2d0], -R12 ;  /* 0x0000b400cc087a23 */ /* 0x008fc8000001080c */
[----:B------:R3:W4:Y:S03]  /*4ec0*/  MUFU.EX2 R24, R8 ;  /* 0x0000000800187308 */ /* 0x0007260000000800 */
[C---:B------:R-:W-:Y:S08]  /*4ed0*/  HMMA.16816.F32.BF16 R52, R4.reuse, R30, R52 ;  /* 0x0000001e0434723c */ /* 0x040ff00000041834 */
[----:B------:R-:W-:Y:S01]  /*4ee0*/  HMMA.16816.F32.BF16 R84, R4, R32, R196 ;  /* 0x000000200454723c */ /* 0x000fe200000418c4 */
[----:B---3--:R-:W-:-:S07]  /*4ef0*/  FFMA.FTZ R8, R214, c[0x0][0x2d0], -R3 ;  /* 0x0000b400d6087a23 */ /* 0x008fce0000010803 */
[----:B------:R-:W-:Y:S01]  /*4f00*/  HMMA.16816.F32.BF16 R36, R4, R34, R36 ;  /* 0x000000220424723c */ /* 0x000fe20000041824 */
[----:B------:R-:W3:Y:S01]  /*4f10*/  LDSM.16.MT88.4 R4, [R222+0x2d00] ;  /* 0x002d0000de04783b */ /* 0x000ee20000004200 */
[----:B----4-:R-:W-:Y:S01]  /*4f20*/  F2FP.BF16.PACK_AB R94, R24, R44 ;  /* 0x0000002c185e723e */ /* 0x010fe200000010ff */
[----:B------:R4:W-:Y:S02]  /*4f30*/  MUFU.EX2 R23, R8 ;  /* 0x0000000800177308 */ /* 0x0009e40000000800 */
[----:B----4-:R-:W-:-:S06]  /*4f40*/  FFMA.FTZ R8, R216, c[0x0][0x2d0], -R3 ;  /* 0x0000b400d8087a23 */ /* 0x010fcc0000010803 */
[----:B------:R4:W5:Y:S02]  /*4f50*/  MUFU.EX2 R22, R8 ;  /* 0x0000000800167308 */ /* 0x0009640000000800 */
[--C-:B----4-:R-:W-:Y:S01]  /*4f60*/  FFMA.FTZ R8, R213, c[0x0][0x2d0], -R3.reuse ;  /* 0x0000b400d5087a23 */ /* 0x110fe20000010803 */
[----:B-----5:R-:W-:Y:S01]  /*4f70*/  F2FP.BF16.PACK_AB R93, R22, R23 ;  /* 0x00000017165d723e */ /* 0x020fe200000010ff */
[----:B------:R-:W-:-:S04]  /*4f80*/  FFMA.FTZ R3, R208, c[0x0][0x2d0], -R3 ;  /* 0x0000b400d0037a23 */ /* 0x000fc80000010803 */
[----:B------:R4:W-:Y:S08]  /*4f90*/  MUFU.EX2 R20, R8 ;  /* 0x0000000800147308 */ /* 0x0009f00000000800 */
[----:B------:R5:W1:Y:S01]  /*4fa0*/  MUFU.EX2 R21, R3 ;  /* 0x0000000300157308 */ /* 0x000a620000000800 */
[----:B----4-:R-:W-:Y:S02]  /*4fb0*/  FADD.FTZ R8, R207, R206 ;  /* 0x000000cecf087221 */ /* 0x010fe40000010000 */
[----:B-----5:R-:W-:Y:S01]  /*4fc0*/  FFMA.FTZ R3, R232, c[0x0][0x2d0], -R0 ;  /* 0x0000b400e8037a23 */ /* 0x020fe20000010800 */
[----:B-1----:R-:W-:-:S04]  /*4fd0*/  F2FP.BF16.PACK_AB R95, R21, R20 ;  /* 0x00000014155f723e */ /* 0x002fc800000010ff */
[----:B------:R1:W-:Y:S03]  /*4fe0*/  MUFU.EX2 R19, R3 ;  /* 0x0000000300137308 */ /* 0x0003e60000000800 */
[C---:B--2---:R-:W-:Y:S08]  /*4ff0*/  HMMA.16816.F32.BF16 R148, R92.reuse, R156, R152 ;  /* 0x0000009c5c94723c */ /* 0x044ff00000041898 */
[----:B------:R-:W-:Y:S01]  /*5000*/  HMMA.16816.F32.BF16 R152, R92, R158, R96 ;  /* 0x0000009e5c98723c */ /* 0x000fe20000041860 */
[----:B-1----:R-:W-:-:S04]  /*5010*/  FFMA.FTZ R3, R231, c[0x0][0x2d0], -R0 ;  /* 0x0000b400e7037a23 */ /* 0x002fc80000010800 */
[----:B------:R1:W2:Y:S03]  /*5020*/  MUFU.EX2 R18, R3 ;  /* 0x0000000300127308 */ /* 0x0002a60000000800 */
[C---:B------:R-:W-:Y:S08]  /*5030*/  HMMA.16816.F32.BF16 R76, R92.reuse, R82, R88 ;  /* 0x000000525c4c723c */ /* 0x040ff00000041858 */
[----:B---3--:R-:W-:Y:S01]  /*5040*/  HMMA.16816.F32.BF16 R88, R92, R4, R192 ;  /* 0x000000045c58723c */ /* 0x008fe200000418c0 */
[--C-:B-1----:R-:W-:Y:S01]  /*5050*/  FFMA.FTZ R3, R237, c[0x0][0x2d0], -R0.reuse ;  /* 0x0000b400ed037a23 */ /* 0x102fe20000010800 */
[----:B--2---:R-:W-:Y:S01]  /*5060*/  F2FP.BF16.PACK_AB R96, R18, R19 ;  /* 0x000000131260723e */ /* 0x004fe200000010ff */
[----:B------:R-:W-:-:S05]  /*5070*/  FFMA.FTZ R0, R215, c[0x0][0x2d0], -R0 ;  /* 0x0000b400d7007a23 */ /* 0x000fca0000010800 */
[C---:B------:R-:W-:Y:S01]  /*5080*/  HMMA.16816.F32.BF16 R112, R92.reuse, R124, R112 ;  /* 0x0000007c5c70723c */ /* 0x040fe20000041870 */
[----:B------:R1:W-:Y:S07]  /*5090*/  MUFU.EX2 R17, R3 ;  /* 0x0000000300117308 */ /* 0x0003ee0000000800 */
[C---:B------:R-:W-:Y:S01]  /*50a0*/  HMMA.16816.F32.BF16 R120, R92.reuse, R126, R120 ;  /* 0x0000007e5c78723c */ /* 0x040fe20000041878 */
[----:B------:R2:W3:Y:S07]  /*50b0*/  MUFU.EX2 R16, R0 ;  /* 0x0000000000107308 */ /* 0x0004ee0000000800 */
[----:B------:R-:W-:Y:S01]  /*50c0*/  HMMA.16816.F32.BF16 R132, R92, R140, R132 ;  /* 0x0000008c5c84723c */ /* 0x000fe20000041884 */
[----:B-1----:R-:W-:-:S02]  /*50d0*/  FADD.FTZ R3, R11, R10 ;  /* 0x0000000a0b037221 */ /* 0x002fc40000010000 */
[----:B------:R-:W-:Y:S02]  /*50e0*/  FADD.FTZ R11, R241, R9 ;  /* 0x00000009f10b7221 */ /* 0x000fe40000010000 */
[----:B------:R-:W-:Y:S02]  /*50f0*/  FADD.FTZ R10, R50, R8 ;  /* 0x00000008320a7221 */ /* 0x000fe40000010000 */
[----:B------:R-:W-:Y:S01]  /*5100*/  FADD.FTZ R9, R51, R3 ;  /* 0x0000000333097221 */ /* 0x000fe20000010000 */
[C---:B------:R-:W-:Y:S01]  /*5110*/  HMMA.16816.F32.BF16 R136, R92.reuse, R142, R136 ;  /* 0x0000008e5c88723c */ /* 0x040fe20000041888 */
[--C-:B--2---:R-:W-:Y:S01]  /*5120*/  FFMA.FTZ R0, R252, c[0x0][0x2d0], -R13.reuse ;  /* 0x0000b400fc007a23 */ /* 0x104fe2000001080d */
[----:B---3--:R-:W-:Y:S01]  /*5130*/  F2FP.BF16.PACK_AB R98, R16, R17 ;  /* 0x000000111062723e */ /* 0x008fe200000010ff */
[----:B------:R-:W-:Y:S02]  /*5140*/  FADD.FTZ R3, R187, R10 ;  /* 0x0000000abb037221 */ /* 0x000fe40000010000 */
[----:B------:R1:W-:Y:S03]  /*5150*/  MUFU.EX2 R12, R0 ;  /* 0x00000000000c7308 */ /* 0x0003e60000000800 */
[C---:B------:R-:W-:Y:S08]  /*5160*/  HMMA.16816.F32.BF16 R164, R92.reuse, R172, R164 ;  /* 0x000000ac5ca4723c */ /* 0x040ff000000418a4 */
[----:B------:R-:W-:Y:S01]  /*5170*/  HMMA.16816.F32.BF16 R168, R92, R174, R168 ;  /* 0x000000ae5ca8723c */ /* 0x000fe200000418a8 */
[----:B-1----:R-:W-:-:S07]  /*5180*/  FFMA.FTZ R0, R251, c[0x0][0x2d0], -R13 ;  /* 0x0000b400fb007a23 */ /* 0x002fce000001080d */
[C---:B------:R-:W-:Y:S01]  /*5190*/  HMMA.16816.F32.BF16 R72, R92.reuse, R80, R188 ;  /* 0x000000505c48723c */ /* 0x040fe200000418bc */
[----:B------:R1:W2:Y:S07]  /*51a0*/  MUFU.EX2 R14, R0 ;  /* 0x00000000000e7308 */ /* 0x0002ae0000000800 */
[----:B------:R-:W-:Y:S01]  /*51b0*/  HMMA.16816.F32.BF16 R92, R92, R6, R116 ;  /* 0x000000065c5c723c */ /* 0x000fe20000041874 */
[----:B-1----:R-:W-:Y:S01]  /*51c0*/  FFMA.FTZ R0, R250, c[0x0][0x2d0], -R13 ;  /* 0x0000b400fa007a23 */ /* 0x002fe2000001080d */
[----:B--2---:R-:W-:-:S03]  /*51d0*/  F2FP.BF16.PACK_AB R97, R14, R12 ;  /* 0x0000000c0e61723e */ /* 0x004fc600000010ff */
[----:B------:R1:W-:Y:S02]  /*51e0*/  MUFU.EX2 R15, R0 ;  /* 0x00000000000f7308 */ /* 0x0003e40000000800 */
[----:B-1----:R-:W-:-:S06]  /*51f0*/  FFMA.FTZ R0, R230, c[0x0][0x2d0], -R13 ;  /* 0x0000b400e6007a23 */ /* 0x002fcc000001080d */
[----:B------:R1:W2:Y:S02]  /*5200*/  MUFU.EX2 R13, R0 ;  /* 0x00000000000d7308 */ /* 0x0002a40000000800 */
[----:B-1----:R-:W-:Y:S01]  /*5210*/  FADD.FTZ R0, R247, R242 ;  /* 0x000000f2f7007221 */ /* 0x002fe20000010000 */
[----:B--2---:R-:W-:-:S03]  /*5220*/  F2FP.BF16.PACK_AB R99, R13, R15 ;  /* 0x0000000f0d63723e */ /* 0x004fc600000010ff */
[----:B------:R-:W-:-:S04]  /*5230*/  FADD.FTZ R0, R248, R0 ;  /* 0x00000000f8007221 */ /* 0x000fc80000010000 */
[----:B------:R-:W-:Y:S01]  /*5240*/  FADD.FTZ R8, R249, R0 ;  /* 0x00000000f9087221 */ /* 0x000fe20000010000 */
[----:B------:R-:W-:Y:S01]  /*5250*/  HMMA.16816.F32.BF16 R84, R96, R4, R84 ;  /* 0x000000046054723c */ /* 0x000fe20000041854 */
[----:B------:R-:W-:Y:S02]  /*5260*/  FADD.FTZ R0, R186, R9 ;  /* 0x00000009ba007221 */ /* 0x000fe40000010000 */
[----:B------:R-:W-:-:S04]  /*5270*/  FADD.FTZ R9, R229, R8 ;  /* 0x00000008e5097221 */ /* 0x000fc80000010000 */
        /* <DEDUP_REMOVED lines=54> */
[----:B------:R-:W-:Y:S01]  /*55e0*/  FADD.FTZ R5, R20, R5 ;  /* 0x0000000514057221 */ /* 0x000fe20000010000 */
[----:B------:R1:W-:Y:S01]  /*55f0*/  STL [R1+0x8], R0 ;  /* 0x0000080001007387 */ /* 0x0003e20000100800 */
[----:B------:R-:W-:Y:S02]  /*5600*/  FADD.FTZ R4, R44, R4 ;  /* 0x000000042c047221 */ /* 0x000fe40000010000 */
[----:B------:R-:W-:Y:S02]  /*5610*/  FADD.FTZ R6, R13, R3 ;  /* 0x000000030d067221 */ /* 0x000fe40000010000 */
[----:B------:R-:W-:-:S03]  /*5620*/  FADD.FTZ R3, R24, R4 ;  /* 0x0000000418037221 */ /* 0x000fc60000010000 */
[----:B------:R2:W-:Y:S01]  /*5630*/  STL [R1+0xc], R6 ;  /* 0x00000c0601007387 */ /* 0x0005e20000100800 */
[----:B-1----:R-:W-:-:S05]  /*5640*/  FADD.FTZ R0, R21, R5 ;  /* 0x0000000515007221 */ /* 0x002fca0000010000 */
[----:B------:R2:W-:Y:S04]  /*5650*/  STL [R1+0x14], R0 ;  /* 0x0000140001007387 */ /* 0x0005e80000100800 */
[----:B------:R2:W-:Y:S01]  /*5660*/  STL [R1+0x10], R3 ;  /* 0x0000100301007387 */ /* 0x0005e20000100800 */
[----:B------:R-:W-:Y:S05]  /*5670*/  @!P2 BRA `(.L_x_32) ;  /* 0x00003f300000a947 */ /* 0x000fea0003800000 */
[----:B------:R-:W3:Y:S01]  /*5680*/  LDL.LU R187, [R1] ;  /* 0x0000000001bb7983 */ /* 0x000ee20000300800 */
[----:B------:R-:W-:Y:S01]  /*5690*/  SHF.R.S32.HI R186, RZ, 0x1f, R64 ;  /* 0x0000001fffba7819 */ /* 0x000fe20000011440 */
[----:B------:R-:W-:Y:S02]  /*56a0*/  IMAD.SHL.U32 R250, R64, 0x2, RZ ;  /* 0x0000000240fa7824 */ /* 0x000fe400078e00ff */
[----:B------:R-:W-:Y:S01]  /*56b0*/  IMAD.SHL.U32 R248, R184, 0x2, RZ ;  /* 0x00000002b8f87824 */ /* 0x000fe200078e00ff */
[----:B------:R-:W-:Y:S01]  /*56c0*/  SHF.L.U64.HI R251, R64, 0x1, R186 ;  /* 0x0000000140fb7819 */ /* 0x000fe200000102ba */
[----:B------:R-:W-:Y:S01]  /*56d0*/  IMAD.SHL.U32 R246, R183, 0x2, RZ ;  /* 0x00000002b7f67824 */ /* 0x000fe200078e00ff */
[----:B------:R-:W-:Y:S01]  /*56e0*/  SHF.R.S32.HI R186, RZ, 0x1f, R183 ;  /* 0x0000001fffba7819 */ /* 0x000fe200000114b7 */
[----:B------:R-:W-:-:S02]  /*56f0*/  IMAD.MOV.U32 R100, RZ, RZ, R104 ;  /* 0x000000ffff647224 */ /* 0x000fc400078e0068 */
[----:B--2---:R-:W-:Y:S01]  /*5700*/  IMAD.MOV.U32 R3, RZ, RZ, R105 ;  /* 0x000000ffff037224 */ /* 0x004fe200078e0069 */
[----:B------:R-:W-:Y:S01]  /*5710*/  SHF.L.U64.HI R247, R183, 0x1, R186 ;  /* 0x00000001b7f77819 */ /* 0x000fe200000102ba */
[----:B------:R-:W-:Y:S02]  /*5720*/  IMAD.MOV.U32 R107, RZ, RZ, R2 ;  /* 0x000000ffff6b7224 */ /* 0x000fe400078e0002 */
[----:B------:R-:W-:Y:S01]  /*5730*/  IMAD.MOV.U32 R106, RZ, RZ, R103 ;  /* 0x000000ffff6a7224 */ /* 0x000fe200078e0067 */
[----:B---3--:R-:W-:Y:S02]  /*5740*/  IADD3 R245, R187, -0x2, RZ ;  /* 0xfffffffebbf57810 */ /* 0x008fe40007ffe0ff */
[----:B------:R-:W-:-:S04]  /*5750*/  SHF.R.S32.HI R187, RZ, 0x1f, R184 ;  /* 0x0000001fffbb7819 */ /* 0x000fc800000114b8 */
[----:B------:R-:W-:Y:S01]  /*5760*/  SHF.L.U64.HI R249, R184, 0x1, R187 ;  /* 0x00000001b8f97819 */ /* 0x000fe200000102bb */
[----:B------:R-:W-:Y:S05]  /*5770*/  BRA `(.L_x_33) ;  /* 0x000003e000007947 */ /* 0x000fea0003800000 */
.L_x_35:
[----:B------:R-:W2:Y:S01]  /*5780*/  LDL R2, [R1+0x18] ;  /* 0x0000180001027983 */ /* 0x000ea20000100800 */
[----:B------:R-:W-:Y:S02]  /*5790*/  IMAD.MOV.U32 R227, RZ, RZ, RZ ;  /* 0x000000ffffe37224 */ /* 0x000fe400078e00ff */
[----:B------:R-:W-:Y:S01]  /*57a0*/  IMAD.MOV.U32 R103, RZ, RZ, c[0x0][0x2b8] ;  /* 0x0000ae00ff677624 */ /* 0x000fe200078e00ff */
[----:B------:R-:W3:Y:S04]  /*57b0*/  LDL R101, [R1+0x4] ;  /* 0x0000040001657983 */ /* 0x000ee80000100800 */
[----:B------:R-:W4:Y:S01]  /*57c0*/  LDL.64 R104, [R1+0x20] ;  /* 0x0000200001687983 */ /* 0x000f220000100a00 */
[----:B------:R-:W-:Y:S03]  /*57d0*/  ISETP.NE.AND P2, PT, R103, 0x1, PT ;  /* 0x000000016700780c */ /* 0x000fe60003f45270 */
[----:B------:R-:W5:Y:S01]  /*57e0*/  LDL R252, [R1+0x28] ;  /* 0x0000280001fc7983 */ /* 0x000f620000100800 */
[----:B--2---:R-:W-:Y:S05]  /*57f0*/  IMAD R2, R245, 0x40, R2 ;  /* 0x00000040f5027824 */ /* 0x004fea00078e0202 */
[----:B---3--:R-:W-:Y:S02]  /*5800*/  IADD3 R2, R2, -0x40, R101 ;  /* 0xffffffc002027810 */ /* 0x008fe40007ffe065 */
[----:B------:R-:W1:Y:S03]  /*5810*/  S2R R101, SR_CTAID.Y ;  /* 0x0000000000657919 */ /* 0x000e660000002600 */
[----:B------:R-:W-:Y:S04]  /*5820*/  @P2 IMAD.HI.U32 R4, R2, c[0x0][0x2bc], RZ ;  /* 0x0000af0002042a27 */ /* 0x000fe800078e00ff */
[----:B------:R-:W-:Y:S01]  /*5830*/  IMAD.MOV.U32 R0, RZ, RZ, R2 ;  /* 0x000000ffff007224 */ /* 0x000fe200078e0002 */
[----:B------:R-:W-:Y:S04]  /*5840*/  @P2 SHF.R.U32.HI R0, RZ, c[0x0][0x2c0], R4 ;  /* 0x0000b000ff002a19 */ /* 0x000fe80000011604 */
[C---:B----4-:R-:W-:Y:S04]  /*5850*/  @!P3 IADD3 R5, P0, R0.reuse, R104, RZ ;  /* 0x000000680005b210 */ /* 0x050fe80007f1e0ff */
[C---:B-----5:R-:W-:Y:S02]  /*5860*/  @!P3 LEA.HI.X.SX32 R6, R0.reuse, R252, 0x1, P0 ;  /* 0x000000fc0006b211 */ /* 0x060fe400000f0eff */
[----:B------:R-:W2:Y:S01]  /*5870*/  S2R R252, SR_CTAID.Y ;  /* 0x0000000000fc7919 */ /* 0x000ea20000002600 */
[C---:B------:R-:W-:Y:S02]  /*5880*/  @!P3 LEA R4, P0, R5.reuse, c[0x0][0x2a0], 0x2 ;  /* 0x0000a8000504ba11 */ /* 0x040fe400078010ff */
[----:B------:R-:W-:Y:S02]  /*5890*/  IADD3 R0, -R0, RZ, RZ ;  /* 0x000000ff00007210 */ /* 0x000fe40007ffe1ff */
[----:B------:R-:W-:Y:S01]  /*58a0*/  @!P3 LEA.HI.X R5, R5, c[0x0][0x2a4], R6, 0x2, P0 ;  /* 0x0000a9000505ba11 */ /* 0x000fe200000f1406 */
[C---:B-1----:R-:W-:Y:S04]  /*58b0*/  IMAD.WIDE.U32 R104, R101.reuse, c[0x0][0x1e8], RZ ;  /* 0x00007a0065687a25 */ /* 0x042fe800078e00ff */
[----:B------:R1:W3:Y:S01]  /*58c0*/  @!P3 LDG.E R227, [R4.64] ;  /* 0x0000000604e3b981 */ /* 0x0002e2000c1e1900 */
[----:B------:R-:W-:Y:S05]  /*58d0*/  IMAD R228, R0, c[0x0][0x2b8], R2 ;  /* 0x0000ae0000e47a24 */ /* 0x000fea00078e0202 */
[----:B------:R-:W-:Y:S05]  /*58e0*/  SHF.R.S32.HI R0, RZ, 0x1f, R228 ;  /* 0x0000001fff007819 */ /* 0x000fea00000114e4 */
[----:B------:R-:W-:Y:S01]  /*58f0*/  IMAD R0, R0, c[0x0][0x1e0], RZ ;  /* 0x0000780000007a24 */ /* 0x000fe200078e02ff */
[----:B--2---:R-:W-:Y:S03]  /*5900*/  SHF.R.S32.HI R252, RZ, 0x1f, R252 ;  /* 0x0000001ffffc7819 */ /* 0x004fe600000114fc */
[----:B------:R-:W-:Y:S02]  /*5910*/  IMAD R0, R228, c[0x0][0x1e4], R0 ;  /* 0x00007900e4007a24 */ /* 0x000fe400078e0200 */
[----:B------:R-:W-:Y:S04]  /*5920*/  IMAD R252, R252, c[0x0][0x1e8], RZ ;  /* 0x00007a00fcfc7a24 */ /* 0x000fe800078e02ff */
[----:B------:R-:W-:Y:S02]  /*5930*/  IMAD R252, R101, c[0x0][0x1ec], R252 ;  /* 0x00007b0065fc7a24 */ /* 0x000fe400078e02fc */
[----:B-1----:R-:W-:Y:S04]  /*5940*/  IMAD.WIDE.U32 R4, R228, c[0x0][0x1e0], RZ ;  /* 0x00007800e4047a25 */ /* 0x002fe800078e00ff */
[----:B------:R-:W-:Y:S02]  /*5950*/  IMAD.IADD R5, R5, 0x1, R0 ;  /* 0x0000000105057824 */ /* 0x000fe400078e0200 */
[----:B------:R-:W-:Y:S01]  /*5960*/  IMAD.IADD R252, R105, 0x1, R252 ;  /* 0x0000000169fc7824 */ /* 0x000fe200078e02fc */
[----:B---3--:R-:W-:Y:S01]  /*5970*/  SHF.R.S32.HI R2, RZ, 0x1f, R227 ;  /* 0x0000001fff027819 */ /* 0x008fe200000114e3 */
[C---:B------:R-:W-:Y:S04]  /*5980*/  IMAD.WIDE.U32 R4, R227.reuse, c[0x0][0x1f0], R4 ;  /* 0x00007c00e3047a25 */ /* 0x040fe800078e0004 */
[----:B------:R-:W-:Y:S01]  /*5990*/  IMAD R2, R2, c[0x0][0x1f0], RZ ;  /* 0x00007c0002027a24 */ /* 0x000fe200078e02ff */
[----:B------:R-:W-:Y:S03]  /*59a0*/  IADD3 R0, P0, R104, R4, RZ ;  /* 0x0000000468007210 */ /* 0x000fe60007f1e0ff */
[----:B------:R-:W-:Y:S05]  /*59b0*/  IMAD R2, R227, c[0x0][0x1f4], R2 ;  /* 0x00007d00e3027a24 */ /* 0x000fea00078e0202 */
[----:B------:R-:W-:Y:S02]  /*59c0*/  IADD3.X R2, R252, R5, R2, P0, !PT ;  /* 0x00000005fc027210 */ /* 0x000fe400007fe402 */
[C---:B------:R-:W-:Y:S04]  /*59d0*/  LEA R6, P0, R0.reuse, c[0x0][0x1c8], 0x1 ;  /* 0x0000720000067a11 */ /* 0x040fe800078008ff */
[----:B------:R-:W-:Y:S01]  /*59e0*/  LEA.HI.X R2, R0, c[0x0][0x1cc], R2, 0x1, P0 ;  /* 0x0000730000027a11 */ /* 0x000fe200000f0c02 */
[----:B------:R-:W1:Y:S04]  /*59f0*/  SHFL.IDX PT, R4, R6, RZ, 0x1c1f ;  /* 0x001c1fff06047589 */ /* 0x000e6800000e0000 */
[----:B------:R2:W3:Y:S04]  /*5a00*/  SHFL.IDX PT, R0, R6, 0x1, 0x1c1f ;  /* 0x003c1f0006007f89 */ /* 0x0004e800000e0000 */
[----:B------:R-:W4:Y:S04]  /*5a10*/  SHFL.IDX PT, R5, R2, RZ, 0x1c1f ;  /* 0x001c1fff02057589 */ /* 0x000f2800000e0000 */
[----:B------:R-:W5:Y:S01]  /*5a20*/  SHFL.IDX PT, R2, R2, 0x1, 0x1c1f ;  /* 0x003c1f0002027f89 */ /* 0x000f6200000e0000 */
[C---:B-1----:R-:W-:Y:S02]  /*5a30*/  IADD3 R12, P1, R4.reuse, R248, RZ ;  /* 0x000000f8040c7210 */ /* 0x042fe40007f3e0ff */
[-C--:B--2---:R-:W-:Y:S02]  /*5a40*/  IADD3 R6, P0, R4, R250.reuse, RZ ;  /* 0x000000fa04067210 */ /* 0x084fe40007f1e0ff */
[----:B---3--:R-:W-:Y:S03]  /*5a50*/  IADD3 R8, P2, R0, R250, RZ ;  /* 0x000000fa00087210 */ /* 0x008fe60007f5e0ff */
[C-C-:B----4-:R-:W-:Y:S01]  /*5a60*/  IMAD.X R7, R5.reuse, 0x1, R251.reuse, P0 ;  /* 0x0000000105077824 */ /* 0x150fe200000e06fb */
[-C--:B------:R-:W-:Y:S02]  /*5a70*/  IADD3 R10, P0, R4, R246.reuse, RZ ;  /* 0x000000f6040a7210 */ /* 0x080fe40007f1e0ff */
[CC--:B------:R-:W-:Y:S01]  /*5a80*/  IADD3.X R13, R5.reuse, R249.reuse, RZ, P1, !PT ;  /* 0x000000f9050d7210 */ /* 0x0c0fe20000ffe4ff */
[----:B-----5:R-:W-:Y:S01]  /*5a90*/  IMAD.X R9, R2, 0x1, R251, P2 ;  /* 0x0000000102097824 */ /* 0x020fe200010e06fb */
[----:B------:R1:W-:Y:S01]  /*5aa0*/  LDGSTS.E.BYPASS.LTC128B.128 [R226+0x3100], [R6.64], !P6 ;  /* 0x0310000006e27fae */ /* 0x0003e2000f101d46 */
[--C-:B------:R-:W-:Y:S01]  /*5ab0*/  IMAD.X R11, R5, 0x1, R247.reuse, P0 ;  /* 0x00000001050b7824 */ /* 0x100fe200000e06f7 */
[----:B------:R-:W-:Y:S02]  /*5ac0*/  IADD3 R4, P0, R0, R246, RZ ;  /* 0x000000f600047210 */ /* 0x000fe40007f1e0ff */
[----:B------:R2:W-:Y:S03]  /*5ad0*/  LDGSTS.E.BYPASS.LTC128B.128 [R226+0x4100], [R12.64], !P5 ;  /* 0x041000000ce27fae */ /* 0x0005e6000e901d46 */
[----:B------:R-:W-:Y:S01]  /*5ae0*/  IMAD.X R5, R2, 0x1, R247, P0 ;  /* 0x0000000102057824 */ /* 0x000fe200000e06f7 */
[----:B------:R2:W-:Y:S04]  /*5af0*/  LDGSTS.E.BYPASS.LTC128B.128 [R226+0x5100], [R10.64], !P4 ;  /* 0x051000000ae27fae */ /* 0x0005e8000e101d46 */
[----:B------:R2:W-:Y:S01]  /*5b00*/  LDGSTS.E.BYPASS.LTC128B.128 [R226+0x3900], [R8.64], !P6 ;  /* 0x0390000008e27fae */ /* 0x0005e2000f101d46 */
[----:B-1----:R-:W-:Y:S04]  /*5b10*/  IADD3 R6, P1, R0, R248, RZ ;  /* 0x000000f800067210 */ /* 0x002fe80007f3e0ff */
[----:B------:R-:W-:Y:S05]  /*5b20*/  IADD3.X R7, R2, R249, RZ, P1, !PT ;  /* 0x000000f902077210 */ /* 0x000fea0000ffe4ff */
[----:B------:R2:W-:Y:S04]  /*5b30*/  LDGSTS.E.BYPASS.LTC128B.128 [R226+0x4900], [R6.64], !P5 ;  /* 0x0490000006e27fae */ /* 0x0005e8000e901d46 */
[----:B------:R2:W-:Y:S01]  /*5b40*/  LDGSTS.E.BYPASS.LTC128B.128 [R226+0x5900], [R4.64], !P4 ;  /* 0x0590000004e27fae */ /* 0x0005e2000e101d46 */
[----:B------:R-:W-:-:S05]  /*5b50*/  BRA `(.L_x_34) ;  /* 0x0000138000007947 */ /* 0x000fca0003800000 */
.L_x_33:
[----:B------:R-:W-:Y:S04]  /*5b60*/  DEPBAR.LE SB0, 0x0 ;  /* 0x000080000000791a */ /* 0x000fe80000000000 */
[----:B------:R-:W-:Y:S01]  /*5b70*/  BAR.SYNC.DEFER_BLOCKING 0x0 ;  /* 0x0000000000007b1d */ /* 0x000fe20000010000 */
[----:B------:R-:W-:Y:S01]  /*5b80*/  SHF.R.S32.HI R0, RZ, 0x1f, R228 ;  /* 0x0000001fff007819 */ /* 0x000fe200000114e4 */
[----:B------:R-:W-:Y:S01]  /*5b90*/  IMAD.WIDE.U32 R102, R228, c[0x0][0x208], RZ ;  /* 0x00008200e4667a25 */ /* 0x000fe200078e00ff */
[----:B------:R-:W-:Y:S03]  /*5ba0*/  SHF.R.S32.HI R2, RZ, 0x1f, R227 ;  /* 0x0000001fff027819 */ /* 0x000fe600000114e3 */
[----:B------:R-:W-:Y:S02]  /*5bb0*/  IMAD R0, R0, c[0x0][0x208], RZ ;  /* 0x0000820000007a24 */ /* 0x000fe400078e02ff */
[----:B------:R-:W-:Y:S02]  /*5bc0*/  IMAD R2, R2, c[0x0][0x218], RZ ;  /* 0x0000860002027a24 */ /* 0x000fe400078e02ff */
[----:B------:R-:W-:Y:S02]  /*5bd0*/  IMAD R0, R228, c[0x0][0x20c], R0 ;  /* 0x00008300e4007a24 */ /* 0x000fe400078e0200 */
[----:B------:R-:W-:Y:S03]  /*5be0*/  IMAD R2, R227, c[0x0][0x21c], R2 ;  /* 0x00008700e3027a24 */ /* 0x000fe600078e0202 */
[----:B------:R-:W-:Y:S05]  /*5bf0*/  IADD3 R103, R103, R0, RZ ;  /* 0x0000000067677210 */ /* 0x000fea0007ffe0ff */
[----:B------:R-:W-:Y:S01]  /*5c00*/  IMAD.WIDE.U32 R102, R227, c[0x0][0x218], R102 ;  /* 0x00008600e3667a25 */ /* 0x000fe200078e0066 */
[----:B------:R-:W-:Y:S08]  /*5c10*/  LDSM.16.M88.4 R64, [R224+0x6100] ;  /* 0x00610000e040783b */ /* 0x000ff00000000200 */
[----:B------:R-:W1:Y:S08]  /*5c20*/  LDSM.16.M88.4 R16, [R220+0x3100] ;  /* 0x00310000dc10783b */ /* 0x000e700000000200 */
[----:B------:R-:W2:Y:S08]  /*5c30*/  LDSM.16.M88.4 R60, [R224+0x7100] ;  /* 0x00710000e03c783b */ /* 0x000eb00000000200 */
[----:B------:R-:W3:Y:S08]  /*5c40*/  LDSM.16.M88.4 R32, [R220+0x3500] ;  /* 0x00350000dc20783b */ /* 0x000ef00000000200 */
[----:B------:R-:W4:Y:S08]  /*5c50*/  LDSM.16.M88.4 R48, [R220+0x3900] ;  /* 0x00390000dc30783b */ /* 0x000f300000000200 */
[----:B------:R-:W5:Y:S01]  /*5c60*/  LDSM.16.M88.4 R108, [R220+0x3d00] ;  /* 0x003d0000dc6c783b */ /* 0x000f620000000200 */
[-C--:B-1----:R-:W-:Y:S07]  /*5c70*/  HMMA.16816.F32.BF16 R4, R64, R16.reuse, RZ ;  /* 0x000000104004723c */ /* 0x082fee00000418ff */
[----:B------:R-:W-:Y:S01]  /*5c80*/  LDSM.16.M88.4 R176, [R225+0x6100] ;  /* 0x00610000e1b0783b */ /* 0x000fe20000000200 */
[C---:B--2---:R-:W-:Y:S07]  /*5c90*/  HMMA.16816.F32.BF16 R8, R60.reuse, R16, RZ ;  /* 0x000000103c08723c */ /* 0x044fee00000418ff */
[----:B------:R-:W-:Y:S01]  /*5ca0*/  LDSM.16.M88.4 R180, [R223] ;  /* 0x00000000dfb4783b */ /* 0x000fe20000000200 */
[-C--:B------:R-:W-:Y:S07]  /*5cb0*/  HMMA.16816.F32.BF16 R12, R60, R18.reuse, RZ ;  /* 0x000000123c0c723c */ /* 0x080fee00000418ff */
[----:B------:R-:W-:Y:S01]  /*5cc0*/  LDSM.16.M88.4 R184, [R225+0x7100] ;  /* 0x00710000e1b8783b */ /* 0x000fe20000000200 */
[C---:B------:R-:W-:Y:S07]  /*5cd0*/  HMMA.16816.F32.BF16 R16, R64.reuse, R18, RZ ;  /* 0x000000124010723c */ /* 0x040fee00000418ff */
[----:B------:R-:W-:Y:S01]  /*5ce0*/  LDSM.16.M88.4 R188, [R223+0x400] ;  /* 0x00040000dfbc783b */ /* 0x000fe20000000200 */
[-C--:B---3--:R-:W-:Y:S07]  /*5cf0*/  HMMA.16816.F32.BF16 R20, R64, R32.reuse, RZ ;  /* 0x000000204014723c */ /* 0x088fee00000418ff */
[----:B------:R-:W1:Y:S01]  /*5d00*/  S2R R192, SR_CTAID.Y ;  /* 0x0000000000c07919 */ /* 0x000e620000002600 */
[C---:B------:R-:W-:Y:S07]  /*5d10*/  HMMA.16816.F32.BF16 R24, R60.reuse, R32, RZ ;  /* 0x000000203c18723c */ /* 0x040fee00000418ff */
[----:B------:R-:W2:Y:S01]  /*5d20*/  S2R R101, SR_CTAID.Y ;  /* 0x0000000000657919 */ /* 0x000ea20000002600 */
[-C--:B------:R-:W-:Y:S08]  /*5d30*/  HMMA.16816.F32.BF16 R28, R60, R34.reuse, RZ ;  /* 0x000000223c1c723c */ /* 0x080ff000000418ff */
[C---:B------:R-:W-:Y:S04]  /*5d40*/  HMMA.16816.F32.BF16 R32, R64.reuse, R34, RZ ;  /* 0x000000224020723c */ /* 0x040fe800000418ff */
[----:B-1----:R-:W-:Y:S04]  /*5d50*/  IMAD.WIDE.U32 R104, R192, c[0x0][0x210], RZ ;  /* 0x00008400c0687a25 */ /* 0x002fe800078e00ff */
[-C--:B----4-:R-:W-:Y:S01]  /*5d60*/  HMMA.16816.F32.BF16 R36, R64, R48.reuse, RZ ;  /* 0x000000304024723c */ /* 0x090fe200000418ff */
[----:B------:R-:W-:Y:S03]  /*5d70*/  IADD3 R0, P0, R104, R102, RZ ;  /* 0x0000006668007210 */ /* 0x000fe60007f1e0ff */
[----:B--2---:R-:W-:Y:S04]  /*5d80*/  SHF.R.S32.HI R101, RZ, 0x1f, R101 ;  /* 0x0000001fff657819 */ /* 0x004fe80000011465 */
[C---:B------:R-:W-:Y:S04]  /*5d90*/  HMMA.16816.F32.BF16 R40, R60.reuse, R48, RZ ;  /* 0x000000303c28723c */ /* 0x040fe800000418ff */
[----:B------:R-:W-:Y:S04]  /*5da0*/  IMAD R101, R101, c[0x0][0x210], RZ ;  /* 0x0000840065657a24 */ /* 0x000fe800078e02ff */
[-C--:B------:R-:W-:Y:S01]  /*5db0*/  HMMA.16816.F32.BF16 R44, R60, R50.reuse, RZ ;  /* 0x000000323c2c723c */ /* 0x080fe200000418ff */
[----:B------:R-:W-:Y:S05]  /*5dc0*/  IMAD R101, R192, c[0x0][0x214], R101 ;  /* 0x00008500c0657a24 */ /* 0x000fea00078e0265 */
[----:B------:R-:W-:Y:S02]  /*5dd0*/  IADD3 R101, R105, R101, RZ ;  /* 0x0000006569657210 */ /* 0x000fe40007ffe0ff */
[C---:B------:R-:W-:Y:S04]  /*5de0*/  HMMA.16816.F32.BF16 R48, R64.reuse, R50, RZ ;  /* 0x000000324030723c */ /* 0x040fe800000418ff */
[----:B------:R-:W-:Y:S02]  /*5df0*/  IADD3.X R102, R101, R103, R2, P0, !PT ;  /* 0x0000006765667210 */ /* 0x000fe400007fe402 */
[C---:B------:R-:W-:Y:S02]  /*5e00*/  LEA R2, P0, R0.reuse, c[0x0][0x1f8], 0x1 ;  /* 0x00007e0000027a11 */ /* 0x040fe400078008ff */
[-C--:B-----5:R-:W-:Y:S04]  /*5e10*/  HMMA.16816.F32.BF16 R52, R64, R108.reuse, RZ ;  /* 0x0000006c4034723c */ /* 0x0a0fe800000418ff */
[----:B------:R-:W-:Y:S02]  /*5e20*/  LEA.HI.X R0, R0, c[0x0][0x1fc], R102, 0x1, P0 ;  /* 0x00007f0000007a11 */ /* 0x000fe400000f0c66 */
[----:B------:R-:W1:Y:S02]  /*5e30*/  SHFL.IDX PT, R102, R2, RZ, 0x1c1f ;  /* 0x001c1fff02667589 */ /* 0x000e6400000e0000 */
[C---:B------:R-:W-:Y:S06]  /*5e40*/  HMMA.16816.F32.BF16 R56, R60.reuse, R108, RZ ;  /* 0x0000006c3c38723c */ /* 0x040fec00000418ff */
[----:B------:R-:W2:Y:S02]  /*5e50*/  SHFL.IDX PT, R101, R0, RZ, 0x1c1f ;  /* 0x001c1fff00657589 */ /* 0x000ea400000e0000 */
[-C--:B------:R-:W-:Y:S06]  /*5e60*/  HMMA.16816.F32.BF16 R60, R60, R110.reuse, RZ ;  /* 0x0000006e3c3c723c */ /* 0x080fec00000418ff */
[----:B------:R-:W3:Y:S02]  /*5e70*/  SHFL.IDX PT, R2, R2, 0x1, 0x1c1f ;  /* 0x003c1f0002027f89 */ /* 0x000ee400000e0000 */
[----:B------:R-:W-:Y:S04]  /*5e80*/  HMMA.16816.F32.BF16 R64, R64, R110, RZ ;  /* 0x0000006e4040723c */ /* 0x000fe800000418ff */
[C---:B-1----:R-:W-:Y:S02]  /*5e90*/  IADD3 R104, P1, R102.reuse, R250, RZ ;  /* 0x000000fa66687210 */ /* 0x042fe40007f3e0ff */
[----:B------:R-:W-:Y:S02]  /*5ea0*/  LDSM.16.M88.4 R108, [R223+0x800] ;  /* 0x00080000df6c783b */ /* 0x000fe40000000200 */
[-C--:B------:R-:W-:Y:S05]  /*5eb0*/  HMMA.16816.F32.BF16 R4, R176, R180.reuse, R4 ;  /* 0x000000b4b004723c */ /* 0x080fea0000041804 */
[C---:B------:R-:W-:Y:S02]  /*5ec0*/  IADD3 R192, P0, R102.reuse, R248, RZ ;  /* 0x000000f866c07210 */ /* 0x040fe40007f1e0ff */
[C---:B--2---:R-:W-:Y:S01]  /*5ed0*/  IADD3.X R105, R101.reuse, R251, RZ, P1, !PT ;  /* 0x000000fb65697210 */ /* 0x044fe20000ffe4ff */
[C---:B------:R-:W-:Y:S01]  /*5ee0*/  HMMA.16816.F32.BF16 R8, R184.reuse, R180, R8 ;  /* 0x000000b4b808723c */ /* 0x040fe20000041808 */
[----:B------:R-:W1:Y:S03]  /*5ef0*/  SHFL.IDX PT, R0, R0, 0x1, 0x1c1f ;  /* 0x003c1f0000007f89 */ /* 0x000e6600000e0000 */
[C---:B------:R-:W-:Y:S04]  /*5f00*/  IADD3.X R193, R101.reuse, R249, RZ, P0, !PT ;  /* 0x000000f965c17210 */ /* 0x040fe800007fe4ff */
[-C--:B------:R-:W-:Y:S08]  /*5f10*/  HMMA.16816.F32.BF16 R12, R184, R182.reuse, R12 ;  /* 0x000000b6b80c723c */ /* 0x080ff0000004180c */
[C---:B------:R-:W-:Y:S01]  /*5f20*/  HMMA.16816.F32.BF16 R16, R176.reuse, R182, R16 ;  /* 0x000000b6b010723c */ /* 0x040fe20000041810 */
[----:B------:R-:W2:Y:S07]  /*5f30*/  LDSM.16.M88.4 R180, [R223+0xc00] ;  /* 0x000c0000dfb4783b */ /* 0x000eae0000000200 */
[-C--:B------:R-:W-:Y:S01]  /*5f40*/  HMMA.16816.F32.BF16 R20, R176, R188.reuse, R20 ;  /* 0x000000bcb014723c */ /* 0x080fe20000041814 */
[----:B------:R-:W-:Y:S01]  /*5f50*/  @!PT LDS RZ, [RZ] ;  /* 0x00000000fffff984 */ /* 0x000fe20000000800 */
[----:B------:R-:W-:Y:S01]  /*5f60*/  @!PT LDS RZ, [RZ] ;  /* 0x00000000fffff984 */ /* 0x000fe20000000800 */
[----:B------:R-:W-:Y:S01]  /*5f70*/  @!PT LDS RZ, [RZ] ;  /* 0x00000000fffff984 */ /* 0x000fe20000000800 */
[----:B------:R4:W-:Y:S07]  /*5f80*/  LDGSTS.E.BYPASS.LTC128B.128 [R226+0x100], [R104.64], !P6 ;  /* 0x0010000068e27fae */ /* 0x0009ee000f101d46 */
[C---:B------:R-:W-:Y:S01]  /*5f90*/  HMMA.16816.F32.BF16 R24, R184.reuse, R188, R24 ;  /* 0x000000bcb818723c */ /* 0x040fe20000041818 */
[----:B------:R5:W-:Y:S06]  /*5fa0*/  LDGSTS.E.BYPASS.LTC128B.128 [R226+0x1100], [R192.64], !P5 ;  /* 0x01100000c0e27fae */ /* 0x000bec000e901d46 */
[-C--:B------:R-:W-:Y:S01]  /*5fb0*/  IADD3 R188, P0, R102, R246.reuse, RZ ;  /* 0x000000f666bc7210 */ /* 0x080fe20007f1e0ff */
[-C--:B------:R-:W-:Y:S04]  /*5fc0*/  HMMA.16816.F32.BF16 R28, R184, R190.reuse, R28 ;  /* 0x000000beb81c723c */ /* 0x080fe8000004181c */
[-C--:B------:R-:W-:Y:S02]  /*5fd0*/  IADD3.X R189, R101, R247.reuse, RZ, P0, !PT ;  /* 0x000000f765bd7210 */ /* 0x080fe400007fe4ff */
[C---:B---3--:R-:W-:Y:S02]  /*5fe0*/  IADD3 R102, P0, R2.reuse, R246, RZ ;  /* 0x000000f602667210 */ /* 0x048fe40007f1e0ff */
[C---:B------:R-:W-:Y:S01]  /*5ff0*/  HMMA.16816.F32.BF16 R32, R176.reuse, R190, R32 ;  /* 0x000000beb020723c */ /* 0x040fe20000041820 */
[----:B------:R3:W-:Y:S03]  /*6000*/  LDGSTS.E.BYPASS.LTC128B.128 [R226+0x2100], [R188.64], !P4 ;  /* 0x02100000bce27fae */ /* 0x0007e6000e101d46 */
[----:B----4-:R-:W-:Y:S02]  /*6010*/  IADD3 R104, P1, R2, R248, RZ ;  /* 0x000000f802687210 */ /* 0x010fe40007f3e0ff */
[----:B-1----:R-:W-:Y:S02]  /*6020*/  IADD3.X R103, R0, R247, RZ, P0, !PT ;  /* 0x000000f700677210 */ /* 0x002fe400007fe4ff */
[-C--:B------:R-:W-:Y:S03]  /*6030*/  HMMA.16816.F32.BF16 R36, R176, R108.reuse, R36 ;  /* 0x0000006cb024723c */ /* 0x080fe60000041824 */
[----:B------:R-:W-:Y:S02]  /*6040*/  ISETP.GE.AND P0, PT, R245, 0x1, PT ;  /* 0x00000001f500780c */ /* 0x000fe40003f06270 */
[----:B-----5:R-:W-:Y:S02]  /*6050*/  IADD3 R192, P2, R2, R250, RZ ;  /* 0x000000fa02c07210 */ /* 0x020fe40007f5e0ff */
[C---:B------:R-:W-:Y:S01]  /*6060*/  IADD3.X R105, R0.reuse, R249, RZ, P1, !PT ;  /* 0x000000f900697210 */ /* 0x040fe20000ffe4ff */
[C---:B------:R-:W-:Y:S04]  /*6070*/  HMMA.16816.F32.BF16 R40, R184.reuse, R108, R40 ;  /* 0x0000006cb828723c */ /* 0x040fe80000041828 */
[----:B------:R-:W-:Y:S04]  /*6080*/  IADD3.X R193, R0, R251, RZ, P2, !PT ;  /* 0x000000fb00c17210 */ /* 0x000fe800017fe4ff */
[-C--:B------:R-:W-:Y:S01]  /*6090*/  HMMA.16816.F32.BF16 R44, R184, R110.reuse, R44 ;  /* 0x0000006eb82c723c */ /* 0x080fe2000004182c */
[----:B------:R1:W-:Y:S07]  /*60a0*/  LDGSTS.E.BYPASS.LTC128B.128 [R226+0x900], [R192.64], !P6 ;  /* 0x00900000c0e27fae */ /* 0x0003ee000f101d46 */
[C---:B------:R-:W-:Y:S01]  /*60b0*/  HMMA.16816.F32.BF16 R48, R176.reuse, R110, R48 ;  /* 0x0000006eb030723c */ /* 0x040fe20000041830 */
[----:B------:R4:W-:Y:S07]  /*60c0*/  LDGSTS.E.BYPASS.LTC128B.128 [R226+0x1900], [R104.64], !P5 ;  /* 0x0190000068e27fae */ /* 0x0009ee000e901d46 */
[-C--:B--2---:R-:W-:Y:S01]  /*60d0*/  HMMA.16816.F32.BF16 R52, R176, R180.reuse, R52 ;  /* 0x000000b4b034723c */ /* 0x084fe20000041834 */
[----:B------:R4:W-:Y:S07]  /*60e0*/  LDGSTS.E.BYPASS.LTC128B.128 [R226+0x2900], [R102.64], !P4 ;  /* 0x0290000066e27fae */ /* 0x0009ee000e101d46 */
[C---:B------:R-:W-:Y:S01]  /*60f0*/  HMMA.16816.F32.BF16 R56, R184.reuse, R180, R56 ;  /* 0x000000b4b838723c */ /* 0x040fe20000041838 */
[----:B---3--:R-:W-:Y:S07]  /*6100*/  LDSM.16.M88.4 R188, [R224+0x8100] ;  /* 0x00810000e0bc783b */ /* 0x008fee0000000200 */
[-C--:B------:R-:W-:Y:S01]  /*6110*/  HMMA.16816.F32.BF16 R60, R184, R182.reuse, R60 ;  /* 0x000000b6b83c723c */ /* 0x080fe2000004183c */
[----:B-1----:R-:W1:Y:S07]  /*6120*/  LDSM.16.M88.4 R192, [R220+0x4100] ;  /* 0x00410000dcc0783b */ /* 0x002e6e0000000200 */
[----:B------:R-:W-:Y:S01]  /*6130*/  HMMA.16816.F32.BF16 R64, R176, R182, R64 ;  /* 0x000000b6b040723c */ /* 0x000fe20000041840 */
[----:B------:R-:W2:Y:S08]  /*6140*/  LDSM.16.M88.4 R196, [R224+0x9100] ;  /* 0x00910000e0c4783b */ /* 0x000eb00000000200 */
[----:B------:R-:W0:Y:S08]  /*6150*/  LDGDEPBAR ;  /* 0x00000000000079af */ /* 0x000e300000000000 */
[----:B------:R-:W3:Y:S08]  /*6160*/  LDSM.16.M88.4 R108, [R220+0x4500] ;  /* 0x00450000dc6c783b */ /* 0x000ef00000000200 */
[----:B------:R-:W5:Y:S08]  /*6170*/  LDSM.16.M88.4 R200, [R220+0x4900] ;  /* 0x00490000dcc8783b */ /* 0x000f700000000200 */
[----:B------:R-:W4:Y:S01]  /*6180*/  LDSM.16.M88.4 R204, [R220+0x4d00] ;  /* 0x004d0000dccc783b */ /* 0x000f220000000200 */
[-C--:B-1----:R-:W-:Y:S07]  /*6190*/  HMMA.16816.F32.BF16 R4, R188, R192.reuse, R4 ;  /* 0x000000c0bc04723c */ /* 0x082fee0000041804 */
[----:B------:R-:W-:Y:S01]  /*61a0*/  LDSM.16.M88.4 R208, [R225+0x8100] ;  /* 0x00810000e1d0783b */ /* 0x000fe20000000200 */
[C---:B--2---:R-:W-:Y:S07]  /*61b0*/  HMMA.16816.F32.BF16 R8, R196.reuse, R192, R8 ;  /* 0x000000c0c408723c */ /* 0x044fee0000041808 */
[----:B------:R-:W1:Y:S01]  /*61c0*/  LDSM.16.M88.4 R212, [R223+0x1000] ;  /* 0x00100000dfd4783b */ /* 0x000e620000000200 */
[-C--:B------:R-:W-:Y:S07]  /*61d0*/  HMMA.16816.F32.BF16 R12, R196, R194.reuse, R12 ;  /* 0x000000c2c40c723c */ /* 0x080fee000004180c */
[----:B------:R-:W2:Y:S01]  /*61e0*/  LDSM.16.M88.4 R184, [R225+0x9100] ;  /* 0x00910000e1b8783b */ /* 0x000ea20000000200 */
[C---:B------:R-:W-:Y:S07]  /*61f0*/  HMMA.16816.F32.BF16 R16, R188.reuse, R194, R16 ;  /* 0x000000c2bc10723c */ /* 0x040fee0000041810 */
[----:B------:R-:W1:Y:S01]  /*6200*/  LDSM.16.M88.4 R176, [R223+0x1400] ;  /* 0x00140000dfb0783b */ /* 0x000e620000000200 */
[-C--:B---3--:R-:W-:Y:S07]  /*6210*/  HMMA.16816.F32.BF16 R20, R188, R108.reuse, R20 ;  /* 0x0000006cbc14723c */ /* 0x088fee0000041814 */
[----:B------:R-:W-:Y:S01]  /*6220*/  LDSM.16.M88.4 R180, [R223+0x1c00] ;  /* 0x001c0000dfb4783b */ /* 0x000fe20000000200 */
[C---:B------:R-:W-:Y:S07]  /*6230*/  HMMA.16816.F32.BF16 R24, R196.reuse, R108, R24 ;  /* 0x0000006cc418723c */ /* 0x040fee0000041818 */
[----:B------:R-:W-:Y:S01]  /*6240*/  LDSM.16.M88.4 R192, [R220+0x5100] ;  /* 0x00510000dcc0783b */ /* 0x000fe20000000200 */
[-C--:B------:R-:W-:Y:S07]  /*6250*/  HMMA.16816.F32.BF16 R28, R196, R110.reuse, R28 ;  /* 0x0000006ec41c723c */ /* 0x080fee000004181c */
[----:B------:R-:W-:Y:S01]  /*6260*/  LDSM.16.M88.4 R216, [R223+0x2000] ;  /* 0x00200000dfd8783b */ /* 0x000fe20000000200 */
[C---:B------:R-:W-:Y:S07]  /*6270*/  HMMA.16816.F32.BF16 R32, R188.reuse, R110, R32 ;  /* 0x0000006ebc20723c */ /* 0x040fee0000041820 */
[----:B------:R-:W3:Y:S01]  /*6280*/  LDSM.16.M88.4 R108, [R223+0x1800] ;  /* 0x00180000df6c783b */ /* 0x000ee20000000200 */
[-C--:B-----5:R-:W-:Y:S08]  /*6290*/  HMMA.16816.F32.BF16 R36, R188, R200.reuse, R36 ;  /* 0x000000c8bc24723c */ /* 0x0a0ff00000041824 */
[C---:B------:R-:W-:Y:S08]  /*62a0*/  HMMA.16816.F32.BF16 R40, R196.reuse, R200, R40 ;  /* 0x000000c8c428723c */ /* 0x040ff00000041828 */
[-C--:B------:R-:W-:Y:S08]  /*62b0*/  HMMA.16816.F32.BF16 R44, R196, R202.reuse, R44 ;  /* 0x000000cac42c723c */ /* 0x080ff0000004182c */
[C---:B------:R-:W-:Y:S01]  /*62c0*/  HMMA.16816.F32.BF16 R48, R188.reuse, R202, R48 ;  /* 0x000000cabc30723c */ /* 0x040fe20000041830 */
[----:B------:R-:W-:Y:S07]  /*62d0*/  LDSM.16.M88.4 R200, [R220+0x5500] ;  /* 0x00550000dcc8783b */ /* 0x000fee0000000200 */
[-C--:B----4-:R-:W-:Y:S08]  /*62e0*/  HMMA.16816.F32.BF16 R52, R188, R204.reuse, R52 ;  /* 0x000000ccbc34723c */ /* 0x090ff00000041834 */
[C---:B------:R-:W-:Y:S08]  /*62f0*/  HMMA.16816.F32.BF16 R56, R196.reuse, R204, R56 ;  /* 0x000000ccc438723c */ /* 0x040ff00000041838 */
[-C--:B------:R-:W-:Y:S01]  /*6300*/  HMMA.16816.F32.BF16 R60, R196, R206.reuse, R60 ;  /* 0x000000cec43c723c */ /* 0x080fe2000004183c */
[----:B------:R-:W-:Y:S07]  /*6310*/  LDSM.16.M88.4 R196, [R224+0xb100] ;  /* 0x00b10000e0c4783b */ /* 0x000fee0000000200 */
[----:B------:R-:W-:Y:S01]  /*6320*/  HMMA.16816.F32.BF16 R64, R188, R206, R64 ;  /* 0x000000cebc40723c */ /* 0x000fe20000041840 */
[----:B------:R-:W4:Y:S07]  /*6330*/  LDSM.16.M88.4 R188, [R224+0xa100] ;  /* 0x00a10000e0bc783b */ /* 0x000f2e0000000200 */
[-C--:B-1----:R-:W-:Y:S01]  /*6340*/  HMMA.16816.F32.BF16 R4, R208, R212.reuse, R4 ;  /* 0x000000d4d004723c */ /* 0x082fe20000041804 */
[----:B------:R-:W1:Y:S07]  /*6350*/  LDSM.16.M88.4 R204, [R220+0x5900] ;  /* 0x00590000dccc783b */ /* 0x000e6e0000000200 */
[C---:B--2---:R-:W-:Y:S08]  /*6360*/  HMMA.16816.F32.BF16 R8, R184.reuse, R212, R8 ;  /* 0x000000d4b808723c */ /* 0x044ff00000041808 */
[-C--:B------:R-:W-:Y:S08]  /*6370*/  HMMA.16816.F32.BF16 R12, R184, R214.reuse, R12 ;  /* 0x000000d6b80c723c */ /* 0x080ff0000004180c */
[C---:B------:R-:W-:Y:S01]  /*6380*/  HMMA.16816.F32.BF16 R16, R208.reuse, R214, R16 ;  /* 0x000000d6d010723c */ /* 0x040fe20000041810 */
[----:B------:R-:W2:Y:S07]  /*6390*/  LDSM.16.M88.4 R212, [R220+0x5d00] ;  /* 0x005d0000dcd4783b */ /* 0x000eae0000000200 */
[-C--:B------:R-:W-:Y:S08]  /*63a0*/  HMMA.16816.F32.BF16 R20, R208, R176.reuse, R20 ;  /* 0x000000b0d014723c */ /* 0x080ff00000041814 */
[C---:B------:R-:W-:Y:S08]  /*63b0*/  HMMA.16816.F32.BF16 R24, R184.reuse, R176, R24 ;  /* 0x000000b0b818723c */ /* 0x040ff00000041818 */
[-C--:B------:R-:W-:Y:S08]  /*63c0*/  HMMA.16816.F32.BF16 R28, R184, R178.reuse, R28 ;  /* 0x000000b2b81c723c */ /* 0x080ff0000004181c */
[C---:B------:R-:W-:Y:S01]  /*63d0*/  HMMA.16816.F32.BF16 R32, R208.reuse, R178, R32 ;  /* 0x000000b2d020723c */ /* 0x040fe20000041820 */
[----:B------:R-:W5:Y:S07]  /*63e0*/  LDSM.16.M88.4 R176, [R225+0xa100] ;  /* 0x00a10000e1b0783b */ /* 0x000f6e0000000200 */
[-C--:B---3--:R-:W-:Y:S08]  /*63f0*/  HMMA.16816.F32.BF16 R36, R208, R108.reuse, R36 ;  /* 0x0000006cd024723c */ /* 0x088ff00000041824 */
[C---:B------:R-:W-:Y:S08]  /*6400*/  HMMA.16816.F32.BF16 R40, R184.reuse, R108, R40 ;  /* 0x0000006cb828723c */ /* 0x040ff00000041828 */
[-C--:B------:R-:W-:Y:S08]  /*6410*/  HMMA.16816.F32.BF16 R44, R184, R110.reuse, R44 ;  /* 0x0000006eb82c723c */ /* 0x080ff0000004182c */
[C---:B------:R-:W-:Y:S01]  /*6420*/  HMMA.16816.F32.BF16 R48, R208.reuse, R110, R48 ;  /* 0x0000006ed030723c */ /* 0x040fe20000041830 */
[----:B------:R-:W3:Y:S07]  /*6430*/  LDSM.16.M88.4 R108, [R225+0xb100] ;  /* 0x00b10000e16c783b */ /* 0x000eee0000000200 */
[-C--:B------:R-:W-:Y:S08]  /*6440*/  HMMA.16816.F32.BF16 R52, R208, R180.reuse, R52 ;  /* 0x000000b4d034723c */ /* 0x080ff00000041834 */
[C---:B------:R-:W-:Y:S08]  /*6450*/  HMMA.16816.F32.BF16 R56, R184.reuse, R180, R56 ;  /* 0x000000b4b838723c */ /* 0x040ff00000041838 */
[-C--:B------:R-:W-:Y:S08]  /*6460*/  HMMA.16816.F32.BF16 R60, R184, R182.reuse, R60 ;  /* 0x000000b6b83c723c */ /* 0x080ff0000004183c */
[----:B------:R-:W-:Y:S08]  /*6470*/  HMMA.16816.F32.BF16 R64, R208, R182, R64 ;  /* 0x000000b6d040723c */ /* 0x000ff00000041840 */
[-C--:B----4-:R-:W-:Y:S08]  /*6480*/  HMMA.16816.F32.BF16 R4, R188, R192.reuse, R4 ;  /* 0x000000c0bc04723c */ /* 0x090ff00000041804 */
[C---:B------:R-:W-:Y:S08]  /*6490*/  HMMA.16816.F32.BF16 R8, R196.reuse, R192, R8 ;  /* 0x000000c0c408723c */ /* 0x040ff00000041808 */
[-C--:B------:R-:W-:Y:S08]  /*64a0*/  HMMA.16816.F32.BF16 R12, R196, R194.reuse, R12 ;  /* 0x000000c2c40c723c */ /* 0x080ff0000004180c */
[C---:B------:R-:W-:Y:S08]  /*64b0*/  HMMA.16816.F32.BF16 R16, R188.reuse, R194, R16 ;  /* 0x000000c2bc10723c */ /* 0x040ff00000041810 */
[-C--:B------:R-:W-:Y:S08]  /*64c0*/  HMMA.16816.F32.BF16 R20, R188, R200.reuse, R20 ;  /* 0x000000c8bc14723c */ /* 0x080ff00000041814 */
[C---:B------:R-:W-:Y:S08]  /*64d0*/  HMMA.16816.F32.BF16 R24, R196.reuse, R200, R24 ;  /* 0x000000c8c418723c */ /* 0x040ff00000041818 */
[-C--:B------:R-:W-:Y:S08]  /*64e0*/  HMMA.16816.F32.BF16 R28, R196, R202.reuse, R28 ;  /* 0x000000cac41c723c */ /* 0x080ff0000004181c */
[C---:B------:R-:W-:Y:S08]  /*64f0*/  HMMA.16816.F32.BF16 R32, R188.reuse, R202, R32 ;  /* 0x000000cabc20723c */ /* 0x040ff00000041820 */
[-C--:B-1----:R-:W-:Y:S08]  /*6500*/  HMMA.16816.F32.BF16 R36, R188, R204.reuse, R36 ;  /* 0x000000ccbc24723c */ /* 0x082ff00000041824 */
[C---:B------:R-:W-:Y:S08]  /*6510*/  HMMA.16816.F32.BF16 R40, R196.reuse, R204, R40 ;  /* 0x000000ccc428723c */ /* 0x040ff00000041828 */
[-C--:B------:R-:W-:Y:S08]  /*6520*/  HMMA.16816.F32.BF16 R44, R196, R206.reuse, R44 ;  /* 0x000000cec42c723c */ /* 0x080ff0000004182c */
[C---:B------:R-:W-:Y:S08]  /*6530*/  HMMA.16816.F32.BF16 R48, R188.reuse, R206, R48 ;  /* 0x000000cebc30723c */ /* 0x040ff00000041830 */
[-C--:B--2---:R-:W-:Y:S08]  /*6540*/  HMMA.16816.F32.BF16 R52, R188, R212.reuse, R52 ;  /* 0x000000d4bc34723c */ /* 0x084ff00000041834 */
[C---:B------:R-:W-:Y:S08]  /*6550*/  HMMA.16816.F32.BF16 R56, R196.reuse, R212, R56 ;  /* 0x000000d4c438723c */ /* 0x040ff00000041838 */
[-C--:B------:R-:W-:Y:S08]  /*6560*/  HMMA.16816.F32.BF16 R60, R196, R214.reuse, R60 ;  /* 0x000000d6c43c723c */ /* 0x080ff0000004183c */
[----:B------:R-:W-:Y:S08]  /*6570*/  HMMA.16816.F32.BF16 R64, R188, R214, R64 ;  /* 0x000000d6bc40723c */ /* 0x000ff00000041840 */
[-C--:B-----5:R-:W-:Y:S08]  /*6580*/  HMMA.16816.F32.BF16 R4, R176, R216.reuse, R4 ;  /* 0x000000d8b004723c */ /* 0x0a0ff00000041804 */
[C---:B---3--:R-:W-:Y:S08]  /*6590*/  HMMA.16816.F32.BF16 R8, R108.reuse, R216, R8 ;  /* 0x000000d86c08723c */ /* 0x048ff00000041808 */
        /* <DEDUP_REMOVED lines=21> */
[----:B----4-:R-:W4:Y:S09]  /*66f0*/  LDSM.16.M88.4 R4, [R223+0x2400] ;  /* 0x00240000df04783b */ /* 0x010f320000000200 */
[----:B------:R-:W1:Y:S10]  /*6700*/  MUFU.TANH R185, R10 ;  /* 0x0000000a00b97308 */ /* 0x000e740000002400 */
[----:B------:R5:W1:Y:S10]  /*6710*/  MUFU.TANH R192, R11 ;  /* 0x0000000b00c07308 */ /* 0x000a740000002400 */
[----:B------:R1:W1:Y:S10]  /*6720*/  MUFU.TANH R190, R14 ;  /* 0x0000000e00be7308 */ /* 0x0002740000002400 */
[----:B------:R2:W2:Y:S01]  /*6730*/  MUFU.TANH R189, R15 ;  /* 0x0000000f00bd7308 */ /* 0x0004a20000002400 */
[----:B-----5:R-:W5:Y:S01]  /*6740*/  LDSM.16.M88.4 R8, [R223+0x2800] ;  /* 0x00280000df08783b */ /* 0x020f620000000200 */
[-C--:B----4-:R-:W-:Y:S08]  /*6750*/  HMMA.16816.F32.BF16 R20, R176, R4.reuse, R20 ;  /* 0x00000004b014723c */ /* 0x090ff00000041814 */
[----:B------:R4:W3:Y:S01]  /*6760*/  MUFU.TANH R180, R16 ;  /* 0x0000001000b47308 */ /* 0x0008e20000002400 */
[C---:B------:R-:W-:Y:S04]  /*6770*/  HMMA.16816.F32.BF16 R24, R108.reuse, R4, R24 ;  /* 0x000000046c18723c */ /* 0x040fe80000041818 */
[----:B-1----:R-:W-:Y:S05]  /*6780*/  FMUL.FTZ R14, R17, c[0x0][0x320] ;  /* 0x0000c800110e7a20 */ /* 0x002fea0000410000 */
[----:B------:R1:W1:Y:S01]  /*6790*/  MUFU.TANH R184, R12 ;  /* 0x0000000c00b87308 */ /* 0x0002620000002400 */
[-C--:B------:R-:W-:Y:S03]  /*67a0*/  HMMA.16816.F32.BF16 R28, R108, R6.reuse, R28 ;  /* 0x000000066c1c723c */ /* 0x080fe6000004181c */
[----:B--2---:R-:W-:Y:S05]  /*67b0*/  FMUL.FTZ R15, R18, c[0x0][0x320] ;  /* 0x0000c800120f7a20 */ /* 0x004fea0000410000 */
[C---:B------:R-:W-:Y:S01]  /*67c0*/  HMMA.16816.F32.BF16 R32, R176.reuse, R6, R32 ;  /* 0x00000006b020723c */ /* 0x040fe20000041820 */
[----:B------:R2:W1:Y:S01]  /*67d0*/  MUFU.TANH R183, R13 ;  /* 0x0000000d00b77308 */ /* 0x0004620000002400 */
[----:B------:R-:W1:Y:S01]  /*67e0*/  LDSM.16.M88.4 R4, [R223+0x2c00] ;  /* 0x002c0000df04783b */ /* 0x000e620000000200 */
[----:B------:R-:W-:Y:S04]  /*67f0*/  DEPBAR.LE SB0, 0x0 ;  /* 0x000080000000791a */ /* 0x000fe80000000000 */
[----:B----4-:R-:W-:Y:S02]  /*6800*/  FMUL.FTZ R16, R19, c[0x0][0x320] ;  /* 0x0000c80013107a20 */ /* 0x010fe40000410000 */
[----:B------:R-:W-:Y:S02]  /*6810*/  FMUL.FTZ R20, R20, c[0x0][0x320] ;  /* 0x0000c80014147a20 */ /* 0x000fe40000410000 */
[----:B------:R-:W4:Y:S01]  /*6820*/  MUFU.TANH R14, R14 ;  /* 0x0000000e000e7308 */ /* 0x000f220000002400 */
        /* <DEDUP_REMOVED lines=67> */
[----:B------:R-:W-:Y:S03]  /*6c60*/  FMUL.FTZ R67, R67, c[0x0][0x320] ;  /* 0x0000c80043437a20 */ /* 0x000fe60000410000 */
        /* <DEDUP_REMOVED lines=39> */
.L_x_34:
[----:B------:R-:W-:Y:S01]  /*6ee0*/  FMNMX.FTZ R0, R181, R3, !PT ;  /* 0x00000003b5007209 */ /* 0x000fe20007810000 */
[----:B------:R-:W-:Y:S01]  /*6ef0*/  STL [R1+0x30], R220 ;  /* 0x000030dc01007387 */ /* 0x000fe20000100800 */
        /* <DEDUP_REMOVED lines=26> */
[----:B--2---:R-:W-:Y:S02]  /*70a0*/  FMNMX.FTZ R4, R182, R100, !PT ;  /* 0x00000064b6047209 */ /* 0x004fe40007810000 */
        /* <DEDUP_REMOVED lines=9> */
[----:B------:R-:W1:Y:S01]  /*7140*/  SHFL.BFLY PT, R7, R0, 0x2, 0x1f ;  /* 0x0c401f0000077f89 */ /* 0x000e6200000e0000 */
        /* <DEDUP_REMOVED lines=8> */
[----:B------:R-:W2:Y:S01]  /*71d0*/  SHFL.BFLY PT, R103, R2, 0x2, 0x1f ;  /* 0x0c401f0002677f89 */ /* 0x000ea200000e0000 */
        /* <DEDUP_REMOVED lines=12> */
[----:B-1----:R-:W-:Y:S02]  /*72a0*/  FMNMX.FTZ R0, R0, R7, !PT ;  /* 0x0000000700007209 */ /* 0x002fe40007810000 */
[----:B--2---:R-:W-:Y:S02]  /*72b0*/  FMNMX.FTZ R103, R2, R103, !PT ;  /* 0x0000006702677209 */ /* 0x004fe40007810000 */
[----:B------:R-:W-:Y:S01]  /*72c0*/  FMNMX.FTZ R2, R229, R5, !PT ;  /* 0x00000005e5027209 */ /* 0x000fe20007810000 */
[----:B------:R-:W1:Y:S01]  /*72d0*/  SHFL.BFLY PT, R105, R0, 0x1, 0x1f ;  /* 0x0c201f0000697f89 */ /* 0x000e6200000e0000 */
[----:B------:R-:W-:Y:S02]  /*72e0*/  FMNMX.FTZ R4, R237, R4, !PT ;  /* 0x00000004ed047209 */ /* 0x000fe40007810000 */
[----:B------:R-:W-:Y:S02]  /*72f0*/  FMNMX.FTZ R2, R232, R2, !PT ;  /* 0x00000002e8027209 */ /* 0x000fe40007810000 */
[----:B------:R-:W-:Y:S02]  /*7300*/  FMNMX.FTZ R4, R238, R4, !PT ;  /* 0x00000004ee047209 */ /* 0x000fe40007810000 */
[----:B------:R-:W-:Y:S01]  /*7310*/  FMNMX.FTZ R2, R233, R2, !PT ;  /* 0x00000002e9027209 */ /* 0x000fe20007810000 */
[----:B------:R-:W2:Y:S01]  /*7320*/  SHFL.BFLY PT, R5, R103, 0x1, 0x1f ;  /* 0x0c201f0067057f89 */ /* 0x000ea200000e0000 */
[----:B------:R-:W-:Y:S02]  /*7330*/  FMNMX.FTZ R4, R179, R4, !PT ;  /* 0x00000004b3047209 */ /* 0x000fe40007810000 */
[----:B------:R-:W-:Y:S02]  /*7340*/  ISETP.GT.AND P0, PT, R245, RZ, PT ;  /* 0x000000fff500720c */ /* 0x000fe40003f04270 */
[----:B------:R-:W-:Y:S05]  /*7350*/  FMNMX.FTZ R4, R234, R4, !PT ;  /* 0x00000004ea047209 */ /* 0x000fea0007810000 */
[----:B------:R-:W3:Y:S01]  /*7360*/  SHFL.BFLY PT, R6, R4, 0x2, 0x1f ;  /* 0x0c401f0004067f89 */ /* 0x000ee200000e0000 */
[----:B-1----:R-:W-:Y:S05]  /*7370*/  FMNMX.FTZ R105, R0, R105, !PT ;  /* 0x0000006900697209 */ /* 0x002fea0007810000 */
[C---:B------:R-:W-:Y:S01]  /*7380*/  FADD.FTZ R0, -R105.reuse, R3 ;  /* 0x0000000369007221 */ /* 0x040fe20000010100 */
[----:B------:R-:W-:Y:S01]  /*7390*/  FMNMX.FTZ R3, R242, R2, !PT ;  /* 0x00000002f2037209 */ /* 0x000fe20007810000 */
[----:B------:R-:W-:Y:S01]  /*73a0*/  FMUL.FTZ R110, R105, c[0x0][0x2d0] ;  /* 0x0000b400696e7a20 */ /* 0x000fe20000410000 */
[----:B--2---:R-:W-:Y:S01]  /*73b0*/  FMNMX.FTZ R103, R103, R5, !PT ;  /* 0x0000000567677209 */ /* 0x004fe20007810000 */
[----:B------:R-:W-:Y:S01]  /*73c0*/  FMUL.FTZ R2, R0, c[0x0][0x2d0] ;  /* 0x0000b40000027a20 */ /* 0x000fe20000410000 */
[----:B------:R-:W-:Y:S01]  /*73d0*/  FMNMX.FTZ R0, R243, R3, !PT ;  /* 0x00000003f3007209 */ /* 0x000fe20007810000 */
[--C-:B------:R-:W-:Y:S02]  /*73e0*/  FFMA.FTZ R40, R194, c[0x0][0x2d0], -R110.reuse ;  /* 0x0000b400c2287a23 */ /* 0x100fe4000001086e */
[----:B------:R-:W1:Y:S01]  /*73f0*/  MUFU.EX2 R102, R2 ;  /* 0x0000000200667308 */ /* 0x000e620000000800 */
[----:B------:R-:W-:Y:S01]  /*7400*/  FMNMX.FTZ R0, R108, R0, !PT ;  /* 0x000000006c007209 */ /* 0x000fe20007810000 */
[----:B------:R-:W-:Y:S02]  /*7410*/  FMUL.FTZ R176, R103, c[0x0][0x2d0] ;  /* 0x0000b40067b07a20 */ /* 0x000fe40000410000 */
[--C-:B------:R-:W-:Y:S01]  /*7420*/  FFMA.FTZ R56, R195, c[0x0][0x2d0], -R110.reuse ;  /* 0x0000b400c3387a23 */ /* 0x100fe2000001086e */
[----:B------:R-:W-:Y:S02]  /*7430*/  FMNMX.FTZ R0, R109, R0, !PT ;  /* 0x000000006d007209 */ /* 0x000fe40007810000 */
[----:B---3--:R-:W-:Y:S03]  /*7440*/  FMNMX.FTZ R4, R4, R6, !PT ;  /* 0x0000000604047209 */ /* 0x008fe60007810000 */
[----:B------:R-:W2:Y:S08]  /*7450*/  SHFL.BFLY PT, R3, R0, 0x2, 0x1f ;  /* 0x0c401f0000037f89 */ /* 0x000eb000000e0000 */
[----:B------:R-:W3:Y:S01]  /*7460*/  SHFL.BFLY PT, R104, R4, 0x1, 0x1f ;  /* 0x0c201f0004687f89 */ /* 0x000ee200000e0000 */
[C---:B-1----:R-:W-:Y:S02]  /*7470*/  FMUL.FTZ R17, R102.reuse, R125 ;  /* 0x0000007d66117220 */ /* 0x042fe40000410000 */
[C---:B------:R-:W-:Y:S02]  /*7480*/  FMUL.FTZ R32, R102.reuse, R140 ;  /* 0x0000008c66207220 */ /* 0x040fe40000410000 */
[C---:B------:R-:W-:Y:S02]  /*7490*/  FMUL.FTZ R33, R102.reuse, R141 ;  /* 0x0000008d66217220 */ /* 0x040fe40000410000 */
[C---:B------:R-:W-:Y:S02]  /*74a0*/  FMUL.FTZ R49, R102.reuse, R157 ;  /* 0x0000009d66317220 */ /* 0x040fe40000410000 */
[----:B------:R-:W-:Y:S01]  /*74b0*/  FMUL.FTZ R65, R102, R173 ;  /* 0x000000ad66417220 */ /* 0x000fe20000410000 */
[----:B--2---:R-:W-:Y:S01]  /*74c0*/  FMNMX.FTZ R0, R0, R3, !PT ;  /* 0x0000000300007209 */ /* 0x004fe20007810000 */
[--C-:B------:R-:W-:Y:S02]  /*74d0*/  FFMA.FTZ R3, R14, c[0x0][0x2d0], -R110.reuse ;  /* 0x0000b4000e037a23 */ /* 0x100fe4000001086e */
[C---:B------:R-:W-:Y:S02]  /*74e0*/  FMUL.FTZ R68, R102.reuse, R68 ;  /* 0x0000004466447220 */ /* 0x040fe40000410000 */
[----:B------:R1:W-:Y:S01]  /*74f0*/  MUFU.EX2 R8, R3 ;  /* 0x0000000300087308 */ /* 0x0003e20000000800 */
[----:B------:R-:W-:Y:S01]  /*7500*/  FMUL.FTZ R69, R102, R69 ;  /* 0x0000004566457220 */ /* 0x000fe20000410000 */
[----:B---3--:R-:W-:Y:S01]  /*7510*/  FMNMX.FTZ R104, R4, R104, !PT ;  /* 0x0000006804687209 */ /* 0x008fe20007810000 */
[----:B------:R-:W-:Y:S02]  /*7520*/  FFMA.FTZ R4, R181, c[0x0][0x2d0], -R110 ;  /* 0x0000b400b5047a23 */ /* 0x000fe4000001086e */
[----:B------:R-:W-:Y:S02]  /*7530*/  FMUL.FTZ R80, R102, R80 ;  /* 0x0000005066507220 */ /* 0x000fe40000410000 */
[C---:B------:R-:W-:Y:S02]  /*7540*/  FMUL.FTZ R111, R104.reuse, c[0x0][0x2d0] ;  /* 0x0000b400686f7a20 */ /* 0x040fe40000410000 */
[----:B------:R-:W-:Y:S01]  /*7550*/  FADD.FTZ R2, -R104, R100 ;  /* 0x0000006468027221 */ /* 0x000fe20000010100 */
[----:B------:R-:W-:Y:S01]  /*7560*/  MUFU.EX2 R181, R4 ;  /* 0x0000000400b57308 */ /* 0x000fe20000000800 */
[--C-:B------:R-:W-:Y:S02]  /*7570*/  FFMA.FTZ R44, R197, c[0x0][0x2d0], -R111.reuse ;  /* 0x0000b400c52c7a23 */ /* 0x100fe4000001086f */
[----:B------:R-:W-:Y:S02]  /*7580*/  FMUL.FTZ R2, R2, c[0x0][0x2d0] ;  /* 0x0000b40002027a20 */ /* 0x000fe40000410000 */
[--C-:B------:R-:W-:Y:S02]  /*7590*/  FFMA.FTZ R48, R199, c[0x0][0x2d0], -R111.reuse ;  /* 0x0000b400c7307a23 */ /* 0x100fe4000001086f */
[--C-:B------:R-:W-:Y:S02]  /*75a0*/  FFMA.FTZ R60, R198, c[0x0][0x2d0], -R111.reuse ;  /* 0x0000b400c63c7a23 */ /* 0x100fe4000001086f */
[--C-:B------:R-:W-:Y:S01]  /*75b0*/  FFMA.FTZ R64, R200, c[0x0][0x2d0], -R111.reuse ;  /* 0x0000b400c8407a23 */ /* 0x100fe2000001086f */
[----:B------:R2:W3:Y:S01]  /*75c0*/  MUFU.EX2 R101, R2 ;  /* 0x0000000200657308 */ /* 0x0004e20000000800 */
[----:B------:R-:W-:Y:S02]  /*75d0*/  FMUL.FTZ R81, R102, R81 ;  /* 0x0000005166517220 */ /* 0x000fe40000410000 */
[--C-:B-1----:R-:W-:Y:S02]  /*75e0*/  FFMA.FTZ R3, R182, c[0x0][0x2d0], -R111.reuse ;  /* 0x0000b400b6037a23 */ /* 0x102fe4000001086f */
[C---:B------:R-:W-:Y:S02]  /*75f0*/  FMUL.FTZ R84, R102.reuse, R84 ;  /* 0x0000005466547220 */ /* 0x040fe40000410000 */
[C---:B------:R-:W-:Y:S02]  /*7600*/  FMUL.FTZ R85, R102.reuse, R85 ;  /* 0x0000005566557220 */ /* 0x040fe40000410000 */
[C---:B------:R-:W-:Y:S01]  /*7610*/  FMUL.FTZ R96, R102.reuse, R96 ;  /* 0x0000006066607220 */ /* 0x040fe20000410000 */
[----:B------:R1:W4:Y:S01]  /*7620*/  MUFU.EX2 R10, R3 ;  /* 0x00000003000a7308 */ /* 0x0003220000000800 */
[----:B------:R-:W-:Y:S09]  /*7630*/  FMUL.FTZ R97, R102, R97 ;  /* 0x0000006166617220 */ /* 0x000ff20000410000 */
[----:B------:R4:W-:Y:S01]  /*7640*/  MUFU.EX2 R140, R64 ;  /* 0x00000040008c7308 */ /* 0x0009e20000000800 */
[----:B--2---:R-:W-:Y:S02]  /*7650*/  FADD.FTZ R2, -R103, R106 ;  /* 0x0000006a67027221 */ /* 0x004fe40000010100 */
[C---:B---3--:R-:W-:Y:S02]  /*7660*/  FMUL.FTZ R7, R101.reuse, R119 ;  /* 0x0000007765077220 */ /* 0x048fe40000410000 */
[----:B------:R-:W-:Y:S02]  /*7670*/  FMUL.FTZ R2, R2, c[0x0][0x2d0] ;  /* 0x0000b40002027a20 */ /* 0x000fe40000410000 */
[C---:B------:R-:W-:Y:S03]  /*7680*/  FMUL.FTZ R18, R101.reuse, R126 ;  /* 0x0000007e65127220 */ /* 0x040fe60000410000 */
[----:B------:R2:W3:Y:S01]  /*7690*/  MUFU.EX2 R100, R2 ;  /* 0x0000000200647308 */ /* 0x0004e20000000800 */
[C---:B------:R-:W-:Y:S02]  /*76a0*/  FMUL.FTZ R19, R101.reuse, R127 ;  /* 0x0000007f65137220 */ /* 0x040fe40000410000 */
[--C-:B-1----:R-:W-:Y:S01]  /*76b0*/  FFMA.FTZ R3, R188, c[0x0][0x2d0], -R111.reuse ;  /* 0x0000b400bc037a23 */ /* 0x102fe2000001086f */
[----:B----4-:R-:W-:Y:S01]  /*76c0*/  MOV R188, R10 ;  /* 0x0000000a00bc7202 */ /* 0x010fe20000000f00 */
[----:B------:R-:W-:Y:S02]  /*76d0*/  FFMA.FTZ R106, R202, c[0x0][0x2d0], -R176 ;  /* 0x0000b400ca6a7a23 */ /* 0x000fe400000108b0 */
[C---:B------:R-:W-:Y:S02]  /*76e0*/  FMUL.FTZ R35, R101.reuse, R143 ;  /* 0x0000008f65237220 */ /* 0x040fe40000410000 */
[C---:B------:R-:W-:Y:S01]  /*76f0*/  FMUL.FTZ R34, R101.reuse, R142 ;  /* 0x0000008e65227220 */ /* 0x040fe20000410000 */
[----:B------:R1:W-:Y:S01]  /*7700*/  MUFU.EX2 R220, R3 ;  /* 0x0000000300dc7308 */ /* 0x0003e20000000800 */
[C---:B------:R-:W-:Y:S02]  /*7710*/  FMUL.FTZ R50, R101.reuse, R158 ;  /* 0x0000009e65327220 */ /* 0x040fe40000410000 */
[C---:B------:R-:W-:Y:S02]  /*7720*/  FMUL.FTZ R51, R101.reuse, R159 ;  /* 0x0000009f65337220 */ /* 0x040fe40000410000 */
[----:B------:R-:W-:Y:S02]  /*7730*/  FMUL.FTZ R64, R102, R172 ;  /* 0x000000ac66407220 */ /* 0x000fe40000410000 */
[C---:B------:R-:W-:Y:S02]  /*7740*/  FMUL.FTZ R66, R101.reuse, R174 ;  /* 0x000000ae65427220 */ /* 0x040fe40000410000 */
[C---:B------:R-:W-:Y:S02]  /*7750*/  FMUL.FTZ R67, R101.reuse, R175 ;  /* 0x000000af65437220 */ /* 0x040fe40000410000 */
[C---:B------:R-:W-:Y:S01]  /*7760*/  FMUL.FTZ R70, R101.reuse, R70 ;  /* 0x0000004665467220 */ /* 0x040fe20000410000 */
[----:B------:R-:W-:Y:S01]  /*7770*/  LDSM.16.MT88.4 R172, [R222+0x1d00] ;  /* 0x001d0000deac783b */ /* 0x000fe20000004200 */
[----:B------:R-:W-:Y:S02]  /*7780*/  FMUL.FTZ R71, R101, R71 ;  /* 0x0000004765477220 */ /* 0x000fe40000410000 */
[--C-:B--2---:R-:W-:Y:S02]  /*7790*/  FFMA.FTZ R2, R186, c[0x0][0x2d0], -R110.reuse ;  /* 0x0000b400ba027a23 */ /* 0x104fe4000001086e */
[C---:B---3--:R-:W-:Y:S02]  /*77a0*/  FMUL.FTZ R12, R100.reuse, R120 ;  /* 0x00000078640c7220 */ /* 0x048fe40000410000 */
[----:B------:R2:W-:Y:S01]  /*77b0*/  MUFU.EX2 R186, R2 ;  /* 0x0000000200ba7308 */ /* 0x0005e20000000800 */
[C---:B------:R-:W-:Y:S02]  /*77c0*/  FMUL.FTZ R13, R100.reuse, R121 ;  /* 0x00000079640d7220 */ /* 0x040fe40000410000 */
[C---:B------:R-:W-:Y:S02]  /*77d0*/  FMUL.FTZ R24, R100.reuse, R132 ;  /* 0x0000008464187220 */ /* 0x040fe40000410000 */
[--C-:B-1----:R-:W-:Y:S02]  /*77e0*/  FFMA.FTZ R3, R15, c[0x0][0x2d0], -R111.reuse ;  /* 0x0000b4000f037a23 */ /* 0x102fe4000001086f */
[C---:B------:R-:W-:Y:S02]  /*77f0*/  FMUL.FTZ R25, R100.reuse, R133 ;  /* 0x0000008564197220 */ /* 0x040fe40000410000 */
[C---:B------:R-:W-:Y:S01]  /*7800*/  FMUL.FTZ R41, R100.reuse, R149 ;  /* 0x0000009564297220 */ /* 0x040fe20000410000 */
[----:B------:R1:W-:Y:S01]  /*7810*/  MUFU.EX2 R6, R3 ;  /* 0x0000000300067308 */ /* 0x0003e20000000800 */
[C---:B------:R-:W-:Y:S02]  /*7820*/  FMUL.FTZ R45, R100.reuse, R153 ;  /* 0x00000099642d7220 */ /* 0x040fe40000410000 */
[C---:B------:R-:W-:Y:S02]  /*7830*/  FMUL.FTZ R57, R100.reuse, R165 ;  /* 0x000000a564397220 */ /* 0x040fe40000410000 */
[C---:B------:R-:W-:Y:S02]  /*7840*/  FMUL.FTZ R61, R100.reuse, R169 ;  /* 0x000000a9643d7220 */ /* 0x040fe40000410000 */
[C---:B------:R-:W-:Y:S02]  /*7850*/  FMUL.FTZ R72, R100.reuse, R72 ;  /* 0x0000004864487220 */ /* 0x040fe40000410000 */
[C---:B------:R-:W-:Y:S01]  /*7860*/  FMUL.FTZ R73, R100.reuse, R73 ;  /* 0x0000004964497220 */ /* 0x040fe20000410000 */
[----:B------:R3:W-:Y:S01]  /*7870*/  MUFU.EX2 R149, R48 ;  /* 0x0000003000957308 */ /* 0x0007e20000000800 */
[C---:B------:R-:W-:Y:S02]  /*7880*/  FMUL.FTZ R76, R100.reuse, R76 ;  /* 0x0000004c644c7220 */ /* 0x040fe40000410000 */
[----:B------:R-:W-:Y:S02]  /*7890*/  FMUL.FTZ R77, R100, R77 ;  /* 0x0000004d644d7220 */ /* 0x000fe40000410000 */
[----:B--2---:R-:W-:Y:S02]  /*78a0*/  FFMA.FTZ R2, R180, c[0x0][0x2d0], -R110 ;  /* 0x0000b400b4027a23 */ /* 0x004fe4000001086e */
[C---:B------:R-:W-:Y:S02]  /*78b0*/  FMUL.FTZ R82, R101.reuse, R82 ;  /* 0x0000005265527220 */ /* 0x040fe40000410000 */
[C---:B------:R-:W-:Y:S01]  /*78c0*/  FMUL.FTZ R83, R101.reuse, R83 ;  /* 0x0000005365537220 */ /* 0x040fe20000410000 */
[----:B------:R2:W4:Y:S01]  /*78d0*/  MUFU.EX2 R9, R2 ;  /* 0x0000000200097308 */ /* 0x0005220000000800 */
[C---:B------:R-:W-:Y:S02]  /*78e0*/  FMUL.FTZ R86, R101.reuse, R86 ;  /* 0x0000005665567220 */ /* 0x040fe40000410000 */
[----:B------:R-:W-:Y:S02]  /*78f0*/  FMUL.FTZ R87, R101, R87 ;  /* 0x0000005765577220 */ /* 0x000fe40000410000 */
[--C-:B-1----:R-:W-:Y:S02]  /*7900*/  FFMA.FTZ R3, R187, c[0x0][0x2d0], -R176.reuse ;  /* 0x0000b400bb037a23 */ /* 0x102fe400000108b0 */
[C---:B------:R-:W-:Y:S02]  /*7910*/  FMUL.FTZ R88, R100.reuse, R88 ;  /* 0x0000005864587220 */ /* 0x040fe40000410000 */
[C---:B------:R-:W-:Y:S01]  /*7920*/  FMUL.FTZ R89, R100.reuse, R89 ;  /* 0x0000005964597220 */ /* 0x040fe20000410000 */
[----:B------:R1:W-:Y:S01]  /*7930*/  MUFU.EX2 R182, R3 ;  /* 0x0000000300b67308 */ /* 0x0003e20000000800 */
[C---:B------:R-:W-:Y:S02]  /*7940*/  FMUL.FTZ R92, R100.reuse, R92 ;  /* 0x0000005c645c7220 */ /* 0x040fe40000410000 */
[----:B------:R-:W-:Y:S02]  /*7950*/  FMUL.FTZ R93, R100, R93 ;  /* 0x0000005d645d7220 */ /* 0x000fe40000410000 */
[----:B---3--:R-:W-:Y:S02]  /*7960*/  FMUL.FTZ R48, R102, R156 ;  /* 0x0000009c66307220 */ /* 0x008fe40000410000 */
[C---:B------:R-:W-:Y:S01]  /*7970*/  FMUL.FTZ R98, R101.reuse, R98 ;  /* 0x0000006265627220 */ /* 0x040fe20000410000 */
[----:B------:R-:W-:Y:S01]  /*7980*/  LDSM.16.MT88.4 R156, [R221+0x1d00] ;  /* 0x001d0000dd9c783b */ /* 0x000fe20000004200 */
[----:B------:R-:W-:Y:S07]  /*7990*/  FMUL.FTZ R99, R101, R99 ;  /* 0x0000006365637220 */ /* 0x000fee0000410000 */
[----:B--2---:R-:W2:Y:S01]  /*79a0*/  SHFL.BFLY PT, R2, R0, 0x1, 0x1f ;  /* 0x0c201f0000027f89 */ /* 0x004ea200000e0000 */
[--C-:B-1----:R-:W-:Y:S04]  /*79b0*/  FFMA.FTZ R3, R191, c[0x0][0x2d0], -R176.reuse ;  /* 0x0000b400bf037a23 */ /* 0x102fe800000108b0 */
[----:B------:R1:W-:Y:S01]  /*79c0*/  MUFU.EX2 R187, R3 ;  /* 0x0000000300bb7308 */ /* 0x0003e20000000800 */
[----:B--2---:R-:W-:Y:S01]  /*79d0*/  FMNMX.FTZ R2, R2, R0, !PT ;  /* 0x0000000002027209 */ /* 0x004fe20007810000 */
[----:B------:R-:W-:Y:S02]  /*79e0*/  FFMA.FTZ R0, R16, c[0x0][0x2d0], -R111 ;  /* 0x0000b40010007a23 */ /* 0x000fe4000001086f */
[----:B------:R-:W-:Y:S06]  /*79f0*/  FMUL.FTZ R16, R102, R124 ;  /* 0x0000007c66107220 */ /* 0x000fec0000410000 */
[----:B------:R2:W-:Y:S01]  /*7a00*/  MUFU.EX2 R29, R0 ;  /* 0x00000000001d7308 */ /* 0x0005e20000000800 */
[----:B------:R-:W-:Y:S01]  /*7a10*/  LDSM.16.MT88.4 R124, [R221+0x2100] ;  /* 0x00210000dd7c783b */ /* 0x000fe20000004200 */
[--C-:B-1----:R-:W-:Y:S01]  /*7a20*/  FFMA.FTZ R3, R184, c[0x0][0x2d0], -R176.reuse ;  /* 0x0000b400b8037a23 */ /* 0x102fe200000108b0 */
[----:B----4-:R-:W-:Y:S01]  /*7a30*/  MOV R184, R9 ;  /* 0x0000000900b87202 */ /* 0x010fe20000000f00 */
[----:B------:R-:W-:Y:S06]  /*7a40*/  FMUL.FTZ R9, R100, R113 ;  /* 0x0000007164097220 */ /* 0x000fec0000410000 */
[----:B------:R1:W-:Y:S01]  /*7a50*/  MUFU.EX2 R5, R3 ;  /* 0x0000000300057308 */ /* 0x0003e20000000800 */
[----:B--2---:R-:W-:Y:S04]  /*7a60*/  FADD.FTZ R0, -R2, R107 ;  /* 0x0000006b02007221 */ /* 0x004fe80000010100 */
[----:B------:R-:W-:Y:S06]  /*7a70*/  FMUL.FTZ R0, R0, c[0x0][0x2d0] ;  /* 0x0000b40000007a20 */ /* 0x000fec0000410000 */
[----:B------:R-:W2:Y:S01]  /*7a80*/  MUFU.EX2 R0, R0 ;  /* 0x0000000000007308 */ /* 0x000ea20000000800 */
[--C-:B-1----:R-:W-:Y:S09]  /*7a90*/  FFMA.FTZ R3, R183, c[0x0][0x2d0], -R176.reuse ;  /* 0x0000b400b7037a23 */ /* 0x102ff200000108b0 */
[----:B------:R1:W3:Y:S10]  /*7aa0*/  MUFU.EX2 R28, R3 ;  /* 0x00000003001c7308 */ /* 0x0002f40000000800 */
[----:B------:R4:W-:Y:S01]  /*7ab0*/  MUFU.EX2 R183, R40 ;  /* 0x0000002800b77308 */ /* 0x0009e20000000800 */
[C---:B--2---:R-:W-:Y:S02]  /*7ac0*/  FMUL.FTZ R10, R0.reuse, R114 ;  /* 0x00000072000a7220 */ /* 0x044fe40000410000 */
[C---:B------:R-:W-:Y:S02]  /*7ad0*/  FMUL.FTZ R11, R0.reuse, R115 ;  /* 0x00000073000b7220 */ /* 0x040fe40000410000 */
[C---:B------:R-:W-:Y:S02]  /*7ae0*/  FMUL.FTZ R14, R0.reuse, R122 ;  /* 0x0000007a000e7220 */ /* 0x040fe40000410000 */
[C---:B------:R-:W-:Y:S02]  /*7af0*/  FMUL.FTZ R15, R0.reuse, R123 ;  /* 0x0000007b000f7220 */ /* 0x040fe40000410000 */
[----:B------:R-:W-:Y:S01]  /*7b00*/  FMUL.FTZ R26, R0, R134 ;  /* 0x00000086001a7220 */ /* 0x000fe20000410000 */
[----:B------:R-:W-:Y:S01]  /*7b10*/  MOV R134, R29 ;  /* 0x0000001d00867202 */ /* 0x000fe20000000f00 */
[----:B-1----:R-:W-:Y:S01]  /*7b20*/  FMUL.FTZ R3, R2, c[0x0][0x2d0] ;  /* 0x0000b40002037a20 */ /* 0x002fe20000410000 */
[----:B---3--:R-:W-:Y:S01]  /*7b30*/  MOV R133, R28 ;  /* 0x0000001c00857202 */ /* 0x008fe20000000f00 */
[----:B------:R-:W-:Y:S01]  /*7b40*/  FMUL.FTZ R43, R0, R151 ;  /* 0x00000097002b7220 */ /* 0x000fe20000410000 */
[----:B------:R-:W1:Y:S01]  /*7b50*/  LDSM.16.MT88.4 R120, [R222+0x1100] ;  /* 0x00110000de78783b */ /* 0x000e620000004200 */
[--C-:B------:R-:W-:Y:S01]  /*7b60*/  FFMA.FTZ R4, R185, c[0x0][0x2d0], -R3.reuse ;  /* 0x0000b400b9047a23 */ /* 0x100fe20000010803 */
[----:B------:R-:W-:Y:S01]  /*7b70*/  MOV R185, R6 ;  /* 0x0000000600b97202 */ /* 0x000fe20000000f00 */
[----:B------:R-:W-:Y:S02]  /*7b80*/  FMUL.FTZ R6, R101, R118 ;  /* 0x0000007665067220 */ /* 0x000fe40000410000 */
[----:B------:R2:W-:Y:S01]  /*7b90*/  MUFU.EX2 R180, R4 ;  /* 0x0000000400b47308 */ /* 0x0005e20000000800 */
[----:B------:R-:W-:Y:S01]  /*7ba0*/  F2FP.BF16.PACK_AB R119, R29, R185 ;  /* 0x000000b91d77723e */ /* 0x000fe200000010ff */
[----:B------:R-:W-:Y:S02]  /*7bb0*/  FMUL.FTZ R29, R100, R137 ;  /* 0x00000089641d7220 */ /* 0x000fe40000410000 */
[C---:B------:R-:W-:Y:S02]  /*7bc0*/  FMUL.FTZ R30, R0.reuse, R138 ;  /* 0x0000008a001e7220 */ /* 0x040fe40000410000 */
[----:B------:R-:W-:Y:S02]  /*7bd0*/  FMUL.FTZ R31, R0, R139 ;  /* 0x0000008b001f7220 */ /* 0x000fe40000410000 */
[----:B----4-:R-:W-:Y:S01]  /*7be0*/  FMUL.FTZ R40, R100, R148 ;  /* 0x0000009464287220 */ /* 0x010fe20000410000 */
[----:B------:R-:W-:Y:S01]  /*7bf0*/  MOV R148, R187 ;  /* 0x000000bb00947202 */ /* 0x000fe20000000f00 */
[C---:B------:R-:W-:Y:S01]  /*7c00*/  FMUL.FTZ R42, R0.reuse, R150 ;  /* 0x00000096002a7220 */ /* 0x040fe20000410000 */
[----:B------:R3:W-:Y:S01]  /*7c10*/  MUFU.EX2 R139, R56 ;  /* 0x00000038008b7308 */ /* 0x0007e20000000800 */
[C---:B------:R-:W-:Y:S01]  /*7c20*/  FMUL.FTZ R46, R0.reuse, R154 ;  /* 0x0000009a002e7220 */ /* 0x040fe20000410000 */
[----:B------:R-:W-:Y:S01]  /*7c30*/  MOV R150, R188 ;  /* 0x000000bc00967202 */ /* 0x000fe20000000f00 */
[C---:B------:R-:W-:Y:S02]  /*7c40*/  FMUL.FTZ R47, R0.reuse, R155 ;  /* 0x0000009b002f7220 */ /* 0x040fe40000410000 */
[C---:B------:R-:W-:Y:S02]  /*7c50*/  FMUL.FTZ R58, R0.reuse, R166 ;  /* 0x000000a6003a7220 */ /* 0x040fe40000410000 */
[C---:B------:R-:W-:Y:S02]  /*7c60*/  FMUL.FTZ R59, R0.reuse, R167 ;  /* 0x000000a7003b7220 */ /* 0x040fe40000410000 */
[C---:B------:R-:W-:Y:S01]  /*7c70*/  FMUL.FTZ R62, R0.reuse, R170 ;  /* 0x000000aa003e7220 */ /* 0x040fe20000410000 */
[----:B------:R4:W-:Y:S01]  /*7c80*/  MUFU.EX2 R155, R60 ;  /* 0x0000003c009b7308 */ /* 0x0009e20000000800 */
[----:B------:R-:W-:Y:S02]  /*7c90*/  FMUL.FTZ R63, R0, R171 ;  /* 0x000000ab003f7220 */ /* 0x000fe40000410000 */
[--C-:B--2---:R-:W-:Y:S01]  /*7ca0*/  FFMA.FTZ R4, R192, c[0x0][0x2d0], -R3.reuse ;  /* 0x0000b400c0047a23 */ /* 0x104fe20000010803 */
[----:B------:R-:W-:Y:S01]  /*7cb0*/  MOV R192, R5 ;  /* 0x0000000500c07202 */ /* 0x000fe20000000f00 */
[----:B------:R-:W-:Y:S01]  /*7cc0*/  FMUL.FTZ R5, R102, R117 ;  /* 0x0000007566057220 */ /* 0x000fe20000410000 */
[----:B------:R-:W-:Y:S01]  /*7cd0*/  F2FP.BF16.PACK_AB R117, R220, R188 ;  /* 0x000000bcdc75723e */ /* 0x000fe200000010ff */
[----:B------:R-:W-:Y:S01]  /*7ce0*/  FMUL.FTZ R74, R0, R74 ;  /* 0x0000004a004a7220 */ /* 0x000fe20000410000 */
[----:B------:R-:W-:Y:S01]  /*7cf0*/  F2FP.BF16.PACK_AB R114, R28, R192 ;  /* 0x000000c01c72723e */ /* 0x000fe200000010ff */
[----:B------:R-:W-:Y:S01]  /*7d00*/  FMUL.FTZ R28, R100, R136 ;  /* 0x00000088641c7220 */ /* 0x000fe20000410000 */
[----:B------:R2:W1:Y:S01]  /*7d10*/  MUFU.EX2 R191, R4 ;  /* 0x0000000400bf7308 */ /* 0x0004620000000800 */
[C---:B------:R-:W-:Y:S02]  /*7d20*/  FMUL.FTZ R75, R0.reuse, R75 ;  /* 0x0000004b004b7220 */ /* 0x040fe40000410000 */
[----:B------:R-:W-:Y:S02]  /*7d30*/  FMUL.FTZ R78, R0, R78 ;  /* 0x0000004e004e7220 */ /* 0x000fe40000410000 */
[----:B---3--:R-:W-:Y:S02]  /*7d40*/  FMUL.FTZ R56, R100, R164 ;  /* 0x000000a464387220 */ /* 0x008fe40000410000 */
[C---:B------:R-:W-:Y:S02]  /*7d50*/  FMUL.FTZ R79, R0.reuse, R79 ;  /* 0x0000004f004f7220 */ /* 0x040fe40000410000 */
[C---:B------:R-:W-:Y:S01]  /*7d60*/  FMUL.FTZ R90, R0.reuse, R90 ;  /* 0x0000005a005a7220 */ /* 0x040fe20000410000 */
[----:B------:R3:W-:Y:S01]  /*7d70*/  MUFU.EX2 R136, R44 ;  /* 0x0000002c00887308 */ /* 0x0007e20000000800 */
[C---:B------:R-:W-:Y:S02]  /*7d80*/  FMUL.FTZ R91, R0.reuse, R91 ;  /* 0x0000005b005b7220 */ /* 0x040fe40000410000 */
[----:B------:R-:W-:Y:S02]  /*7d90*/  FMUL.FTZ R94, R0, R94 ;  /* 0x0000005e005e7220 */ /* 0x000fe40000410000 */
[----:B----4-:R-:W-:Y:S02]  /*7da0*/  FMUL.FTZ R60, R100, R168 ;  /* 0x000000a8643c7220 */ /* 0x010fe40000410000 */
[----:B------:R-:W-:Y:S02]  /*7db0*/  FMUL.FTZ R95, R0, R95 ;  /* 0x0000005f005f7220 */ /* 0x000fe40000410000 */
[--C-:B------:R-:W-:Y:S02]  /*7dc0*/  FFMA.FTZ R108, R108, c[0x0][0x2d0], -R3.reuse ;  /* 0x0000b4006c6c7a23 */ /* 0x100fe40000010803 */
[--C-:B--2---:R-:W-:Y:S01]  /*7dd0*/  FFMA.FTZ R4, R190, c[0x0][0x2d0], -R3.reuse ;  /* 0x0000b400be047a23 */ /* 0x104fe20000010803 */
[----:B-1----:R-:W-:Y:S03]  /*7de0*/  F2FP.BF16.PACK_AB R113, R191, R180 ;  /* 0x000000b4bf71723e */ /* 0x002fe600000010ff */
[----:B------:R1:W-:Y:S01]  /*7df0*/  MUFU.EX2 R190, R4 ;  /* 0x0000000400be7308 */ /* 0x0003e20000000800 */
[C---:B---3--:R-:W-:Y:S02]  /*7e00*/  FMUL.FTZ R44, R100.reuse, R152 ;  /* 0x00000098642c7220 */ /* 0x048fe40000410000 */
[--C-:B-1----:R-:W-:Y:S01]  /*7e10*/  FFMA.FTZ R4, R189, c[0x0][0x2d0], -R3.reuse ;  /* 0x0000b400bd047a23 */ /* 0x102fe20000010803 */
[----:B------:R-:W-:Y:S01]  /*7e20*/  MOV R189, R8 ;  /* 0x0000000800bd7202 */ /* 0x000fe20000000f00 */
[----:B------:R-:W-:Y:S01]  /*7e30*/  FMUL.FTZ R8, R100, R112 ;  /* 0x0000007064087220 */ /* 0x000fe20000410000 */
[----:B------:R-:W-:Y:S04]  /*7e40*/  F2FP.BF16.PACK_AB R112, R187, R182 ;  /* 0x000000b6bb70723e */ /* 0x000fe800000010ff */
[----:B------:R1:W2:Y:S01]  /*7e50*/  MUFU.EX2 R27, R4 ;  /* 0x00000004001b7308 */ /* 0x0002a20000000800 */
[----:B------:R-:W-:Y:S01]  /*7e60*/  F2FP.BF16.PACK_AB R118, R189, R184 ;  /* 0x000000b8bd76723e */ /* 0x000fe200000010ff */
[----:B-1----:R-:W-:Y:S01]  /*7e70*/  FMUL.FTZ R4, R102, R116 ;  /* 0x0000007466047220 */ /* 0x002fe20000410000 */
[----:B------:R-:W-:Y:S02]  /*7e80*/  F2FP.BF16.PACK_AB R116, R186, R181 ;  /* 0x000000b5ba74723e */ /* 0x000fe400000010ff */
[----:B--2---:R-:W-:Y:S02]  /*7e90*/  F2FP.BF16.PACK_AB R115, R27, R190 ;  /* 0x000000be1b73723e */ /* 0x004fe400000010ff */
[----:B------:R-:W-:Y:S01]  /*7ea0*/  MOV R132, R27 ;  /* 0x0000001b00847202 */ /* 0x000fe20000000f00 */
[----:B------:R-:W-:Y:S02]  /*7eb0*/  FMUL.FTZ R27, R0, R135 ;  /* 0x00000087001b7220 */ /* 0x000fe40000410000 */
[-C--:B------:R-:W-:Y:S01]  /*7ec0*/  HMMA.16816.F32.BF16 R4, R116, R20.reuse, R4 ;  /* 0x000000147404723c */ /* 0x080fe20000041804 */
[----:B------:R1:W-:Y:S07]  /*7ed0*/  MUFU.EX2 R135, R106 ;  /* 0x0000006a00877308 */ /* 0x0003ee0000000800 */
[C---:B------:R-:W-:Y:S07]  /*7ee0*/  HMMA.16816.F32.BF16 R8, R112.reuse, R20, R8 ;  /* 0x000000147008723c */ /* 0x040fee0000041808 */
[C---:B------:R-:W-:Y:S01]  /*7ef0*/  FMUL.FTZ R20, R102.reuse, R128 ;  /* 0x0000008066147220 */ /* 0x040fe20000410000 */
[-C--:B------:R-:W-:Y:S04]  /*7f00*/  HMMA.16816.F32.BF16 R12, R112, R22.reuse, R12 ;  /* 0x00000016700c723c */ /* 0x080fe8000004180c */
[C---:B------:R-:W-:Y:S04]  /*7f10*/  FMUL.FTZ R21, R102.reuse, R129 ;  /* 0x0000008166157220 */ /* 0x040fe80000410000 */
[C---:B------:R-:W-:Y:S04]  /*7f20*/  HMMA.16816.F32.BF16 R16, R116.reuse, R22, R16 ;  /* 0x000000167410723c */ /* 0x040fe80000041810 */
[----:B-1----:R-:W-:Y:S03]  /*7f30*/  FFMA.FTZ R106, R201, c[0x0][0x2d0], -R176 ;  /* 0x0000b400c96a7a23 */ /* 0x002fe600000108b0 */
[C---:B------:R-:W-:Y:S01]  /*7f40*/  FMUL.FTZ R22, R101.reuse, R130 ;  /* 0x0000008265167220 */ /* 0x040fe20000410000 */
[----:B------:R1:W-:Y:S01]  /*7f50*/  MUFU.EX2 R151, R106 ;  /* 0x0000006a00977308 */ /* 0x0003e20000000800 */
[----:B------:R-:W-:Y:S02]  /*7f60*/  FMUL.FTZ R23, R101, R131 ;  /* 0x0000008365177220 */ /* 0x000fe40000410000 */
[----:B------:R-:W-:Y:S05]  /*7f70*/  LDSM.16.MT88.4 R128, [R222+0x500] ;  /* 0x00050000de80783b */ /* 0x000fea0000004200 */
[-C--:B------:R-:W-:Y:S08]  /*7f80*/  HMMA.16816.F32.BF16 R20, R116, R36.reuse, R20 ;  /* 0x000000247414723c */ /* 0x080ff00000041814 */
[C---:B------:R-:W-:Y:S07]  /*7f90*/  HMMA.16816.F32.BF16 R24, R112.reuse, R36, R24 ;  /* 0x000000247018723c */ /* 0x040fee0000041818 */
[--C-:B------:R-:W-:Y:S01]  /*7fa0*/  FFMA.FTZ R36, R193, c[0x0][0x2d0], -R110.reuse ;  /* 0x0000b400c1247a23 */ /* 0x100fe2000001086e */
[-C--:B------:R-:W-:Y:S03]  /*7fb0*/  HMMA.16816.F32.BF16 R28, R112, R38.reuse, R28 ;  /* 0x00000026701c723c */ /* 0x080fe6000004181c */
[----:B------:R2:W3:Y:S01]  /*7fc0*/  MUFU.EX2 R137, R36 ;  /* 0x0000002400897308 */ /* 0x0004e20000000800 */
[--C-:B-1----:R-:W-:Y:S02]  /*7fd0*/  FFMA.FTZ R106, R203, c[0x0][0x2d0], -R3.reuse ;  /* 0x0000b400cb6a7a23 */ /* 0x102fe40000010803 */
[C---:B------:R-:W-:Y:S01]  /*7fe0*/  FMUL.FTZ R37, R102.reuse, R145 ;  /* 0x0000009166257220 */ /* 0x040fe20000410000 */
[----:B------:R-:W-:Y:S01]  /*7ff0*/  MOV R145, R185 ;  /* 0x000000b900917202 */ /* 0x000fe20000000f00 */
[C---:B------:R-:W-:Y:S05]  /*8000*/  HMMA.16816.F32.BF16 R32, R116.reuse, R38, R32 ;  /* 0x000000267420723c */ /* 0x040fea0000041820 */
[----:B------:R1:W-:Y:S02]  /*8010*/  MUFU.EX2 R152, R106 ;  /* 0x0000006a00987308 */ /* 0x0003e40000000800 */
[C---:B------:R-:W-:Y:S01]  /*8020*/  FMUL.FTZ R38, R101.reuse, R146 ;  /* 0x0000009265267220 */ /* 0x040fe20000410000 */
[----:B------:R-:W-:Y:S01]  /*8030*/  MOV R146, R184 ;  /* 0x000000b800927202 */ /* 0x000fe20000000f00 */
[----:B------:R-:W-:Y:S03]  /*8040*/  FMUL.FTZ R39, R101, R147 ;  /* 0x0000009365277220 */ /* 0x000fe60000410000 */
[----:B------:R-:W-:Y:S01]  /*8050*/  MOV R147, R191 ;  /* 0x000000bf00937202 */ /* 0x000fe20000000f00 */
[----:B--2---:R-:W-:Y:S01]  /*8060*/  FMUL.FTZ R36, R102, R144 ;  /* 0x0000009066247220 */ /* 0x004fe20000410000 */
[----:B------:R-:W-:Y:S06]  /*8070*/  MOV R144, R192 ;  /* 0x000000c000907202 */ /* 0x000fec0000000f00 */
[-C--:B------:R-:W-:Y:S03]  /*8080*/  HMMA.16816.F32.BF16 R36, R116, R52.reuse, R36 ;  /* 0x000000347424723c */ /* 0x080fe60000041824 */
[--C-:B-1----:R-:W-:Y:S04]  /*8090*/  FFMA.FTZ R106, R204, c[0x0][0x2d0], -R3.reuse ;  /* 0x0000b400cc6a7a23 */ /* 0x102fe80000010803 */
[----:B------:R1:W-:Y:S01]  /*80a0*/  MUFU.EX2 R153, R106 ;  /* 0x0000006a00997308 */ /* 0x0003e20000000800 */
[C---:B------:R-:W-:Y:S07]  /*80b0*/  HMMA.16816.F32.BF16 R40, R112.reuse, R52, R40 ;  /* 0x000000347028723c */ /* 0x040fee0000041828 */
[----:B------:R-:W-:Y:S01]  /*80c0*/  FFMA.FTZ R52, R196, c[0x0][0x2d0], -R110 ;  /* 0x0000b400c4347a23 */ /* 0x000fe2000001086e */
[-C--:B------:R-:W-:Y:S03]  /*80d0*/  HMMA.16816.F32.BF16 R44, R112, R54.reuse, R44 ;  /* 0x00000036702c723c */ /* 0x080fe6000004182c */
[----:B------:R2:W4:Y:S01]  /*80e0*/  MUFU.EX2 R154, R52 ;  /* 0x00000034009a7308 */ /* 0x0005220000000800 */
[C---:B------:R-:W-:Y:S01]  /*80f0*/  FMUL.FTZ R53, R102.reuse, R161 ;  /* 0x000000a166357220 */ /* 0x040fe20000410000 */
[----:B------:R-:W-:Y:S03]  /*8100*/  MOV R161, R186 ;  /* 0x000000ba00a17202 */ /* 0x000fe60000000f00 */
[C---:B------:R-:W-:Y:S04]  /*8110*/  HMMA.16816.F32.BF16 R48, R116.reuse, R54, R48 ;  /* 0x000000367430723c */ /* 0x040fe80000041830 */
[--C-:B-1----:R-:W-:Y:S03]  /*8120*/  FFMA.FTZ R106, R205, c[0x0][0x2d0], -R176.reuse ;  /* 0x0000b400cd6a7a23 */ /* 0x102fe600000108b0 */
[C---:B------:R-:W-:Y:S02]  /*8130*/  FMUL.FTZ R54, R101.reuse, R162 ;  /* 0x000000a265367220 */ /* 0x040fe40000410000 */
[----:B------:R-:W-:Y:S03]  /*8140*/  FMUL.FTZ R55, R101, R163 ;  /* 0x000000a365377220 */ /* 0x000fe60000410000 */
[----:B--2---:R-:W-:Y:S02]  /*8150*/  FMUL.FTZ R52, R102, R160 ;  /* 0x000000a066347220 */ /* 0x004fe40000410000 */
[----:B------:R1:W-:Y:S05]  /*8160*/  MUFU.EX2 R160, R106 ;  /* 0x0000006a00a07308 */ /* 0x0003ea0000000800 */
[-C--:B------:R-:W-:Y:S08]  /*8170*/  HMMA.16816.F32.BF16 R52, R116, R120.reuse, R52 ;  /* 0x000000787434723c */ /* 0x080ff00000041834 */
[C---:B------:R-:W-:Y:S08]  /*8180*/  HMMA.16816.F32.BF16 R56, R112.reuse, R120, R56 ;  /* 0x000000787038723c */ /* 0x040ff00000041838 */
[-C--:B------:R-:W-:Y:S04]  /*8190*/  HMMA.16816.F32.BF16 R60, R112, R122.reuse, R60 ;  /* 0x0000007a703c723c */ /* 0x080fe8000004183c */
[----:B-1----:R-:W-:Y:S04]  /*81a0*/  FFMA.FTZ R106, R206, c[0x0][0x2d0], -R176 ;  /* 0x0000b400ce6a7a23 */ /* 0x002fe800000108b0 */
[C---:B------:R-:W-:Y:S01]  /*81b0*/  HMMA.16816.F32.BF16 R64, R116.reuse, R122, R64 ;  /* 0x0000007a7440723c */ /* 0x040fe20000041840 */
[----:B------:R1:W2:Y:S01]  /*81c0*/  MUFU.EX2 R141, R106 ;  /* 0x0000006a008d7308 */ /* 0x0002a20000000800 */
[----:B------:R-:W2:Y:S06]  /*81d0*/  LDSM.16.MT88.4 R120, [R222+0x2100] ;  /* 0x00210000de78783b */ /* 0x000eac0000004200 */
[-C--:B------:R-:W-:Y:S08]  /*81e0*/  HMMA.16816.F32.BF16 R68, R116, R124.reuse, R68 ;  /* 0x0000007c7444723c */ /* 0x080ff00000041844 */
[C---:B------:R-:W-:Y:S08]  /*81f0*/  HMMA.16816.F32.BF16 R72, R112.reuse, R124, R72 ;  /* 0x0000007c7048723c */ /* 0x040ff00000041848 */
[-C--:B------:R-:W-:Y:S04]  /*8200*/  HMMA.16816.F32.BF16 R76, R112, R126.reuse, R76 ;  /* 0x0000007e704c723c */ /* 0x080fe8000004184c */
[--C-:B-1----:R-:W-:Y:S04]  /*8210*/  FFMA.FTZ R106, R207, c[0x0][0x2d0], -R3.reuse ;  /* 0x0000b400cf6a7a23 */ /* 0x102fe80000010803 */
[C---:B------:R-:W-:Y:S01]  /*8220*/  HMMA.16816.F32.BF16 R80, R116.reuse, R126, R80 ;  /* 0x0000007e7450723c */ /* 0x040fe20000041850 */
[----:B------:R1:W-:Y:S01]  /*8230*/  MUFU.EX2 R138, R106 ;  /* 0x0000006a008a7308 */ /* 0x0003e20000000800 */
[----:B------:R-:W4:Y:S06]  /*8240*/  LDSM.16.MT88.4 R124, [R221+0x500] ;  /* 0x00050000dd7c783b */ /* 0x000f2c0000004200 */
[-C--:B--2---:R-:W-:Y:S08]  /*8250*/  HMMA.16816.F32.BF16 R84, R116, R120.reuse, R84 ;  /* 0x000000787454723c */ /* 0x084ff00000041854 */
[C---:B------:R-:W-:Y:S04]  /*8260*/  HMMA.16816.F32.BF16 R88, R112.reuse, R120, R88 ;  /* 0x000000787058723c */ /* 0x040fe80000041858 */
[----:B-1----:R-:W-:Y:S04]  /*8270*/  FFMA.FTZ R106, R208, c[0x0][0x2d0], -R3 ;  /* 0x0000b400d06a7a23 */ /* 0x002fe80000010803 */
[-C--:B------:R-:W-:Y:S01]  /*8280*/  HMMA.16816.F32.BF16 R92, R112, R122.reuse, R92 ;  /* 0x0000007a705c723c */ /* 0x080fe2000004185c */
[----:B------:R1:W2:Y:S06]  /*8290*/  MUFU.EX2 R107, R106 ;  /* 0x0000006a006b7308 */ /* 0x0002ac0000000800 */
[----:B---3--:R-:W-:Y:S01]  /*82a0*/  F2FP.BF16.PACK_AB R112, R183, R137 ;  /* 0x00000089b770723e */ /* 0x008fe200000010ff */
[----:B------:R-:W-:Y:S01]  /*82b0*/  HMMA.16816.F32.BF16 R96, R116, R122, R96 ;  /* 0x0000007a7460723c */ /* 0x000fe20000041860 */
[----:B------:R-:W3:Y:S03]  /*82c0*/  LDSM.16.MT88.4 R120, [R221+0x1500] ;  /* 0x00150000dd78783b */ /* 0x000ee60000004200 */
[----:B------:R-:W-:Y:S02]  /*82d0*/  F2FP.BF16.PACK_AB R115, R140, R155 ;  /* 0x0000009b8c73723e */ /* 0x000fe400000010ff */
[----:B------:R-:W-:Y:S02]  /*82e0*/  F2FP.BF16.PACK_AB R113, R149, R136 ;  /* 0x000000889571723e */ /* 0x000fe400000010ff */
[----:B----4-:R-:W-:Y:S04]  /*82f0*/  F2FP.BF16.PACK_AB R114, R139, R154 ;  /* 0x0000009a8b72723e */ /* 0x010fe800000010ff */
[----:B------:R-:W-:Y:S02]  /*8300*/  F2FP.BF16.PACK_AB R118, R141, R160 ;  /* 0x000000a08d76723e */ /* 0x000fe400000010ff */
[----:B------:R-:W-:Y:S01]  /*8310*/  F2FP.BF16.PACK_AB R116, R151, R135 ;  /* 0x000000879774723e */ /* 0x000fe200000010ff */
[-C--:B------:R-:W-:Y:S05]  /*8320*/  HMMA.16816.F32.BF16 R4, R112, R124.reuse, R4 ;  /* 0x0000007c7004723c */ /* 0x080fea0000041804 */
[--C-:B-1----:R-:W-:Y:S01]  /*8330*/  FFMA.FTZ R106, R213, c[0x0][0x2d0], -R110.reuse ;  /* 0x0000b400d56a7a23 */ /* 0x102fe2000001086e */
[----:B------:R-:W-:Y:S02]  /*8340*/  F2FP.BF16.PACK_AB R117, R153, R152 ;  /* 0x000000989975723e */ /* 0x000fe400000010ff */
[----:B--2---:R-:W-:Y:S01]  /*8350*/  F2FP.BF16.PACK_AB R119, R107, R138 ;  /* 0x0000008a6b77723e */ /* 0x004fe200000010ff */
[----:B------:R1:W-:Y:S06]  /*8360*/  MUFU.EX2 R252, R106 ;  /* 0x0000006a00fc7308 */ /* 0x0003ec0000000800 */
[C---:B------:R-:W-:Y:S08]  /*8370*/  HMMA.16816.F32.BF16 R8, R116.reuse, R124, R8 ;  /* 0x0000007c7408723c */ /* 0x040ff00000041808 */
[-C--:B------:R-:W-:Y:S08]  /*8380*/  HMMA.16816.F32.BF16 R12, R116, R126.reuse, R12 ;  /* 0x0000007e740c723c */ /* 0x080ff0000004180c */
[C---:B------:R-:W-:Y:S01]  /*8390*/  HMMA.16816.F32.BF16 R16, R112.reuse, R126, R16 ;  /* 0x0000007e7010723c */ /* 0x040fe20000041810 */
[----:B------:R-:W2:Y:S03]  /*83a0*/  LDSM.16.MT88.4 R124, [R222+0x1500] ;  /* 0x00150000de7c783b */ /* 0x000ea60000004200 */
[--C-:B-1----:R-:W-:Y:S04]  /*83b0*/  FFMA.FTZ R106, R214, c[0x0][0x2d0], -R110.reuse ;  /* 0x0000b400d66a7a23 */ /* 0x102fe8000001086e */
[-C--:B------:R-:W-:Y:S01]  /*83c0*/  HMMA.16816.F32.BF16 R20, R112, R128.reuse, R20 ;  /* 0x000000807014723c */ /* 0x080fe20000041814 */
[----:B------:R1:W4:Y:S07]  /*83d0*/  MUFU.EX2 R142, R106 ;  /* 0x0000006a008e7308 */ /* 0x00032e0000000800 */
[C---:B------:R-:W-:Y:S08]  /*83e0*/  HMMA.16816.F32.BF16 R24, R116.reuse, R128, R24 ;  /* 0x000000807418723c */ /* 0x040ff00000041818 */
[-C--:B------:R-:W-:Y:S08]  /*83f0*/  HMMA.16816.F32.BF16 R28, R116, R130.reuse, R28 ;  /* 0x00000082741c723c */ /* 0x080ff0000004181c */
[C---:B------:R-:W-:Y:S01]  /*8400*/  HMMA.16816.F32.BF16 R32, R112.reuse, R130, R32 ;  /* 0x000000827020723c */ /* 0x040fe20000041820 */
[----:B------:R-:W2:Y:S03]  /*8410*/  LDSM.16.MT88.4 R128, [R221+0x2500] ;  /* 0x00250000dd80783b */ /* 0x000ea60000004200 */
[--C-:B-1----:R-:W-:Y:S01]  /*8420*/  FFMA.FTZ R106, R215, c[0x0][0x2d0], -R111.reuse ;  /* 0x0000b400d76a7a23 */ /* 0x102fe2000001086f */
[----:B----4-:R-:W-:Y:S03]  /*8430*/  MOV R215, R142 ;  /* 0x0000008e00d77202 */ /* 0x010fe60000000f00 */
[-C--:B---3--:R-:W-:Y:S01]  /*8440*/  HMMA.16816.F32.BF16 R36, R112, R120.reuse, R36 ;  /* 0x000000787024723c */ /* 0x088fe20000041824 */
[----:B------:R1:W-:Y:S07]  /*8450*/  MUFU.EX2 R213, R106 ;  /* 0x0000006a00d57308 */ /* 0x0003ee0000000800 */
[C---:B------:R-:W-:Y:S08]  /*8460*/  HMMA.16816.F32.BF16 R40, R116.reuse, R120, R40 ;  /* 0x000000787428723c */ /* 0x040ff00000041828 */
[-C--:B------:R-:W-:Y:S08]  /*8470*/  HMMA.16816.F32.BF16 R44, R116, R122.reuse, R44 ;  /* 0x0000007a742c723c */ /* 0x080ff0000004182c */
[C---:B------:R-:W-:Y:S01]  /*8480*/  HMMA.16816.F32.BF16 R48, R112.reuse, R122, R48 ;  /* 0x0000007a7030723c */ /* 0x040fe20000041830 */
[----:B------:R-:W3:Y:S03]  /*8490*/  LDSM.16.MT88.4 R120, [R222+0x2500] ;  /* 0x00250000de78783b */ /* 0x000ee60000004200 */
[--C-:B-1----:R-:W-:Y:S01]  /*84a0*/  FFMA.FTZ R106, R216, c[0x0][0x2d0], -R111.reuse ;  /* 0x0000b400d86a7a23 */ /* 0x102fe2000001086f */
[----:B------:R-:W-:Y:S01]  /*84b0*/  MOV R216, R107 ;  /* 0x0000006b00d87202 */ /* 0x000fe20000000f00 */
[--C-:B------:R-:W-:Y:S01]  /*84c0*/  FFMA.FTZ R107, R210, c[0x0][0x2d0], -R110.reuse ;  /* 0x0000b400d26b7a23 */ /* 0x100fe2000001086e */
[----:B------:R-:W-:Y:S01]  /*84d0*/  MOV R210, R141 ;  /* 0x0000008d00d27202 */ /* 0x000fe20000000f00 */
[-C--:B--2---:R-:W-:Y:S01]  /*84e0*/  HMMA.16816.F32.BF16 R52, R112, R124.reuse, R52 ;  /* 0x0000007c7034723c */ /* 0x084fe20000041834 */
[----:B------:R1:W2:Y:S07]  /*84f0*/  MUFU.EX2 R214, R106 ;  /* 0x0000006a00d67308 */ /* 0x0002ae0000000800 */
[C---:B------:R-:W-:Y:S08]  /*8500*/  HMMA.16816.F32.BF16 R56, R116.reuse, R124, R56 ;  /* 0x0000007c7438723c */ /* 0x040ff00000041838 */
[-C--:B------:R-:W-:Y:S08]  /*8510*/  HMMA.16816.F32.BF16 R60, R116, R126.reuse, R60 ;  /* 0x0000007e743c723c */ /* 0x080ff0000004183c */
[C---:B------:R-:W-:Y:S01]  /*8520*/  HMMA.16816.F32.BF16 R64, R112.reuse, R126, R64 ;  /* 0x0000007e7040723c */ /* 0x040fe20000041840 */
[----:B------:R-:W4:Y:S03]  /*8530*/  LDSM.16.MT88.4 R124, [R221+0x900] ;  /* 0x00090000dd7c783b */ /* 0x000f260000004200 */
[----:B-1----:R-:W-:Y:S02]  /*8540*/  FFMA.FTZ R106, R209, c[0x0][0x2d0], -R110 ;  /* 0x0000b400d16a7a23 */ /* 0x002fe4000001086e */
[----:B------:R1:W-:Y:S02]  /*8550*/  MUFU.EX2 R209, R107 ;  /* 0x0000006b00d17308 */ /* 0x0003e40000000800 */
[-C--:B------:R-:W-:Y:S08]  /*8560*/  HMMA.16816.F32.BF16 R68, R112, R128.reuse, R68 ;  /* 0x000000807044723c */ /* 0x080ff00000041844 */
[C---:B------:R-:W-:Y:S01]  /*8570*/  HMMA.16816.F32.BF16 R72, R116.reuse, R128, R72 ;  /* 0x000000807448723c */ /* 0x040fe20000041848 */
[----:B------:R2:W2:Y:S07]  /*8580*/  MUFU.EX2 R208, R106 ;  /* 0x0000006a00d07308 */ /* 0x0004ae0000000800 */
[-C--:B------:R-:W-:Y:S04]  /*8590*/  HMMA.16816.F32.BF16 R76, R116, R130.reuse, R76 ;  /* 0x00000082744c723c */ /* 0x080fe8000004184c */
[----:B-1----:R-:W-:Y:S01]  /*85a0*/  FFMA.FTZ R107, R218, c[0x0][0x2d0], -R176 ;  /* 0x0000b400da6b7a23 */ /* 0x002fe200000108b0 */
[----:B------:R-:W-:Y:S03]  /*85b0*/  MOV R218, R160 ;  /* 0x000000a000da7202 */ /* 0x000fe60000000f00 */
[C---:B------:R-:W-:Y:S01]  /*85c0*/  HMMA.16816.F32.BF16 R80, R112.reuse, R130, R80 ;  /* 0x000000827050723c */ /* 0x040fe20000041850 */
[----:B------:R-:W1:Y:S01]  /*85d0*/  LDSM.16.MT88.4 R128, [R222+0x900] ;  /* 0x00090000de80783b */ /* 0x000e620000004200 */
[----:B------:R4:W-:Y:S06]  /*85e0*/  MUFU.EX2 R204, R107 ;  /* 0x0000006b00cc7308 */ /* 0x0009ec0000000800 */
[-C--:B---3--:R-:W-:Y:S04]  /*85f0*/  HMMA.16816.F32.BF16 R84, R112, R120.reuse, R84 ;  /* 0x000000787054723c */ /* 0x088fe80000041854 */
[--C-:B--2---:R-:W-:Y:S01]  /*8600*/  FFMA.FTZ R106, R211, c[0x0][0x2d0], -R111.reuse ;  /* 0x0000b400d36a7a23 */ /* 0x104fe2000001086f */
[----:B------:R-:W-:Y:S02]  /*8610*/  MOV R211, R140 ;  /* 0x0000008c00d37202 */ /* 0x000fe40000000f00 */
[----:B------:R-:W-:Y:S01]  /*8620*/  LDSM.16.MT88.4 R140, [R222+0xd00] ;  /* 0x000d0000de8c783b */ /* 0x000fe20000004200 */
[C---:B------:R-:W-:Y:S01]  /*8630*/  HMMA.16816.F32.BF16 R88, R116.reuse, R120, R88 ;  /* 0x000000787458723c */ /* 0x040fe20000041858 */
[----:B------:R2:W-:Y:S07]  /*8640*/  MUFU.EX2 R207, R106 ;  /* 0x0000006a00cf7308 */ /* 0x0005ee0000000800 */
[-C--:B------:R-:W-:Y:S04]  /*8650*/  HMMA.16816.F32.BF16 R92, R116, R122.reuse, R92 ;  /* 0x0000007a745c723c */ /* 0x080fe8000004185c */
[----:B----4-:R-:W-:Y:S04]  /*8660*/  FFMA.FTZ R107, R178, c[0x0][0x2d0], -R110 ;  /* 0x0000b400b26b7a23 */ /* 0x010fe8000001086e */
[----:B------:R-:W-:Y:S01]  /*8670*/  HMMA.16816.F32.BF16 R96, R112, R122, R96 ;  /* 0x0000007a7060723c */ /* 0x000fe20000041860 */
[----:B------:R-:W3:Y:S01]  /*8680*/  LDSM.16.MT88.4 R120, [R221+0x1900] ;  /* 0x00190000dd78783b */ /* 0x000ee20000004200 */
[----:B------:R4:W-:Y:S05]  /*8690*/  MUFU.EX2 R192, R107 ;  /* 0x0000006b00c07308 */ /* 0x0009ea0000000800 */
[----:B------:R-:W-:Y:S01]  /*86a0*/  F2FP.BF16.PACK_AB R112, R215, R252 ;  /* 0x000000fcd770723e */ /* 0x000fe200000010ff */
[----:B--2---:R-:W-:Y:S01]  /*86b0*/  FFMA.FTZ R106, R212, c[0x0][0x2d0], -R111 ;  /* 0x0000b400d46a7a23 */ /* 0x004fe2000001086f */
[----:B------:R-:W-:Y:S03]  /*86c0*/  F2FP.BF16.PACK_AB R113, R214, R213 ;  /* 0x000000d5d671723e */ /* 0x000fe600000010ff */
[----:B------:R2:W1:Y:S01]  /*86d0*/  MUFU.EX2 R206, R106 ;  /* 0x0000006a00ce7308 */ /* 0x0004620000000800 */
[----:B------:R-:W-:Y:S02]  /*86e0*/  F2FP.BF16.PACK_AB R114, R209, R208 ;  /* 0x000000d0d172723e */ /* 0x000fe400000010ff */
[----:B------:R-:W-:Y:S02]  /*86f0*/  MOV R212, R139 ;  /* 0x0000008b00d47202 */ /* 0x000fe40000000f00 */
[----:B------:R-:W-:Y:S01]  /*8700*/  MOV R139, R190 ;  /* 0x000000be008b7202 */ /* 0x000fe20000000f00 */
[--C-:B----4-:R-:W-:Y:S04]  /*8710*/  FFMA.FTZ R107, R240, c[0x0][0x2d0], -R176.reuse ;  /* 0x0000b400f06b7a23 */ /* 0x110fe800000108b0 */
[----:B------:R-:W-:Y:S01]  /*8720*/  MUFU.EX2 R188, R107 ;  /* 0x0000006b00bc7308 */ /* 0x000fe20000000800 */
[--C-:B--2---:R-:W-:Y:S01]  /*8730*/  FFMA.FTZ R106, R217, c[0x0][0x2d0], -R176.reuse ;  /* 0x0000b400d96a7a23 */ /* 0x104fe200000108b0 */
[----:B-1----:R-:W-:Y:S08]  /*8740*/  F2FP.BF16.PACK_AB R115, R206, R207 ;  /* 0x000000cfce73723e */ /* 0x002ff000000010ff */
[----:B------:R-:W-:Y:S01]  /*8750*/  MUFU.EX2 R107, R108 ;  /* 0x0000006c006b7308 */ /* 0x000fe20000000800 */
[----:B------:R-:W-:Y:S02]  /*8760*/  MOV R217, R138 ;  /* 0x0000008a00d97202 */ /* 0x000fe40000000f00 */
[----:B------:R-:W-:Y:S01]  /*8770*/  MOV R138, R189 ;  /* 0x000000bd008a7202 */ /* 0x000fe20000000f00 */
[-C--:B------:R-:W-:Y:S06]  /*8780*/  HMMA.16816.F32.BF16 R4, R112, R124.reuse, R4 ;  /* 0x0000007c7004723c */ /* 0x080fec0000041804 */
[----:B------:R1:W2:Y:S02]  /*8790*/  MUFU.EX2 R205, R106 ;  /* 0x0000006a00cd7308 */ /* 0x0002a40000000800 */
[--C-:B-1----:R-:W-:Y:S01]  /*87a0*/  FFMA.FTZ R106, R219, c[0x0][0x2d0], -R3.reuse ;  /* 0x0000b400db6a7a23 */ /* 0x102fe20000010803 */
[----:B--2---:R-:W-:Y:S03]  /*87b0*/  F2FP.BF16.PACK_AB R116, R204, R205 ;  /* 0x000000cdcc74723e */ /* 0x004fe600000010ff */
[----:B------:R-:W-:Y:S04]  /*87c0*/  MOV R219, R155 ;  /* 0x0000009b00db7202 */ /* 0x000fe80000000f00 */
[----:B------:R1:W-:Y:S02]  /*87d0*/  MUFU.EX2 R203, R106 ;  /* 0x0000006a00cb7308 */ /* 0x0003e40000000800 */
[--C-:B-1----:R-:W-:Y:S01]  /*87e0*/  FFMA.FTZ R106, R229, c[0x0][0x2d0], -R3.reuse ;  /* 0x0000b400e56a7a23 */ /* 0x102fe20000010803 */
[----:B------:R-:W-:Y:S07]  /*87f0*/  MOV R229, R154 ;  /* 0x0000009a00e57202 */ /* 0x000fee0000000f00 */
[----:B------:R1:W2:Y:S02]  /*8800*/  MUFU.EX2 R202, R106 ;  /* 0x0000006a00ca7308 */ /* 0x0002a40000000800 */
[--C-:B-1----:R-:W-:Y:S01]  /*8810*/  FFMA.FTZ R106, R230, c[0x0][0x2d0], -R176.reuse ;  /* 0x0000b400e66a7a23 */ /* 0x102fe200000108b0 */
[----:B--2---:R-:W-:Y:S02]  /*8820*/  F2FP.BF16.PACK_AB R117, R202, R203 ;  /* 0x000000cbca75723e */ /* 0x004fe400000010ff */
[----:B------:R-:W-:Y:S05]  /*8830*/  MOV R230, R153 ;  /* 0x0000009900e67202 */ /* 0x000fea0000000f00 */
[----:B------:R1:W-:Y:S01]  /*8840*/  MUFU.EX2 R201, R106 ;  /* 0x0000006a00c97308 */ /* 0x0003e20000000800 */
[----:B------:R-:W-:Y:S02]  /*8850*/  MOV R153, R150 ;  /* 0x0000009600997202 */ /* 0x000fe40000000f00 */
[----:B------:R-:W-:Y:S02]  /*8860*/  MOV R150, R147 ;  /* 0x0000009300967202 */ /* 0x000fe40000000f00 */
[----:B------:R-:W-:Y:S02]  /*8870*/  MOV R147, R144 ;  /* 0x0000009000937202 */ /* 0x000fe40000000f00 */
[----:B------:R-:W-:Y:S02]  /*8880*/  MOV R144, R134 ;  /* 0x0000008600907202 */ /* 0x000fe40000000f00 */
[----:B------:R-:W-:Y:S02]  /*8890*/  MOV R134, R181 ;  /* 0x000000b500867202 */ /* 0x000fe40000000f00 */
[----:B------:R-:W-:Y:S01]  /*88a0*/  MOV R240, R144 ;  /* 0x0000009000f07202 */ /* 0x000fe20000000f00 */
[----:B-1----:R-:W-:Y:S01]  /*88b0*/  FFMA.FTZ R106, R231, c[0x0][0x2d0], -R176 ;  /* 0x0000b400e76a7a23 */ /* 0x002fe200000108b0 */
[----:B------:R-:W-:Y:S02]  /*88c0*/  MOV R231, R151 ;  /* 0x0000009700e77202 */ /* 0x000fe40000000f00 */
[----:B------:R-:W-:Y:S01]  /*88d0*/  MOV R151, R148 ;  /* 0x0000009400977202 */ /* 0x000fe20000000f00 */
[----:B------:R1:W2:Y:S01]  /*88e0*/  MUFU.EX2 R200, R106 ;  /* 0x0000006a00c87308 */ /* 0x0002a20000000800 */
[----:B------:R-:W-:Y:S02]  /*88f0*/  MOV R148, R145 ;  /* 0x0000009100947202 */ /* 0x000fe40000000f00 */
[----:B------:R-:W-:Y:S02]  /*8900*/  MOV R145, R138 ;  /* 0x0000008a00917202 */ /* 0x000fe40000000f00 */
[----:B------:R-:W-:Y:S02]  /*8910*/  MOV R138, R132 ;  /* 0x00000084008a7202 */ /* 0x000fe40000000f00 */
[----:B------:R-:W-:Y:S01]  /*8920*/  MOV R132, R182 ;  /* 0x000000b600847202 */ /* 0x000fe20000000f00 */
[--C-:B-1----:R-:W-:Y:S01]  /*8930*/  FFMA.FTZ R106, R232, c[0x0][0x2d0], -R3.reuse ;  /* 0x0000b400e86a7a23 */ /* 0x102fe20000010803 */
[----:B--2---:R-:W-:Y:S02]  /*8940*/  F2FP.BF16.PACK_AB R118, R200, R201 ;  /* 0x000000c9c876723e */ /* 0x004fe400000010ff */
[----:B------:R-:W-:Y:S01]  /*8950*/  MOV R232, R149 ;  /* 0x0000009500e87202 */ /* 0x000fe20000000f00 */
[----:B------:R1:W-:Y:S01]  /*8960*/  MUFU.EX2 R199, R106 ;  /* 0x0000006a00c77308 */ /* 0x0003e20000000800 */
[----:B------:R-:W-:Y:S02]  /*8970*/  MOV R149, R146 ;  /* 0x0000009200957202 */ /* 0x000fe40000000f00 */
[----:B------:R-:W-:Y:S02]  /*8980*/  MOV R146, R139 ;  /* 0x0000008b00927202 */ /* 0x000fe40000000f00 */
[----:B------:R-:W-:Y:S02]  /*8990*/  MOV R139, R133 ;  /* 0x00000085008b7202 */ /* 0x000fe40000000f00 */
[----:B------:R-:W-:Y:S01]  /*89a0*/  MOV R133, R180 ;  /* 0x000000b400857202 */ /* 0x000fe20000000f00 */
[----:B-1----:R-:W-:Y:S01]  /*89b0*/  FFMA.FTZ R106, R233, c[0x0][0x2d0], -R3 ;  /* 0x0000b400e96a7a23 */ /* 0x002fe20000010803 */
[----:B------:R-:W-:Y:S02]  /*89c0*/  MOV R233, R183 ;  /* 0x000000b700e97202 */ /* 0x000fe40000000f00 */
[----:B------:R-:W-:Y:S01]  /*89d0*/  LDSM.16.MT88.4 R180, [R221+0x2d00] ;  /* 0x002d0000ddb4783b */ /* 0x000fe20000004200 */
        /* <DEDUP_REMOVED lines=10> */
[----:B------:R-:W-:Y:S03]  /*8a80*/  MOV R235, R135 ;  /* 0x0000008700eb7202 */ /* 0x000fe60000000f00 */
[-C--:B------:R-:W-:Y:S01]  /*8a90*/  HMMA.16816.F32.BF16 R20, R112, R128.reuse, R20 ;  /* 0x000000807014723c */ /* 0x080fe20000041814 */
[----:B------:R1:W4:Y:S07]  /*8aa0*/  MUFU.EX2 R196, R106 ;  /* 0x0000006a00c47308 */ /* 0x00032e0000000800 */
[C---:B------:R-:W-:Y:S08]  /*8ab0*/  HMMA.16816.F32.BF16 R24, R116.reuse, R128, R24 ;  /* 0x000000807418723c */ /* 0x040ff00000041818 */
[-C--:B------:R-:W-:Y:S08]  /*8ac0*/  HMMA.16816.F32.BF16 R28, R116, R130.reuse, R28 ;  /* 0x00000082741c723c */ /* 0x080ff0000004181c */
[C---:B------:R-:W-:Y:S01]  /*8ad0*/  HMMA.16816.F32.BF16 R32, R112.reuse, R130, R32 ;  /* 0x000000827020723c */ /* 0x040fe20000041820 */
[----:B------:R-:W2:Y:S03]  /*8ae0*/  LDSM.16.MT88.4 R128, [R221+0x2900] ;  /* 0x00290000dd80783b */ /* 0x000ea60000004200 */
[--C-:B-1----:R-:W-:Y:S01]  /*8af0*/  FFMA.FTZ R106, R237, c[0x0][0x2d0], -R111.reuse ;  /* 0x0000b400ed6a7a23 */ /* 0x102fe2000001086f */
[----:B----4-:R-:W-:Y:S02]  /*8b00*/  F2FP.BF16.PACK_AB R108, R196, R197 ;  /* 0x000000c5c46c723e */ /* 0x010fe400000010ff */
[----:B------:R-:W-:Y:S01]  /*8b10*/  MOV R237, R136 ;  /* 0x0000008800ed7202 */ /* 0x000fe20000000f00 */
[-C--:B---3--:R-:W-:Y:S01]  /*8b20*/  HMMA.16816.F32.BF16 R36, R112, R120.reuse, R36 ;  /* 0x000000787024723c */ /* 0x088fe20000041824 */
[----:B------:R1:W-:Y:S07]  /*8b30*/  MUFU.EX2 R195, R106 ;  /* 0x0000006a00c37308 */ /* 0x0003ee0000000800 */
[C---:B------:R-:W-:Y:S08]  /*8b40*/  HMMA.16816.F32.BF16 R40, R116.reuse, R120, R40 ;  /* 0x000000787428723c */ /* 0x040ff00000041828 */
[-C--:B------:R-:W-:Y:S08]  /*8b50*/  HMMA.16816.F32.BF16 R44, R116, R122.reuse, R44 ;  /* 0x0000007a742c723c */ /* 0x080ff0000004182c */
[C---:B------:R-:W-:Y:S01]  /*8b60*/  HMMA.16816.F32.BF16 R48, R112.reuse, R122, R48 ;  /* 0x0000007a7030723c */ /* 0x040fe20000041830 */
[----:B------:R-:W3:Y:S03]  /*8b70*/  LDSM.16.MT88.4 R120, [R222+0x2900] ;  /* 0x00290000de78783b */ /* 0x000ee60000004200 */
[--C-:B-1----:R-:W-:Y:S01]  /*8b80*/  FFMA.FTZ R106, R238, c[0x0][0x2d0], -R111.reuse ;  /* 0x0000b400ee6a7a23 */ /* 0x102fe2000001086f */
[----:B------:R-:W-:Y:S03]  /*8b90*/  MOV R238, R137 ;  /* 0x0000008900ee7202 */ /* 0x000fe60000000f00 */
[-C--:B--2---:R-:W-:Y:S01]  /*8ba0*/  HMMA.16816.F32.BF16 R52, R112, R124.reuse, R52 ;  /* 0x0000007c7034723c */ /* 0x084fe20000041834 */
[----:B------:R1:W-:Y:S07]  /*8bb0*/  MUFU.EX2 R194, R106 ;  /* 0x0000006a00c27308 */ /* 0x0003ee0000000800 */
[C---:B------:R-:W-:Y:S08]  /*8bc0*/  HMMA.16816.F32.BF16 R56, R116.reuse, R124, R56 ;  /* 0x0000007c7438723c */ /* 0x040ff00000041838 */
[-C--:B------:R-:W-:Y:S08]  /*8bd0*/  HMMA.16816.F32.BF16 R60, R116, R126.reuse, R60 ;  /* 0x0000007e743c723c */ /* 0x080ff0000004183c */
[C---:B------:R-:W-:Y:S01]  /*8be0*/  HMMA.16816.F32.BF16 R64, R112.reuse, R126, R64 ;  /* 0x0000007e7040723c */ /* 0x040fe20000041840 */
[----:B------:R-:W2:Y:S03]  /*8bf0*/  LDSM.16.MT88.4 R124, [R221+0xd00] ;  /* 0x000d0000dd7c783b */ /* 0x000ea60000004200 */
[----:B-1----:R-:W-:Y:S04]  /*8c00*/  FFMA.FTZ R106, R177, c[0x0][0x2d0], -R110 ;  /* 0x0000b400b16a7a23 */ /* 0x002fe8000001086e */
[-C--:B------:R-:W-:Y:S01]  /*8c10*/  HMMA.16816.F32.BF16 R68, R112, R128.reuse, R68 ;  /* 0x000000807044723c */ /* 0x080fe20000041844 */
[----:B------:R1:W4:Y:S07]  /*8c20*/  MUFU.EX2 R193, R106 ;  /* 0x0000006a00c17308 */ /* 0x00032e0000000800 */
[C---:B------:R-:W-:Y:S08]  /*8c30*/  HMMA.16816.F32.BF16 R72, R116.reuse, R128, R72 ;  /* 0x000000807448723c */ /* 0x040ff00000041848 */
[-C--:B------:R-:W-:Y:S08]  /*8c40*/  HMMA.16816.F32.BF16 R76, R116, R130.reuse, R76 ;  /* 0x00000082744c723c */ /* 0x080ff0000004184c */
[C---:B------:R-:W-:Y:S04]  /*8c50*/  HMMA.16816.F32.BF16 R80, R112.reuse, R130, R80 ;  /* 0x000000827050723c */ /* 0x040fe80000041850 */
[--C-:B-1----:R-:W-:Y:S01]  /*8c60*/  FFMA.FTZ R106, R179, c[0x0][0x2d0], -R111.reuse ;  /* 0x0000b400b36a7a23 */ /* 0x102fe2000001086f */
[----:B----4-:R-:W-:Y:S03]  /*8c70*/  F2FP.BF16.PACK_AB R110, R192, R193 ;  /* 0x000000c1c06e723e */ /* 0x010fe600000010ff */
[-C--:B---3--:R-:W-:Y:S01]  /*8c80*/  HMMA.16816.F32.BF16 R84, R112, R120.reuse, R84 ;  /* 0x000000787054723c */ /* 0x088fe20000041854 */
[----:B------:R1:W-:Y:S07]  /*8c90*/  MUFU.EX2 R191, R106 ;  /* 0x0000006a00bf7308 */ /* 0x0003ee0000000800 */
[C---:B------:R-:W-:Y:S08]  /*8ca0*/  HMMA.16816.F32.BF16 R88, R116.reuse, R120, R88 ;  /* 0x000000787458723c */ /* 0x040ff00000041858 */
[-C--:B------:R-:W-:Y:S08]  /*8cb0*/  HMMA.16816.F32.BF16 R92, R116, R122.reuse, R92 ;  /* 0x0000007a745c723c */ /* 0x080ff0000004185c */
[----:B------:R-:W-:Y:S04]  /*8cc0*/  HMMA.16816.F32.BF16 R96, R112, R122, R96 ;  /* 0x0000007a7060723c */ /* 0x000fe80000041860 */
[----:B-1----:R-:W-:Y:S01]  /*8cd0*/  FFMA.FTZ R106, R234, c[0x0][0x2d0], -R111 ;  /* 0x0000b400ea6a7a23 */ /* 0x002fe2000001086f */
[----:B------:R-:W-:Y:S03]  /*8ce0*/  MOV R234, R138 ;  /* 0x0000008a00ea7202 */ /* 0x000fe60000000f00 */
[----:B------:R1:W3:Y:S04]  /*8cf0*/  MUFU.EX2 R190, R106 ;  /* 0x0000006a00be7308 */ /* 0x0002e80000000800 */
[--C-:B-1----:R-:W-:Y:S01]  /*8d00*/  FFMA.FTZ R106, R239, c[0x0][0x2d0], -R176.reuse ;  /* 0x0000b400ef6a7a23 */ /* 0x102fe200000108b0 */
[----:B---3--:R-:W-:Y:S02]  /*8d10*/  F2FP.BF16.PACK_AB R111, R190, R191 ;  /* 0x000000bfbe6f723e */ /* 0x008fe400000010ff */
[----:B------:R-:W-:Y:S03]  /*8d20*/  MOV R239, R139 ;  /* 0x0000008b00ef7202 */ /* 0x000fe60000000f00 */
[----:B------:R1:W-:Y:S02]  /*8d30*/  MUFU.EX2 R189, R106 ;  /* 0x0000006a00bd7308 */ /* 0x0003e40000000800 */
[--C-:B-1----:R-:W-:Y:S01]  /*8d40*/  FFMA.FTZ R106, R242, c[0x0][0x2d0], -R3.reuse ;  /* 0x0000b400f26a7a23 */ /* 0x102fe20000010803 */
[----:B------:R-:W-:Y:S07]  /*8d50*/  MOV R242, R145 ;  /* 0x0000009100f27202 */ /* 0x000fee0000000f00 */
[----:B------:R1:W-:Y:S02]  /*8d60*/  MUFU.EX2 R187, R106 ;  /* 0x0000006a00bb7308 */ /* 0x0003e40000000800 */
[--C-:B-1----:R-:W-:Y:S01]  /*8d70*/  FFMA.FTZ R106, R243, c[0x0][0x2d0], -R3.reuse ;  /* 0x0000b400f36a7a23 */ /* 0x102fe20000010803 */
[----:B------:R-:W-:Y:S01]  /*8d80*/  MOV R243, R146 ;  /* 0x0000009200f37202 */ /* 0x000fe20000000f00 */
[----:B------:R-:W-:Y:S01]  /*8d90*/  FFMA.FTZ R3, R109, c[0x0][0x2d0], -R3 ;  /* 0x0000b4006d037a23 */ /* 0x000fe20000010803 */
[----:B------:R-:W-:Y:S05]  /*8da0*/  F2FP.BF16.PACK_AB R109, R194, R195 ;  /* 0x000000c3c26d723e */ /* 0x000fea00000010ff */
[----:B------:R1:W3:Y:S02]  /*8db0*/  MUFU.EX2 R186, R106 ;  /* 0x0000006a00ba7308 */ /* 0x0002e40000000800 */
[-C--:B--2---:R-:W-:Y:S01]  /*8dc0*/  HMMA.16816.F32.BF16 R116, R108, R124.reuse, R4 ;  /* 0x0000007c6c74723c */ /* 0x084fe20000041804 */
[----:B------:R-:W2:Y:S04]  /*8dd0*/  LDSM.16.MT88.4 R4, [R222+0x2d00] ;  /* 0x002d0000de04783b */ /* 0x000ea80000004200 */
[--C-:B-1----:R-:W-:Y:S01]  /*8de0*/  FFMA.FTZ R106, R244, c[0x0][0x2d0], -R176.reuse ;  /* 0x0000b400f46a7a23 */ /* 0x102fe200000108b0 */
[----:B---3--:R-:W-:Y:S02]  /*8df0*/  F2FP.BF16.PACK_AB R177, R186, R187 ;  /* 0x000000bbbab1723e */ /* 0x008fe400000010ff */
[----:B------:R-:W-:Y:S01]  /*8e00*/  MOV R244, R147 ;  /* 0x0000009300f47202 */ /* 0x000fe20000000f00 */
[----:B------:R1:W-:Y:S03]  /*8e10*/  MUFU.EX2 R185, R106 ;  /* 0x0000006a00b97308 */ /* 0x0003e60000000800 */
[----:B-1----:R-:W-:Y:S01]  /*8e20*/  FFMA.FTZ R106, R241, c[0x0][0x2d0], -R176 ;  /* 0x0000b400f16a7a23 */ /* 0x002fe200000108b0 */
[----:B------:R-:W-:Y:S02]  /*8e30*/  F2FP.BF16.PACK_AB R176, R188, R189 ;  /* 0x000000bdbcb0723e */ /* 0x000fe400000010ff */
[----:B------:R-:W-:Y:S04]  /*8e40*/  MOV R241, R148 ;  /* 0x0000009400f17202 */ /* 0x000fe80000000f00 */
[----:B------:R-:W1:Y:S10]  /*8e50*/  MUFU.EX2 R184, R106 ;  /* 0x0000006a00b87308 */ /* 0x000e740000000800 */
[----:B------:R-:W3:Y:S01]  /*8e60*/  MUFU.EX2 R106, R3 ;  /* 0x00000003006a7308 */ /* 0x000ee20000000800 */
[----:B-1----:R-:W-:Y:S02]  /*8e70*/  F2FP.BF16.PACK_AB R178, R184, R185 ;  /* 0x000000b9b8b2723e */ /* 0x002fe400000010ff */
[----:B---3--:R-:W-:Y:S02]  /*8e80*/  F2FP.BF16.PACK_AB R179, R106, R107 ;  /* 0x0000006b6ab3723e */ /* 0x008fe400000010ff */
[----:B------:R-:W-:Y:S05]  /*8e90*/  MOV R3, R161 ;  /* 0x000000a100037202 */ /* 0x000fea0000000f00 */
[C---:B------:R-:W-:Y:S07]  /*8ea0*/  HMMA.16816.F32.BF16 R112, R176.reuse, R124, R8 ;  /* 0x0000007cb070723c */ /* 0x040fee0000041808 */
[----:B------:R-:W-:Y:S01]  /*8eb0*/  MOV R8, R153 ;  /* 0x0000009900087202 */ /* 0x000fe20000000f00 */
[-C--:B------:R-:W-:Y:S01]  /*8ec0*/  HMMA.16816.F32.BF16 R120, R176, R126.reuse, R12 ;  /* 0x0000007eb078723c */ /* 0x080fe2000004180c */
[----:B------:R-:W3:Y:S03]  /*8ed0*/  LDL.LU R13, [R1+0x8] ;  /* 0x00000800010d7983 */ /* 0x000ee60000300800 */
[----:B------:R-:W-:Y:S02]  /*8ee0*/  MOV R11, R149 ;  /* 0x00000095000b7202 */ /* 0x000fe40000000f00 */
[----:B------:R-:W-:Y:S02]  /*8ef0*/  MOV R9, R150 ;  /* 0x0000009600097202 */ /* 0x000fe40000000f00 */
[C---:B------:R-:W-:Y:S04]  /*8f00*/  HMMA.16816.F32.BF16 R124, R108.reuse, R126, R16 ;  /* 0x0000007e6c7c723c */ /* 0x040fe80000041810 */
[----:B------:R-:W-:Y:S02]  /*8f10*/  MOV R12, R134 ;  /* 0x00000086000c7202 */ /* 0x000fe40000000f00 */
[----:B------:R-:W-:Y:S02]  /*8f20*/  MOV R15, R133 ;  /* 0x00000085000f7202 */ /* 0x000fe40000000f00 */
[-C--:B------:R-:W-:Y:S04]  /*8f30*/  HMMA.16816.F32.BF16 R128, R108, R140.reuse, R20 ;  /* 0x0000008c6c80723c */ /* 0x080fe80000041814 */
[----:B------:R-:W-:Y:S02]  /*8f40*/  MOV R19, R8 ;  /* 0x0000000800137202 */ /* 0x000fe40000000f00 */
[----:B------:R-:W-:Y:S02]  /*8f50*/  MOV R8, R3 ;  /* 0x0000000300087202 */ /* 0x000fe40000000f00 */
[----:B------:R-:W-:Y:S02]  /*8f60*/  MOV R3, R220 ;  /* 0x000000dc00037202 */ /* 0x000fe40000000f00 */
[----:B------:R1:W5:Y:S02]  /*8f70*/  LDL.LU R220, [R1+0x30] ;  /* 0x0000300001dc7983 */ /* 0x0003640000300800 */
[----:B------:R-:W-:Y:S02]  /*8f80*/  MOV R14, R132 ;  /* 0x00000084000e7202 */ /* 0x000fe40000000f00 */
[C---:B------:R-:W-:Y:S01]  /*8f90*/  HMMA.16816.F32.BF16 R132, R176.reuse, R140, R24 ;  /* 0x0000008cb084723c */ /* 0x040fe20000041818 */
[----:B------:R-:W4:Y:S03]  /*8fa0*/  LDL.LU R16, [R1+0xc] ;  /* 0x00000c0001107983 */ /* 0x000f260000300800 */
[----:B------:R-:W-:Y:S04]  /*8fb0*/  MOV R10, R151 ;  /* 0x00000097000a7202 */ /* 0x000fe80000000f00 */
        /* <DEDUP_REMOVED lines=14> */
[-C--:B--2---:R-:W-:Y:S08]  /*90a0*/  HMMA.16816.F32.BF16 R84, R108, R4.reuse, R84 ;  /* 0x000000046c54723c */ /* 0x084ff00000041854 */
[C---:B------:R-:W-:Y:S08]  /*90b0*/  HMMA.16816.F32.BF16 R88, R176.reuse, R4, R88 ;  /* 0x00000004b058723c */ /* 0x040ff00000041858 */
[-C--:B------:R-:W-:Y:S08]  /*90c0*/  HMMA.16816.F32.BF16 R92, R176, R6.reuse, R92 ;  /* 0x00000006b05c723c */ /* 0x080ff0000004185c */
[----:B------:R-:W-:Y:S04]  /*90d0*/  HMMA.16816.F32.BF16 R96, R108, R6, R96 ;  /* 0x000000066c60723c */ /* 0x000fe80000041860 */
[----:B---3--:R-:W-:Y:S02]  /*90e0*/  FFMA.FTZ R102, R102, R13, R12 ;  /* 0x0000000d66667223 */ /* 0x008fe4000001000c */
[----:B------:R-:W2:Y:S02]  /*90f0*/  LDL.LU R13, [R1+0x10] ;  /* 0x00001000010d7983 */ /* 0x000ea40000300800 */
[----:B------:R-:W-:Y:S02]  /*9100*/  FADD.FTZ R8, R8, R102 ;  /* 0x0000006608087221 */ /* 0x000fe40000010000 */
[----:B------:R-:W3:Y:S02]  /*9110*/  LDL.LU R12, [R1+0x14] ;  /* 0x00001400010c7983 */ /* 0x000ee40000300800 */
[----:B------:R-:W-:Y:S04]  /*9120*/  FADD.FTZ R8, R11, R8 ;  /* 0x000000080b087221 */ /* 0x000fe80000010000 */
[----:B------:R-:W-:Y:S04]  /*9130*/  FADD.FTZ R8, R242, R8 ;  /* 0x00000008f2087221 */ /* 0x000fe80000010000 */
[----:B------:R-:W-:Y:S04]  /*9140*/  FADD.FTZ R8, R238, R8 ;  /* 0x00000008ee087221 */ /* 0x000fe80000010000 */
[----:B------:R-:W-:Y:S04]  /*9150*/  FADD.FTZ R8, R233, R8 ;  /* 0x00000008e9087221 */ /* 0x000fe80000010000 */
[----:B------:R-:W-:Y:S02]  /*9160*/  FADD.FTZ R11, R229, R8 ;  /* 0x00000008e50b7221 */ /* 0x000fe40000010000 */
[----:B----4-:R-:W-:Y:S04]  /*9170*/  FFMA.FTZ R101, R101, R16, R19 ;  /* 0x0000001065657223 */ /* 0x010fe80000010013 */
[----:B------:R-:W-:Y:S04]  /*9180*/  FADD.FTZ R3, R3, R101 ;  /* 0x0000006503037221 */ /* 0x000fe80000010000 */
[----:B------:R-:W-:Y:S04]  /*9190*/  FADD.FTZ R3, R241, R3 ;  /* 0x00000003f1037221 */ /* 0x000fe80000010000 */
[----:B------:R-:W-:Y:S04]  /*91a0*/  FADD.FTZ R3, R240, R3 ;  /* 0x00000003f0037221 */ /* 0x000fe80000010000 */
[----:B------:R-:W-:Y:S04]  /*91b0*/  FADD.FTZ R3, R237, R3 ;  /* 0x00000003ed037221 */ /* 0x000fe80000010000 */
[----:B------:R-:W-:Y:S02]  /*91c0*/  FADD.FTZ R3, R232, R3 ;  /* 0x00000003e8037221 */ /* 0x000fe40000010000 */
[----:B--2---:R-:W-:Y:S02]  /*91d0*/  FFMA.FTZ R100, R100, R13, R14 ;  /* 0x0000000d64647223 */ /* 0x004fe4000001000e */
[----:B---3--:R-:W-:Y:S02]  /*91e0*/  FFMA.FTZ R0, R0, R12, R15 ;  /* 0x0000000c00007223 */ /* 0x008fe4000001000f */
        /* <DEDUP_REMOVED lines=41> */
[----:B------:R2:W-:Y:S01]  /*9480*/  STL [R1+0x8], R4 ;  /* 0x0000080401007387 */ /* 0x0005e20000100800 */
[----:B------:R-:W-:Y:S02]  /*9490*/  FADD.FTZ R8, R187, R8 ;  /* 0x00000008bb087221 */ /* 0x000fe40000010000 */
[----:B------:R-:W-:Y:S02]  /*94a0*/  FADD.FTZ R5, R188, R0 ;  /* 0x00000000bc057221 */ /* 0x000fe40000010000 */
[----:B------:R-:W-:Y:S02]  /*94b0*/  FADD.FTZ R6, R191, R3 ;  /* 0x00000003bf067221 */ /* 0x000fe40000010000 */
[----:B------:R-:W-:Y:S02]  /*94c0*/  FADD.FTZ R5, R185, R5 ;  /* 0x00000005b9057221 */ /* 0x000fe40000010000 */
[----:B------:R-:W-:Y:S02]  /*94d0*/  FADD.FTZ R6, R190, R6 ;  /* 0x00000006be067221 */ /* 0x000fe40000010000 */
[----:B------:R-:W-:Y:S03]  /*94e0*/  FADD.FTZ R0, R186, R8 ;  /* 0x00000008ba007221 */ /* 0x000fe60000010000 */
[----:B------:R-:W-:Y:S01]  /*94f0*/  STL [R1+0xc], R6 ;  /* 0x00000c0601007387 */ /* 0x000fe20000100800 */
[----:B------:R-:W-:Y:S01]  /*9500*/  FADD.FTZ R3, R107, R0 ;  /* 0x000000006b037221 */ /* 0x000fe20000010000 */
[----:B------:R-:W-:Y:S02]  /*9510*/  IADD3 R0, R245, -0x1, RZ ;  /* 0xfffffffff5007810 */ /* 0x000fe40007ffe0ff */
[----:B------:R-:W-:Y:S01]  /*9520*/  MOV R107, R2 ;  /* 0x00000002006b7202 */ /* 0x000fe20000000f00 */
[----:B------:R-:W-:Y:S01]  /*9530*/  FADD.FTZ R3, R106, R3 ;  /* 0x000000036a037221 */ /* 0x000fe20000010000 */
[----:B------:R-:W-:Y:S02]  /*9540*/  MOV R245, R0 ;  /* 0x0000000000f57202 */ /* 0x000fe40000000f00 */
[----:B------:R-:W-:Y:S01]  /*9550*/  MOV R106, R103 ;  /* 0x00000067006a7202 */ /* 0x000fe20000000f00 */
[----:B--2---:R-:W-:Y:S05]  /*9560*/  FADD.FTZ R4, R184, R5 ;  /* 0x00000005b8047221 */ /* 0x004fea0000010000 */
[----:B------:R-:W-:Y:S04]  /*9570*/  STL [R1+0x10], R4 ;  /* 0x0000100401007387 */ /* 0x000fe80000100800 */
[----:B------:R2:W-:Y:S02]  /*9580*/  STL [R1+0x14], R3 ;  /* 0x0000140301007387 */ /* 0x0005e40000100800 */
[----:B--2---:R-:W-:Y:S01]  /*9590*/  MOV R3, R105 ;  /* 0x0000006900037202 */ /* 0x004fe20000000f00 */
[----:B-1---5:R-:W-:-:S05]  /*95a0*/  @P0 BRA `(.L_x_33) ;  /* 0xffffc5b000000947 */ /* 0x022fca000383ffff */
.L_x_32:
[----:B--2---:R-:W2:Y:S04]  /*95b0*/  LDL.LU R0, [R1+0x8] ;  /* 0x0000080001007983 */ /* 0x004ea80000300800 */
[----:B------:R-:W3:Y:S04]  /*95c0*/  LDL.LU R4, [R1+0xc] ;  /* 0x00000c0001047983 */ /* 0x000ee80000300800 */
[----:B------:R-:W4:Y:S04]  /*95d0*/  LDL.LU R10, [R1+0x10] ;  /* 0x00001000010a7983 */ /* 0x000f280000300800 */
[----:B------:R-:W5:Y:S01]  /*95e0*/  LDL.LU R8, [R1+0x14] ;  /* 0x0000140001087983 */ /* 0x000f620000300800 */
[----:B------:R-:W-:-:S02]  /*95f0*/  MOV R50, 0xff800000 ;  /* 0xff80000000327802 */ /* 0x000fc40000000f00 */
[----:B------:R-:W-:Y:S02]  /*9600*/  MOV R51, 0xff800000 ;  /* 0xff80000000337802 */ /* 0x000fe40000000f00 */
[----:B------:R-:W-:Y:S02]  /*9610*/  MOV R53, 0xff800000 ;  /* 0xff80000000357802 */ /* 0x000fe40000000f00 */
[----:B------:R-:W-:Y:S02]  /*9620*/  MOV R54, 0xff800000 ;  /* 0xff80000000367802 */ /* 0x000fe40000000f00 */
[----:B------:R-:W-:Y:S01]  /*9630*/  PLOP3.LUT P4, PT, PT, PT, PT, 0x8, 0x0 ;  /* 0x000000000000781c */ /* 0x000fe20003f8e170 */
[----:B--2---:R-:W1:Y:S04]  /*9640*/  SHFL.BFLY PT, R5, R0, 0x2, 0x1f ;  /* 0x0c401f0000057f89 */ /* 0x004e6800000e0000 */
[----:B---3--:R-:W2:Y:S04]  /*9650*/  SHFL.BFLY PT, R9, R4, 0x2, 0x1f ;  /* 0x0c401f0004097f89 */ /* 0x008ea800000e0000 */
[----:B----4-:R-:W3:Y:S04]  /*9660*/  SHFL.BFLY PT, R7, R10, 0x2, 0x1f ;  /* 0x0c401f000a077f89 */ /* 0x010ee800000e0000 */
[----:B-----5:R-:W4:Y:S01]  /*9670*/  SHFL.BFLY PT, R6, R8, 0x2, 0x1f ;  /* 0x0c401f0008067f89 */ /* 0x020f2200000e0000 */
[----:B-1----:R-:W-:-:S02]  /*9680*/  FADD.FTZ R5, R5, R0 ;  /* 0x0000000005057221 */ /* 0x002fc40000010000 */
[----:B--2---:R-:W-:-:S03]  /*9690*/  FADD.FTZ R9, R9, R4 ;  /* 0x0000000409097221 */ /* 0x004fc60000010000 */
[----:B------:R-:W1:Y:S01]  /*96a0*/  SHFL.BFLY PT, R0, R5, 0x1, 0x1f ;  /* 0x0c201f0005007f89 */ /* 0x000e6200000e0000 */
[----:B---3--:R-:W-:-:S03]  /*96b0*/  FADD.FTZ R7, R7, R10 ;  /* 0x0000000a07077221 */ /* 0x008fc60000010000 */
[----:B------:R-:W2:Y:S01]  /*96c0*/  SHFL.BFLY PT, R4, R9, 0x1, 0x1f ;  /* 0x0c201f0009047f89 */ /* 0x000ea200000e0000 */
[----:B----4-:R-:W-:-:S03]  /*96d0*/  FADD.FTZ R6, R6, R8 ;  /* 0x0000000806067221 */ /* 0x010fc60000010000 */
[----:B------:R-:W3:Y:S04]  /*96e0*/  SHFL.BFLY PT, R3, R7, 0x1, 0x1f ;  /* 0x0c201f0007037f89 */ /* 0x000ee800000e0000 */
[----:B------:R-:W4:Y:S01]  /*96f0*/  SHFL.BFLY PT, R8, R6, 0x1, 0x1f ;  /* 0x0c201f0006087f89 */ /* 0x000f2200000e0000 */
[----:B-1----:R-:W-:Y:S01]  /*9700*/  FADD.FTZ R5, R5, R0 ;  /* 0x0000000005057221 */ /* 0x002fe20000010000 */
[----:B------:R-:W-:Y:S01]  /*9710*/  MOV R0, RZ ;  /* 0x000000ff00007202 */ /* 0x000fe20000000f00 */
[----:B--2---:R-:W-:-:S03]  /*9720*/  FADD.FTZ R9, R9, R4 ;  /* 0x0000000409097221 */ /* 0x004fc60000010000 */
[----:B------:R-:W-:Y:S02]  /*9730*/  FSETP.NE.FTZ.AND P3, PT, R5, RZ, PT ;  /* 0x000000ff0500720b */ /* 0x000fe40003f75000 */
[----:B------:R-:W-:Y:S01]  /*9740*/  MOV R4, RZ ;  /* 0x000000ff00047202 */ /* 0x000fe20000000f00 */
[----:B---3--:R-:W-:Y:S01]  /*9750*/  FADD.FTZ R7, R7, R3 ;  /* 0x0000000307077221 */ /* 0x008fe20000010000 */
[----:B------:R-:W-:Y:S02]  /*9760*/  FSETP.NE.FTZ.AND P2, PT, R9, RZ, PT ;  /* 0x000000ff0900720b */ /* 0x000fe40003f55000 */
[----:B------:R-:W-:Y:S01]  /*9770*/  MOV R3, RZ ;  /* 0x000000ff00037202 */ /* 0x000fe20000000f00 */
[----:B----4-:R-:W-:Y:S01]  /*9780*/  FADD.FTZ R6, R8, R6 ;  /* 0x0000000608067221 */ /* 0x010fe20000010000 */
[----:B------:R-:W-:-:S04]  /*9790*/  FSETP.NE.FTZ.AND P1, PT, R7, RZ, PT ;  /* 0x000000ff0700720b */ /* 0x000fc80003f35000 */
[----:B------:R-:W-:Y:S01]  /*97a0*/  FSETP.NE.FTZ.AND P0, PT, R6, RZ, PT ;  /* 0x000000ff0600720b */ /* 0x000fe20003f15000 */
[----:B------:R-:W1:Y:S08]  /*97b0*/  @P3 MUFU.RCP R0, R5 ;  /* 0x0000000500003308 */ /* 0x000e700000001000 */
[----:B------:R-:W2:Y:S04]  /*97c0*/  @P1 MUFU.RCP R3, R7 ;  /* 0x0000000700031308 */ /* 0x000ea80000001000 */
[----:B------:R-:W-:Y:S01]  /*97d0*/  @P0 MOV R8, 0x3f317218 ;  /* 0x3f31721800080802 */ /* 0x000fe20000000f00 */
[----:B-1----:R-:W-:-:S03]  /*97e0*/  FMUL.FTZ R116, R0, R116 ;  /* 0x0000007400747220 */ /* 0x002fc60000410000 */
[----:B------:R-:W1:Y:S01]  /*97f0*/  @P2 MUFU.RCP R4, R9 ;  /* 0x0000000900042308 */ /* 0x000e620000001000 */
[C---:B------:R-:W-:Y:S02]  /*9800*/  FMUL.FTZ R45, R0.reuse, R117 ;  /* 0x00000075002d7220 */ /* 0x040fe40000410000 */
[C---:B------:R-:W-:Y:S02]  /*9810*/  FMUL.FTZ R124, R0.reuse, R124 ;  /* 0x0000007c007c7220 */ /* 0x040fe40000410000 */
[C---:B------:R-:W-:Y:S02]  /*9820*/  FMUL.FTZ R43, R0.reuse, R125 ;  /* 0x0000007d002b7220 */ /* 0x040fe40000410000 */
[C---:B------:R-:W-:Y:S01]  /*9830*/  FMUL.FTZ R128, R0.reuse, R128 ;  /* 0x0000008000807220 */ /* 0x040fe20000410000 */
[----:B------:R-:W-:Y:S01]  /*9840*/  @P3 MUFU.LG2 R11, R5 ;  /* 0x00000005000b3308 */ /* 0x000fe20000000c00 */
[C---:B------:R-:W-:Y:S02]  /*9850*/  FMUL.FTZ R41, R0.reuse, R129 ;  /* 0x0000008100297220 */ /* 0x040fe40000410000 */
[----:B------:R-:W-:-:S02]  /*9860*/  FMUL.FTZ R140, R0, R140 ;  /* 0x0000008c008c7220 */ /* 0x000fc40000410000 */
[C---:B------:R-:W-:Y:S02]  /*9870*/  FMUL.FTZ R38, R0.reuse, R141 ;  /* 0x0000008d00267220 */ /* 0x040fe40000410000 */
[C---:B------:R-:W-:Y:S01]  /*9880*/  FMUL.FTZ R144, R0.reuse, R144 ;  /* 0x0000009000907220 */ /* 0x040fe20000410000 */
[----:B------:R-:W-:Y:S01]  /*9890*/  @P2 MUFU.LG2 R9, R9 ;  /* 0x0000000900092308 */ /* 0x000fe20000000c00 */
[C---:B------:R-:W-:Y:S02]  /*98a0*/  FMUL.FTZ R35, R0.reuse, R145 ;  /* 0x0000009100237220 */ /* 0x040fe40000410000 */
[C---:B------:R-:W-:Y:S02]  /*98b0*/  FMUL.FTZ R156, R0.reuse, R156 ;  /* 0x0000009c009c7220 */ /* 0x040fe40000410000 */
[C---:B------:R-:W-:Y:S02]  /*98c0*/  FMUL.FTZ R32, R0.reuse, R157 ;  /* 0x0000009d00207220 */ /* 0x040fe40000410000 */
[C---:B------:R-:W-:Y:S01]  /*98d0*/  FMUL.FTZ R160, R0.reuse, R160 ;  /* 0x000000a000a07220 */ /* 0x040fe20000410000 */
[----:B------:R-:W-:Y:S01]  /*98e0*/  @P1 MUFU.LG2 R7, R7 ;  /* 0x0000000700071308 */ /* 0x000fe20000000c00 */
        /* <DEDUP_REMOVED lines=11> */
[----:B------:R-:W-:Y:S01]  /*99a0*/  MOV R0, RZ ;  /* 0x000000ff00007202 */ /* 0x000fe20000000f00 */
[C---:B--2---:R-:W-:Y:S02]  /*99b0*/  FMUL.FTZ R112, R3.reuse, R112 ;  /* 0x0000007003707220 */ /* 0x044fe40000410000 */
[----:B------:R-:W-:-:S02]  /*99c0*/  FMUL.FTZ R47, R3, R113 ;  /* 0x00000071032f7220 */ /* 0x000fc40000410000 */
[C---:B------:R-:W-:Y:S01]  /*99d0*/  FMUL.FTZ R120, R3.reuse, R120 ;  /* 0x0000007803787220 */ /* 0x040fe20000410000 */
[----:B------:R-:W2:Y:S01]  /*99e0*/  @P0 MUFU.RCP R0, R6 ;  /* 0x0000000600000308 */ /* 0x000ea20000001000 */
[C---:B------:R-:W-:Y:S02]  /*99f0*/  FMUL.FTZ R46, R3.reuse, R121 ;  /* 0x00000079032e7220 */ /* 0x040fe40000410000 */
[C---:B------:R-:W-:Y:S02]  /*9a00*/  FMUL.FTZ R132, R3.reuse, R132 ;  /* 0x0000008403847220 */ /* 0x040fe40000410000 */
[C---:B------:R-:W-:Y:S02]  /*9a10*/  FMUL.FTZ R39, R3.reuse, R133 ;  /* 0x0000008503277220 */ /* 0x040fe40000410000 */
[C---:B------:R-:W-:Y:S01]  /*9a20*/  FMUL.FTZ R136, R3.reuse, R136 ;  /* 0x0000008803887220 */ /* 0x040fe20000410000 */
[----:B------:R-:W3:Y:S01]  /*9a30*/  @P0 MUFU.LG2 R6, R6 ;  /* 0x0000000600060308 */ /* 0x000ee20000000c00 */
        /* <DEDUP_REMOVED lines=17> */
[----:B------:R-:W-:Y:S01]  /*9b50*/  @P2 MOV R3, 0x3f317218 ;  /* 0x3f31721800032802 */ /* 0x000fe20000000f00 */
[C---:B-1----:R-:W-:Y:S02]  /*9b60*/  FMUL.FTZ R118, R4.reuse, R118 ;  /* 0x0000007604767220 */ /* 0x042fe40000410000 */
        /* <DEDUP_REMOVED lines=24> */
[C---:B--2---:R-:W-:Y:S02]  /*9cf0*/  FMUL.FTZ R114, R0.reuse, R114 ;  /* 0x0000007200727220 */ /* 0x044fe40000410000 */
        /* <DEDUP_REMOVED lines=24> */
[----:B------:R-:W-:Y:S02]  /*9e80*/  @P2 FMUL.FTZ R5, R3, c[0x0][0x2d0] ;  /* 0x0000b40003052a20 */ /* 0x000fe40000410000 */
[----:B------:R-:W-:-:S02]  /*9e90*/  @P3 FMUL.FTZ R10, R4, c[0x0][0x2d0] ;  /* 0x0000b400040a3a20 */ /* 0x000fc40000410000 */
[----:B------:R-:W-:Y:S02]  /*9ea0*/  @P1 FMUL.FTZ R3, R0, c[0x0][0x2d0] ;  /* 0x0000b40000031a20 */ /* 0x000fe40000410000 */
[----:B------:R-:W-:Y:S02]  /*9eb0*/  @P3 FMUL.FTZ R11, R11, 0.69314718246459960938 ;  /* 0x3f3172180b0b3820 */ /* 0x000fe40000410000 */
[----:B------:R-:W-:Y:S02]  /*9ec0*/  @P2 FMUL.FTZ R9, R9, 0.69314718246459960938 ;  /* 0x3f31721809092820 */ /* 0x000fe40000410000 */
[----:B------:R-:W-:Y:S02]  /*9ed0*/  @P1 FMUL.FTZ R7, R7, 0.69314718246459960938 ;  /* 0x3f31721807071820 */ /* 0x000fe40000410000 */
[----:B---3--:R-:W-:Y:S02]  /*9ee0*/  @P0 FMUL.FTZ R4, R6, 0.69314718246459960938 ;  /* 0x3f31721806040820 */ /* 0x008fe40000410000 */
[----:B------:R-:W-:-:S02]  /*9ef0*/  @P0 FMUL.FTZ R0, R8, c[0x0][0x2d0] ;  /* 0x0000b40008000a20 */ /* 0x000fc40000410000 */
[----:B------:R-:W-:Y:S02]  /*9f00*/  @P3 FFMA.FTZ R50, R10, R105, R11 ;  /* 0x000000690a323223 */ /* 0x000fe4000001000b */
[----:B------:R-:W-:Y:S02]  /*9f10*/  @P2 FFMA.FTZ R51, R5, R104, R9 ;  /* 0x0000006805332223 */ /* 0x000fe40000010009 */
[----:B------:R-:W-:Y:S02]  /*9f20*/  @P1 FFMA.FTZ R53, R3, R103, R7 ;  /* 0x0000006703351223 */ /* 0x000fe40000010007 */
[----:B------:R-:W-:Y:S02]  /*9f30*/  @P0 FFMA.FTZ R54, R0, R2, R4 ;  /* 0x0000000200360223 */ /* 0x000fe40000010004 */
.L_x_24:
[----:B------:R-:W-:Y:S05]  /*9f40*/  @P4 BRA `(.L_x_36) ;  /* 0x0000176000004947 */ /* 0x000fea0003800000 */
[----:B------:R-:W2:Y:S01]  /*9f50*/  LDL R57, [R1+0x2c] ;  /* 0x00002c0001397983 */ /* 0x000ea20000100800 */
[----:B------:R-:W-:Y:S02]  /*9f60*/  F2FP.BF16.PACK_AB R45, R45, R116 ;  /* 0x000000742d2d723e */ /* 0x000fe400000010ff */
[----:B------:R-:W-:Y:S01]  /*9f70*/  F2FP.BF16.PACK_AB R44, R44, R118 ;  /* 0x000000762c2c723e */ /* 0x000fe200000010ff */
[----:B------:R-:W1:Y:S01]  /*9f80*/  S2R R55, SR_TID.X ;  /* 0x0000000000377919 */ /* 0x000e620000002100 */
[----:B------:R-:W-:-:S02]  /*9f90*/  F2FP.BF16.PACK_AB R43, R43, R124 ;  /* 0x0000007c2b2b723e */ /* 0x000fc400000010ff */
[----:B------:R-:W-:Y:S02]  /*9fa0*/  F2FP.BF16.PACK_AB R42, R42, R126 ;  /* 0x0000007e2a2a723e */ /* 0x000fe400000010ff */
[----:B------:R-:W-:Y:S02]  /*9fb0*/  F2FP.BF16.PACK_AB R47, R47, R112 ;  /* 0x000000702f2f723e */ /* 0x000fe400000010ff */
[----:B------:R-:W-:Y:S02]  /*9fc0*/  F2FP.BF16.PACK_AB R114, R115, R114 ;  /* 0x000000727372723e */ /* 0x000fe400000010ff */
[----:B------:R-:W-:Y:S02]  /*9fd0*/  F2FP.BF16.PACK_AB R46, R46, R120 ;  /* 0x000000782e2e723e */ /* 0x000fe400000010ff */
[----:B------:R-:W-:Y:S02]  /*9fe0*/  F2FP.BF16.PACK_AB R122, R123, R122 ;  /* 0x0000007a7b7a723e */ /* 0x000fe400000010ff */
[----:B------:R-:W-:-:S02]  /*9ff0*/  F2FP.BF16.PACK_AB R41, R41, R128 ;  /* 0x000000802929723e */ /* 0x000fc400000010ff */
[----:B------:R-:W-:Y:S02]  /*a000*/  F2FP.BF16.PACK_AB R40, R40, R130 ;  /* 0x000000822828723e */ /* 0x000fe400000010ff */
[----:B------:R-:W-:Y:S02]  /*a010*/  F2FP.BF16.PACK_AB R38, R38, R140 ;  /* 0x0000008c2626723e */ /* 0x000fe400000010ff */
[----:B------:R-:W-:Y:S02]  /*a020*/  F2FP.BF16.PACK_AB R37, R37, R142 ;  /* 0x0000008e2525723e */ /* 0x000fe400000010ff */
[----:B------:R-:W-:Y:S02]  /*a030*/  F2FP.BF16.PACK_AB R39, R39, R132 ;  /* 0x000000842727723e */ /* 0x000fe400000010ff */
[----:B------:R-:W-:Y:S02]  /*a040*/  F2FP.BF16.PACK_AB R134, R135, R134 ;  /* 0x000000868786723e */ /* 0x000fe400000010ff */
[----:B-1----:R-:W-:-:S02]  /*a050*/  SHF.R.S32.HI R56, RZ, 0x1f, R55 ;  /* 0x0000001fff387819 */ /* 0x002fc40000011437 */
[----:B------:R-:W-:Y:S02]  /*a060*/  F2FP.BF16.PACK_AB R36, R36, R136 ;  /* 0x000000882424723e */ /* 0x000fe400000010ff */
[CC--:B------:R-:W-:Y:S02]  /*a070*/  LEA.HI R3, R56.reuse, R55.reuse, RZ, 0x2 ;  /* 0x0000003738037211 */ /* 0x0c0fe400078f10ff */
[----:B------:R-:W-:Y:S02]  /*a080*/  LEA.HI R48, R56, R55, RZ, 0x5 ;  /* 0x0000003738307211 */ /* 0x000fe400078f28ff */
[--C-:B------:R-:W-:Y:S02]  /*a090*/  SHF.R.S32.HI R52, RZ, 0x2, R3.reuse ;  /* 0x00000002ff347819 */ /* 0x100fe40000011403 */
[----:B------:R-:W-:Y:S02]  /*a0a0*/  SHF.R.S32.HI R0, RZ, 0x1f, R3 ;  /* 0x0000001fff007819 */ /* 0x000fe40000011403 */
[----:B------:R-:W-:-:S02]  /*a0b0*/  LOP3.LUT R3, R3, 0xfffffffc, RZ, 0xc0, !PT ;  /* 0xfffffffc03037812 */ /* 0x000fc400078ec0ff */
[----:B------:R-:W-:Y:S02]  /*a0c0*/  LEA.HI R0, R0, R52, RZ, 0x3 ;  /* 0x0000003400007211 */ /* 0x000fe400078f18ff */
[----:B------:R-:W-:Y:S01]  /*a0d0*/  SHF.R.S32.HI R49, RZ, 0x5, R48 ;  /* 0x00000005ff317819 */ /* 0x000fe20000011430 */
[----:B------:R-:W-:Y:S01]  /*a0e0*/  IMAD.IADD R29, R55, 0x1, -R3 ;  /* 0x00000001371d7824 */ /* 0x000fe200078e0a03 */
[----:B------:R-:W-:Y:S02]  /*a0f0*/  LOP3.LUT R0, R0, 0xfffffff8, RZ, 0xc0, !PT ;  /* 0xfffffff800007812 */ /* 0x000fe400078ec0ff */
[----:B------:R-:W-:Y:S02]  /*a100*/  F2FP.BF16.PACK_AB R138, R139, R138 ;  /* 0x0000008a8b8a723e */ /* 0x000fe400000010ff */
[----:B------:R-:W-:Y:S01]  /*a110*/  F2FP.BF16.PACK_AB R35, R35, R144 ;  /* 0x000000902323723e */ /* 0x000fe200000010ff */
[----:B------:R-:W-:Y:S01]  /*a120*/  IMAD.IADD R2, R52, 0x1, -R0 ;  /* 0x0000000134027824 */ /* 0x000fe200078e0a00 */
[----:B------:R-:W-:-:S02]  /*a130*/  F2FP.BF16.PACK_AB R34, R34, R146 ;  /* 0x000000922222723e */ /* 0x000fc400000010ff */
[----:B------:R-:W-:Y:S02]  /*a140*/  F2FP.BF16.PACK_AB R32, R32, R156 ;  /* 0x0000009c2020723e */ /* 0x000fe400000010ff */
[----:B------:R-:W-:Y:S02]  /*a150*/  LEA.HI R0, R2, R2, RZ, 0x1 ;  /* 0x0000000202007211 */ /* 0x000fe400078f08ff */
[----:B------:R-:W-:Y:S02]  /*a160*/  F2FP.BF16.PACK_AB R31, R31, R158 ;  /* 0x0000009e1f1f723e */ /* 0x000fe400000010ff */
[----:B------:R-:W-:Y:S02]  /*a170*/  SHF.R.S32.HI R13, RZ, 0x1, R0 ;  /* 0x00000001ff0d7819 */ /* 0x000fe40000011400 */
[----:B------:R-:W-:Y:S02]  /*a180*/  LOP3.LUT R0, R0, 0x3fffffe, RZ, 0xc0, !PT ;  /* 0x03fffffe00007812 */ /* 0x000fe400078ec0ff */
[C---:B------:R-:W-:Y:S01]  /*a190*/  LOP3.LUT R3, R13.reuse, 0x1, RZ, 0xc0, !PT ;  /* 0x000000010d037812 */ /* 0x040fe200078ec0ff */
[C---:B------:R-:W-:Y:S01]  /*a1a0*/  IMAD.SHL.U32 R4, R13.reuse, 0x40, RZ ;  /* 0x000000400d047824 */ /* 0x040fe200078e00ff */
[----:B------:R-:W-:Y:S01]  /*a1b0*/  LOP3.LUT P0, RZ, R13, 0x2, RZ, 0xc0, !PT ;  /* 0x000000020dff7812 */ /* 0x000fe2000780c0ff */
[----:B------:R-:W-:Y:S01]  /*a1c0*/  IMAD.IADD R2, R2, 0x1, -R0 ;  /* 0x0000000102027824 */ /* 0x000fe200078e0a00 */
[----:B------:R-:W-:Y:S01]  /*a1d0*/  ISETP.NE.U32.AND P1, PT, R3, 0x1, PT ;  /* 0x000000010300780c */ /* 0x000fe20003f25070 */
[----:B------:R-:W-:Y:S01]  /*a1e0*/  IMAD R0, R49, 0x100, R29 ;  /* 0x0000010031007824 */ /* 0x000fe200078e021d */
[----:B------:R-:W-:-:S02]  /*a1f0*/  LOP3.LUT R4, R4, 0xc0, RZ, 0xc0, !PT ;  /* 0x000000c004047812 */ /* 0x000fc400078ec0ff */
[----:B------:R-:W-:Y:S01]  /*a200*/  F2FP.BF16.PACK_AB R33, R33, R148 ;  /* 0x000000942121723e */ /* 0x000fe200000010ff */
[----:B------:R-:W-:Y:S01]  /*a210*/  IMAD R0, R2, 0x10, R0 ;  /* 0x0000001002007824 */ /* 0x000fe200078e0200 */
[----:B------:R-:W-:Y:S01]  /*a220*/  LEA.HI R2, R4, R4, RZ, 0x1d ;  /* 0x0000000404027211 */ /* 0x000fe200078fe8ff */
[----:B------:R-:W-:Y:S01]  /*a230*/  IMAD.MOV.U32 R4, RZ, RZ, 0x20 ;  /* 0x00000020ff047424 */ /* 0x000fe200078e00ff */
[----:B------:R-:W-:Y:S02]  /*a240*/  F2FP.BF16.PACK_AB R150, R151, R150 ;  /* 0x000000969796723e */ /* 0x000fe400000010ff */
[----:B------:R-:W-:Y:S01]  /*a250*/  F2FP.BF16.PACK_AB R30, R30, R152 ;  /* 0x000000981e1e723e */ /* 0x000fe200000010ff */
[----:B------:R-:W-:Y:S01]  /*a260*/  IMAD.U32 R0, R0, 0x2, R2 ;  /* 0x0000000200007824 */ /* 0x000fe200078e0002 */
[----:B------:R-:W-:Y:S02]  /*a270*/  SEL R4, R4, 0xffffffe0, !P0 ;  /* 0xffffffe004047807 */ /* 0x000fe40004000000 */
[----:B------:R-:W-:Y:S01]  /*a280*/  F2FP.BF16.PACK_AB R154, R155, R154 ;  /* 0x0000009a9b9a723e */ /* 0x000fe200000010ff */
[----:B------:R-:W-:Y:S01]  /*a290*/  IMAD.SHL.U32 R0, R0, 0x2, RZ ;  /* 0x0000000200007824 */ /* 0x000fe200078e00ff */
[----:B------:R-:W-:Y:S01]  /*a2a0*/  BAR.SYNC.DEFER_BLOCKING 0x1, 0x80 ;  /* 0x0042000000007b1d */ /* 0x000fe20000010000 */
[----:B------:R-:W-:-:S02]  /*a2b0*/  F2FP.BF16.PACK_AB R28, R28, R160 ;  /* 0x000000a01c1c723e */ /* 0x000fc400000010ff */
[----:B------:R-:W-:Y:S02]  /*a2c0*/  F2FP.BF16.PACK_AB R27, R27, R162 ;  /* 0x000000a21b1b723e */ /* 0x000fe400000010ff */
[C---:B------:R-:W-:Y:S02]  /*a2d0*/  IADD3 R3, R0.reuse, 0x80, RZ ;  /* 0x0000008000037810 */ /* 0x040fe40007ffe0ff */
[C---:B------:R-:W-:Y:S02]  /*a2e0*/  IADD3 R2, R0.reuse, 0x70, RZ ;  /* 0x0000007000027810 */ /* 0x040fe40007ffe0ff */
[----:B------:R-:W-:Y:S01]  /*a2f0*/  @P1 IADD3 R2, R3, 0x10, RZ ;  /* 0x0000001003021810 */ /* 0x000fe20007ffe0ff */
[----:B------:R-:W-:Y:S01]  /*a300*/  IMAD.IADD R3, R0, 0x1, R4 ;  /* 0x0000000100037824 */ /* 0x000fe200078e0204 */
[----:B------:R-:W-:Y:S02]  /*a310*/  F2FP.BF16.PACK_AB R25, R25, R172 ;  /* 0x000000ac1919723e */ /* 0x000fe400000010ff */
[----:B------:R-:W-:Y:S01]  /*a320*/  F2FP.BF16.PACK_AB R24, R24, R174 ;  /* 0x000000ae1818723e */ /* 0x000fe200000010ff */
[----:B------:R-:W-:Y:S01]  /*a330*/  IMAD.IADD R4, R4, 0x1, R2 ;  /* 0x0000000104047824 */ /* 0x000fe200078e0202 */
[----:B------:R-:W-:-:S02]  /*a340*/  F2FP.BF16.PACK_AB R26, R26, R164 ;  /* 0x000000a41a1a723e */ /* 0x000fc400000010ff */
[----:B------:R-:W-:Y:S02]  /*a350*/  F2FP.BF16.PACK_AB R166, R167, R166 ;  /* 0x000000a6a7a6723e */ /* 0x000fe400000010ff */
[----:B------:R-:W-:Y:S02]  /*a360*/  F2FP.BF16.PACK_AB R23, R23, R168 ;  /* 0x000000a81717723e */ /* 0x000fe400000010ff */
[----:B------:R-:W-:Y:S02]  /*a370*/  F2FP.BF16.PACK_AB R22, R22, R170 ;  /* 0x000000aa1616723e */ /* 0x000fe400000010ff */
[----:B------:R-:W-:Y:S01]  /*a380*/  F2FP.BF16.PACK_AB R21, R21, R68 ;  /* 0x000000441515723e */ /* 0x000fe200000010ff */
[----:B------:R-:W-:Y:S01]  /*a390*/  STS [R0+0x80], R45 ;  /* 0x0000802d00007388 */ /* 0x000fe20000000800 */
[----:B------:R-:W-:Y:S02]  /*a3a0*/  F2FP.BF16.PACK_AB R20, R20, R70 ;  /* 0x000000461414723e */ /* 0x000fe400000010ff */
[----:B------:R-:W-:Y:S01]  /*a3b0*/  F2FP.BF16.PACK_AB R17, R17, R80 ;  /* 0x000000501111723e */ /* 0x000fe200000010ff */
[----:B------:R-:W-:Y:S01]  /*a3c0*/  STS [R0+0x280], R44 ;  /* 0x0002802c00007388 */ /* 0x000fe20000000800 */
[----:B------:R-:W-:-:S02]  /*a3d0*/  F2FP.BF16.PACK_AB R16, R16, R82 ;  /* 0x000000521010723e */ /* 0x000fc400000010ff */
[----:B------:R-:W-:Y:S01]  /*a3e0*/  F2FP.BF16.PACK_AB R19, R19, R72 ;  /* 0x000000481313723e */ /* 0x000fe200000010ff */
[----:B------:R-:W-:Y:S01]  /*a3f0*/  STS [R2], R43 ;  /* 0x0000002b02007388 */ /* 0x000fe20000000800 */
        /* <DEDUP_REMOVED lines=15> */
[----:B------:R-:W-:-:S02]  /*a4f0*/  F2FP.BF16.PACK_AB R10, R95, R94 ;  /* 0x0000005e5f0a723e */ /* 0x000fc400000010ff */
[----:B------:R-:W-:Y:S01]  /*a500*/  ISETP.NE.U32.AND P0, PT, RZ, c[0x0][0x500], PT ;  /* 0x00014000ff007a0c */ /* 0x000fe20003f05070 */
[----:B------:R-:W-:Y:S03]  /*a510*/  STS [R3+0x80], R41 ;  /* 0x0000802903007388 */ /* 0x000fe60000000800 */
[----:B------:R-:W-:Y:S01]  /*a520*/  ISETP.NE.AND.EX P1, PT, RZ, c[0x0][0x504], PT, P0 ;  /* 0x00014100ff007a0c */ /* 0x000fe20003f25300 */
[----:B------:R-:W-:Y:S01]  /*a530*/  STS [R3+0x280], R40 ;  /* 0x0002802803007388 */ /* 0x000fe20000000800 */
[----:B------:R-:W-:-:S03]  /*a540*/  ISETP.NE.U32.AND P0, PT, RZ, c[0x0][0x508], PT ;  /* 0x00014200ff007a0c */ /* 0x000fc60003f05070 */
[----:B------:R-:W-:Y:S01]  /*a550*/  STS [R4], R38 ;  /* 0x0000002604007388 */ /* 0x000fe20000000800 */
[----:B------:R-:W-:-:S03]  /*a560*/  ISETP.NE.AND.EX P0, PT, RZ, c[0x0][0x50c], PT, P0 ;  /* 0x00014300ff007a0c */ /* 0x000fc60003f05300 */
        /* <DEDUP_REMOVED lines=31> */
[----:B------:R-:W-:Y:S04]  /*a760*/  STS [R4+0x4000], R6 ;  /* 0x0040000604007388 */ /* 0x000fe80000000800 */
[----:B------:R-:W-:Y:S04]  /*a770*/  STS [R4+0x4200], R5 ;  /* 0x0042000504007388 */ /* 0x000fe80000000800 */
[----:B------:R2:W-:Y:S04]  /*a780*/  STS [R3+0x5080], R7 ;  /* 0x0050800703007388 */ /* 0x0005e80000000800 */
[----:B------:R3:W-:Y:S01]  /*a790*/  STS [R3+0x5280], R12 ;  /* 0x0052800c03007388 */ /* 0x0007e20000000800 */
[----:B-1----:R-:W-:-:S03]  /*a7a0*/  IMAD.MOV.U32 R2, RZ, RZ, 0x4 ;  /* 0x00000004ff027424 */ /* 0x002fc600078e00ff */
[----:B------:R1:W-:Y:S04]  /*a7b0*/  STS [R4+0x5000], R11 ;  /* 0x0050000b04007388 */ /* 0x0003e80000000800 */
[----:B------:R1:W-:Y:S01]  /*a7c0*/  STS [R4+0x5200], R10 ;  /* 0x0052000a04007388 */ /* 0x0003e20000000800 */
[----:B--2---:R-:W-:-:S03]  /*a7d0*/  IMAD.WIDE R6, R57, R2, c[0x0][0x500] ;  /* 0x0001400039067625 */ /* 0x004fc600078e0202 */
[----:B------:R-:W-:Y:S06]  /*a7e0*/  BAR.SYNC.DEFER_BLOCKING 0x1, 0x80 ;  /* 0x0042000000007b1d */ /* 0x000fec0000010000 */
[----:B------:R-:W2:Y:S01]  /*a7f0*/  @P1 LDG.E R0, [R6.64] ;  /* 0x0000000606001981 */ /* 0x000ea2000c1e1900 */
[----:B------:R-:W-:Y:S02]  /*a800*/  IMAD.MOV.U32 R24, RZ, RZ, c[0x0][0x388] ;  /* 0x0000e200ff187624 */ /* 0x000fe400078e00ff */
[----:B---3--:R-:W-:-:S05]  /*a810*/  @P0 IMAD.WIDE R2, R57, R2, c[0x0][0x508] ;  /* 0x0001420039020625 */ /* 0x008fca00078e0202 */
[----:B------:R3:W5:Y:S02]  /*a820*/  @P0 LDG.E R24, [R2.64] ;  /* 0x0000000602180981 */ /* 0x000764000c1e1900 */
[----:B---3--:R-:W-:Y:S02]  /*a830*/  CS2R R2, SRZ ;  /* 0x0000000000027805 */ /* 0x008fe4000001ff00 */
[--C-:B--2---:R-:W-:Y:S01]  /*a840*/  @P1 SHF.R.S32.HI R3, RZ, 0x1f, R0.reuse ;  /* 0x0000001fff031819 */ /* 0x104fe20000011400 */
[----:B------:R-:W-:Y:S01]  /*a850*/  @P1 IMAD.MOV.U32 R2, RZ, RZ, R0 ;  /* 0x000000ffff021224 */ /* 0x000fe200078e0000 */
[----:B------:R-:W-:Y:S05]  /*a860*/  @P0 BRA `(.L_x_37) ;  /* 0x0000004000000947 */ /* 0x000fea0003800000 */
[----:B-1----:R-:W-:Y:S05]  /*a870*/  @!P1 BRA `(.L_x_37) ;  /* 0x0000003000009947 */ /* 0x002fea0003800000 */
[----:B------:R-:W2:Y:S04]  /*a880*/  LDG.E R4, [R6.64] ;  /* 0x0000000606047981 */ /* 0x000ea8000c1e1900 */
[----:B------:R-:W2:Y:S02]  /*a890*/  LDG.E R0, [R6.64+0x4] ;  /* 0x0000040606007981 */ /* 0x000ea4000c1e1900 */
[----:B--2--5:R-:W-:-:S02]  /*a8a0*/  IADD3 R24, -R4, R0, RZ ;  /* 0x0000000004187210 */ /* 0x024fc40007ffe1ff */
.L_x_37:
[----:B-1----:R-:W-:Y:S01]  /*a8b0*/  LOP3.LUT R4, R48, 0xffffffe0, RZ, 0xc0, !PT ;  /* 0xffffffe030047812 */ /* 0x002fe200078ec0ff */
[----:B------:R-:W1:Y:S01]  /*a8c0*/  S2R R10, SR_CTAID.Y ;  /* 0x00000000000a7919 */ /* 0x000e620000002600 */
[----:B------:R-:W-:Y:S01]  /*a8d0*/  SHF.R.S32.HI R5, RZ, 0x1f, R49 ;  /* 0x0000001fff057819 */ /* 0x000fe20000011431 */
[----:B------:R-:W-:Y:S01]  /*a8e0*/  IMAD.MOV.U32 R9, RZ, RZ, c[0x0][0x4e8] ;  /* 0x00013a00ff097624 */ /* 0x000fe200078e00ff */
[----:B------:R-:W-:Y:S01]  /*a8f0*/  LEA.HI R0, R29, R29, RZ, 0x1 ;  /* 0x0000001d1d007211 */ /* 0x000fe200078f08ff */
[----:B------:R-:W-:Y:S01]  /*a900*/  IMAD.IADD R7, R55, 0x1, -R4 ;  /* 0x0000000137077824 */ /* 0x000fe200078e0a04 */
[----:B------:R-:W2:Y:S01]  /*a910*/  S2R R14, SR_CTAID.Y ;  /* 0x00000000000e7919 */ /* 0x000ea20000002600 */
[----:B------:R-:W-:Y:S01]  /*a920*/  LEA.HI R4, R5, R49, RZ, 0x2 ;  /* 0x0000003105047211 */ /* 0x000fe200078f10ff */
[C---:B------:R-:W-:Y:S01]  /*a930*/  IMAD R12, R29.reuse, 0x20, R52 ;  /* 0x000000201d0c7824 */ /* 0x040fe200078e0234 */
[C---:B------:R-:W-:Y:S01]  /*a940*/  LOP3.LUT R6, R0.reuse, 0x1ffffffe, RZ, 0xc0, !PT ;  /* 0x1ffffffe00067812 */ /* 0x040fe200078ec0ff */
[----:B------:R-:W3:Y:S01]  /*a950*/  S2R R21, SR_CTAID.X ;  /* 0x0000000000157919 */ /* 0x000ee20000002500 */
[----:B------:R-:W-:Y:S01]  /*a960*/  SHF.R.S32.HI R8, RZ, 0x1f, R7 ;  /* 0x0000001fff087819 */ /* 0x000fe20000011407 */
[----:B------:R-:W-:Y:S01]  /*a970*/  IMAD.SHL.U32 R5, R0, 0x20, RZ ;  /* 0x0000002000057824 */ /* 0x000fe200078e00ff */
[----:B------:R-:W-:Y:S01]  /*a980*/  LOP3.LUT R4, R4, 0xffffffc, RZ, 0xc0, !PT ;  /* 0x0ffffffc04047812 */ /* 0x000fe200078ec0ff */
[----:B-----5:R-:W-:Y:S01]  /*a990*/  IMAD R24, R24, c[0x0][0x4e8], RZ ;  /* 0x00013a0018187a24 */ /* 0x020fe200078e02ff */
[----:B------:R-:W-:Y:S01]  /*a9a0*/  LEA.HI R0, R8, R7, RZ, 0x2 ;  /* 0x0000000708007211 */ /* 0x000fe200078f10ff */
[----:B------:R-:W-:Y:S01]  /*a9b0*/  BSSY B0, `(.L_x_38) ;  /* 0x0000087000007945 */ /* 0x000fe20003800000 */
[----:B------:R-:W-:Y:S01]  /*a9c0*/  IADD3 R6, R29, -R6, RZ ;  /* 0x800000061d067210 */ /* 0x000fe20007ffe0ff */
[----:B------:R-:W-:Y:S01]  /*a9d0*/  IMAD.IADD R4, R49, 0x1, -R4 ;  /* 0x0000000131047824 */ /* 0x000fe200078e0a04 */
[----:B------:R-:W-:-:S02]  /*a9e0*/  LOP3.LUT R5, R5, 0xffffffc0, RZ, 0xc0, !PT ;  /* 0xffffffc005057812 */ /* 0x000fc400078ec0ff */
[----:B------:R-:W-:Y:S02]  /*a9f0*/  SHF.R.S32.HI R0, RZ, 0x2, R0 ;  /* 0x00000002ff007819 */ /* 0x000fe40000011400 */
[----:B------:R-:W-:Y:S01]  /*aa00*/  ISETP.NE.AND P2, PT, R9, 0x1, PT ;  /* 0x000000010900780c */ /* 0x000fe20003f45270 */
[----:B------:R-:W-:Y:S01]  /*aa10*/  IMAD R6, R6, 0x8, R5 ;  /* 0x0000000806067824 */ /* 0x000fe200078e0205 */
[----:B------:R-:W-:Y:S01]  /*aa20*/  LEA R16, R4, R0, 0x4 ;  /* 0x0000000004107211 */ /* 0x000fe200078e20ff */
[----:B------:R-:W-:Y:S01]  /*aa30*/  IMAD R0, R3, c[0x0][0x3a0], RZ ;  /* 0x0000e80003007a24 */ /* 0x000fe200078e02ff */
[----:B-1----:R-:W-:Y:S02]  /*aa40*/  SHF.R.S32.HI R11, RZ, 0x1f, R10 ;  /* 0x0000001fff0b7819 */ /* 0x002fe4000001140a */
[----:B------:R-:W-:Y:S01]  /*aa50*/  LEA.HI R10, R52, R52, RZ, 0x1 ;  /* 0x00000034340a7211 */ /* 0x000fe200078f08ff */
[----:B------:R-:W-:Y:S01]  /*aa60*/  IMAD.IADD R6, R16, 0x1, R6 ;  /* 0x0000000110067824 */ /* 0x000fe200078e0206 */
[----:B------:R-:W-:Y:S01]  /*aa70*/  LOP3.LUT P0, RZ, R7, 0x3, RZ, 0xc0, !PT ;  /* 0x0000000307ff7812 */ /* 0x000fe2000780c0ff */
[----:B--2---:R-:W-:Y:S01]  /*aa80*/  IMAD.WIDE.U32 R4, R14, c[0x0][0x490], R2 ;  /* 0x000124000e047a25 */ /* 0x004fe200078e0002 */
[----:B------:R-:W-:-:S02]  /*aa90*/  LOP3.LUT R10, R10, 0x3fffffe, RZ, 0xc0, !PT ;  /* 0x03fffffe0a0a7812 */ /* 0x000fc400078ec0ff */
[----:B------:R-:W-:Y:S01]  /*aaa0*/  LEA.HI R13, R56, R55, RZ, 0x3 ;  /* 0x00000037380d7211 */ /* 0x000fe200078f18ff */
[C---:B------:R-:W-:Y:S02]  /*aab0*/  IMAD R8, R2.reuse, c[0x0][0x3a4], R0 ;  /* 0x0000e90002087a24 */ /* 0x040fe400078e0200 */
[----:B------:R-:W-:-:S04]  /*aac0*/  IMAD.WIDE.U32 R2, R2, c[0x0][0x3a0], RZ ;  /* 0x0000e80002027a25 */ /* 0x000fc800078e00ff */
[----:B---3--:R-:W-:Y:S02]  /*aad0*/  IMAD R0, R21, 0x80, R6 ;  /* 0x0000008015007824 */ /* 0x008fe400078e0206 */
[----:B------:R-:W-:Y:S02]  /*aae0*/  IMAD.IADD R3, R3, 0x1, R8 ;  /* 0x0000000103037824 */ /* 0x000fe400078e0208 */
[----:B------:R-:W-:Y:S01]  /*aaf0*/  IMAD R9, R11, c[0x0][0x490], RZ ;  /* 0x000124000b097a24 */ /* 0x000fe200078e02ff */
[----:B------:R-:W-:Y:S01]  /*ab00*/  MOV R6, R0 ;  /* 0x0000000000067202 */ /* 0x000fe20000000f00 */
[----:B------:R-:W-:-:S04]  /*ab10*/  @P2 IMAD.HI.U32 R8, R0, c[0x0][0x4ec], RZ ;  /* 0x00013b0000082a27 */ /* 0x000fc800078e00ff */
[----:B------:R-:W-:Y:S01]  /*ab20*/  IMAD.IADD R7, R52, 0x1, -R10 ;  /* 0x0000000134077824 */ /* 0x000fe200078e0a0a */
[----:B------:R-:W-:Y:S01]  /*ab30*/  @P2 SHF.R.U32.HI R6, RZ, c[0x0][0x4f0], R8 ;  /* 0x00013c00ff062a19 */ /* 0x000fe20000011608 */
[C---:B------:R-:W-:Y:S02]  /*ab40*/  IMAD R9, R14.reuse, c[0x0][0x494], R9 ;  /* 0x000125000e097a24 */ /* 0x040fe400078e0209 */
[----:B------:R-:W-:Y:S01]  /*ab50*/  IMAD R20, R49, 0x8, R7 ;  /* 0x0000000831147824 */ /* 0x000fe200078e0207 */
[----:B------:R-:W-:Y:S01]  /*ab60*/  SHF.R.S32.HI R7, RZ, 0x1f, R57 ;  /* 0x0000001fff077819 */ /* 0x000fe20000011439 */
[----:B------:R-:W-:Y:S01]  /*ab70*/  IMAD R11, R11, c[0x0][0x3e8], RZ ;  /* 0x0000fa000b0b7a24 */ /* 0x000fe200078e02ff */
[----:B------:R-:W-:Y:S01]  /*ab80*/  IADD3 R5, R5, R9, RZ ;  /* 0x0000000905057210 */ /* 0x000fe20007ffe0ff */
[----:B------:R-:W-:Y:S01]  /*ab90*/  IMAD.WIDE.U32 R2, R14, c[0x0][0x3e8], R2 ;  /* 0x0000fa000e027a25 */ /* 0x000fe200078e0002 */
[----:B------:R-:W-:Y:S02]  /*aba0*/  IADD3 R8, -R6, RZ, RZ ;  /* 0x000000ff06087210 */ /* 0x000fe40007ffe1ff */
[----:B------:R-:W-:Y:S01]  /*abb0*/  SEL R9, R57, RZ, !P1 ;  /* 0x000000ff39097207 */ /* 0x000fe20004800000 */
[----:B------:R-:W-:Y:S01]  /*abc0*/  IMAD R12, R21, 0x80, R12 ;  /* 0x00000080150c7824 */ /* 0x000fe200078e020c */
[----:B------:R-:W-:Y:S01]  /*abd0*/  SEL R10, R7, RZ, !P1 ;  /* 0x000000ff070a7207 */ /* 0x000fe20004800000 */
[----:B------:R-:W-:-:S02]  /*abe0*/  IMAD R7, R14, c[0x0][0x3ec], R11 ;  /* 0x0000fb000e077a24 */ /* 0x000fc400078e020b */
[----:B------:R-:W-:Y:S02]  /*abf0*/  IMAD R11, R8, c[0x0][0x4e8], R0 ;  /* 0x00013a00080b7a24 */ /* 0x000fe400078e0200 */
[----:B------:R-:W-:Y:S01]  /*ac00*/  IMAD R0, R10, c[0x0][0x498], RZ ;  /* 0x000126000a007a24 */ /* 0x000fe200078e02ff */
[----:B------:R-:W-:Y:S01]  /*ac10*/  IADD3 R3, R3, R7, RZ ;  /* 0x0000000703037210 */ /* 0x000fe20007ffe0ff */
[----:B------:R-:W-:-:S04]  /*ac20*/  IMAD.WIDE.U32 R4, R9, c[0x0][0x498], R4 ;  /* 0x0001260009047a25 */ /* 0x000fc800078e0004 */
[----:B------:R-:W-:Y:S01]  /*ac30*/  IMAD R7, R9, c[0x0][0x49c], R0 ;  /* 0x0001270009077a24 */ /* 0x000fe200078e0200 */
[----:B------:R-:W-:Y:S01]  /*ac40*/  SHF.R.S32.HI R0, RZ, 0x1f, R6 ;  /* 0x0000001fff007819 */ /* 0x000fe20000011406 */
[----:B------:R-:W-:Y:S01]  /*ac50*/  @P2 IMAD.HI.U32 R8, R12, c[0x0][0x4ec], RZ ;  /* 0x00013b000c082a27 */ /* 0x000fe200078e00ff */
[----:B------:R-:W-:-:S03]  /*ac60*/  IADD3 R4, P1, R6, R4, RZ ;  /* 0x0000000406047210 */ /* 0x000fc60007f3e0ff */
[----:B------:R-:W-:Y:S01]  /*ac70*/  IMAD R6, R10, c[0x0][0x3f0], RZ ;  /* 0x0000fc000a067a24 */ /* 0x000fe200078e02ff */
[----:B------:R-:W-:Y:S01]  /*ac80*/  IADD3.X R5, R0, R5, R7, P1, !PT ;  /* 0x0000000500057210 */ /* 0x000fe20000ffe407 */
[----:B------:R-:W-:Y:S01]  /*ac90*/  IMAD.SHL.U32 R10, R13, 0x8, RZ ;  /* 0x000000080d0a7824 */ /* 0x000fe200078e00ff */
[----:B------:R-:W-:Y:S01]  /*aca0*/  SHF.R.S32.HI R0, RZ, 0x1f, R11 ;  /* 0x0000001fff007819 */ /* 0x000fe2000001140b */
[----:B------:R-:W-:Y:S01]  /*acb0*/  IMAD.MOV.U32 R18, RZ, RZ, R12 ;  /* 0x000000ffff127224 */ /* 0x000fe200078e000c */
[----:B------:R-:W-:Y:S01]  /*acc0*/  @P2 SHF.R.U32.HI R18, RZ, c[0x0][0x4f0], R8 ;  /* 0x00013c00ff122a19 */ /* 0x000fe20000011608 */
[----:B------:R-:W-:Y:S02]  /*acd0*/  IMAD R13, R9, c[0x0][0x3f4], R6 ;  /* 0x0000fd00090d7a24 */ /* 0x000fe400078e0206 */
[----:B------:R-:W-:Y:S01]  /*ace0*/  IMAD R7, R0, c[0x0][0x488], RZ ;  /* 0x0001220000077a24 */ /* 0x000fe200078e02ff */
[----:B------:R-:W-:Y:S01]  /*acf0*/  LOP3.LUT R0, R10, 0xc0, RZ, 0xc0, !PT ;  /* 0x000000c00a007812 */ /* 0x000fe200078ec0ff */
[----:B------:R-:W-:-:S02]  /*ad00*/  IMAD.SHL.U32 R6, R29, 0x8, RZ ;  /* 0x000000081d067824 */ /* 0x000fc400078e00ff */
[----:B------:R-:W-:-:S03]  /*ad10*/  IMAD.WIDE.U32 R8, R9, c[0x0][0x3f0], R2 ;  /* 0x0000fc0009087a25 */ /* 0x000fc600078e0002 */
[----:B------:R-:W-:Y:S01]  /*ad20*/  LOP3.LUT R10, R0, 0x18, R6, 0xf8, !PT ;  /* 0x00000018000a7812 */ /* 0x000fe200078ef806 */
[----:B------:R-:W-:-:S04]  /*ad30*/  IMAD.WIDE.U32 R2, R11, c[0x0][0x488], R4 ;  /* 0x000122000b027a25 */ /* 0x000fc800078e0004 */
[----:B------:R-:W-:Y:S01]  /*ad40*/  IMAD R4, R11, c[0x0][0x48c], R7 ;  /* 0x000123000b047a24 */ /* 0x000fe200078e0207 */
[----:B------:R-:W-:Y:S01]  /*ad50*/  SHF.R.U32.HI R11, RZ, 0x3, R0 ;  /* 0x00000003ff0b7819 */ /* 0x000fe20000011600 */
[----:B------:R-:W-:Y:S01]  /*ad60*/  IMAD.IADD R5, R9, 0x1, R13 ;  /* 0x0000000109057824 */ /* 0x000fe200078e020d */
[----:B------:R-:W-:Y:S01]  /*ad70*/  IADD3 R0, -R18, RZ, RZ ;  /* 0x000000ff12007210 */ /* 0x000fe20007ffe1ff */
[----:B------:R-:W-:Y:S01]  /*ad80*/  IMAD.IADD R3, R3, 0x1, R4 ;  /* 0x0000000103037824 */ /* 0x000fe200078e0204 */
[----:B------:R-:W-:Y:S02]  /*ad90*/  LEA R7, P1, R2, c[0x0][0x450], 0x2 ;  /* 0x0001140002077a11 */ /* 0x000fe400078210ff */
[----:B------:R-:W-:Y:S01]  /*ada0*/  LOP3.LUT R19, R10, R11, RZ, 0x3c, !PT ;  /* 0x0000000b0a137212 */ /* 0x000fe200078e3cff */
[----:B------:R-:W-:Y:S01]  /*adb0*/  IMAD R9, R0, c[0x0][0x4e8], R12 ;  /* 0x00013a0000097a24 */ /* 0x000fe200078e020c */
[----:B------:R-:W-:Y:S01]  /*adc0*/  LEA.HI.X R0, R2, c[0x0][0x454], R3, 0x2, P1 ;  /* 0x0001150002007a11 */ /* 0x000fe200008f1403 */
[----:B------:R-:W-:Y:S01]  /*add0*/  SHFL.IDX PT, R14, R7, RZ, 0x1c1f ;  /* 0x001c1fff070e7589 */ /* 0x000fe200000e0000 */
[----:B------:R-:W-:-:S02]  /*ade0*/  SHF.R.S32.HI R10, RZ, 0x1f, R18 ;  /* 0x0000001fff0a7819 */ /* 0x000fc40000011412 */
[----:B------:R-:W-:Y:S01]  /*adf0*/  MOV R4, R8 ;  /* 0x0000000800047202 */ /* 0x000fe20000000f00 */
[----:B------:R-:W1:Y:S01]  /*ae00*/  SHFL.IDX PT, R15, R0, RZ, 0x1c1f ;  /* 0x001c1fff000f7589 */ /* 0x000e6200000e0000 */
[----:B------:R-:W-:Y:S02]  /*ae10*/  IMAD R8, R21, 0x80, R16 ;  /* 0x0000008015087824 */ /* 0x000fe400078e0210 */
[----:B------:R-:W-:Y:S01]  /*ae20*/  IMAD R2, R10, c[0x0][0x3e0], RZ ;  /* 0x0000f8000a027a24 */ /* 0x000fe200078e02ff */
[----:B------:R-:W-:Y:S02]  /*ae30*/  SHFL.IDX PT, R12, R7, 0x1, 0x1c1f ;  /* 0x003c1f00070c7f89 */ /* 0x000fe400000e0000 */
[----:B------:R-:W-:Y:S02]  /*ae40*/  ISETP.GE.OR P3, PT, R8, R24, P0 ;  /* 0x000000180800720c */ /* 0x000fe40000766670 */
[----:B------:R-:W2:Y:S04]  /*ae50*/  SHFL.IDX PT, R13, R0, 0x1, 0x1c1f ;  /* 0x003c1f00000d7f89 */ /* 0x000ea800000e0000 */
[----:B------:R-:W-:Y:S04]  /*ae60*/  SHFL.IDX PT, R16, R7, 0x2, 0x1c1f ;  /* 0x005c1f0007107f89 */ /* 0x000fe800000e0000 */
[----:B------:R-:W3:Y:S04]  /*ae70*/  SHFL.IDX PT, R17, R0, 0x2, 0x1c1f ;  /* 0x005c1f0000117f89 */ /* 0x000ee800000e0000 */
[----:B------:R4:W-:Y:S04]  /*ae80*/  SHFL.IDX PT, R10, R7, 0x3, 0x1c1f ;  /* 0x007c1f00070a7f89 */ /* 0x0009e800000e0000 */
[----:B------:R2:W2:Y:S04]  /*ae90*/  SHFL.IDX PT, R11, R0, 0x3, 0x1c1f ;  /* 0x007c1f00000b7f89 */ /* 0x0004a800000e0000 */
[----:B-1----:R-:W-:Y:S01]  /*aea0*/  @!P3 ST.E [R14.64], R50 ;  /* 0x000000320e00b985 */ /* 0x002fe2000c101906 */
[----:B----4-:R-:W-:-:S02]  /*aeb0*/  IMAD R7, R18, c[0x0][0x3e4], R2 ;  /* 0x0000f90012077a24 */ /* 0x010fc400078e0202 */
[----:B------:R-:W-:Y:S01]  /*aec0*/  IMAD.WIDE.U32 R2, R18, c[0x0][0x3e0], R4 ;  /* 0x0000f80012027a25 */ /* 0x000fe200078e0004 */
[C---:B------:R-:W-:Y:S02]  /*aed0*/  IADD3 R5, R8.reuse, 0x40, RZ ;  /* 0x0000004008057810 */ /* 0x040fe40007ffe0ff */
[C---:B--2---:R-:W-:Y:S01]  /*aee0*/  IADD3 R0, R8.reuse, 0x8, RZ ;  /* 0x0000000808007810 */ /* 0x044fe20007ffe0ff */
[----:B------:R-:W-:Y:S01]  /*aef0*/  IMAD.IADD R3, R3, 0x1, R7 ;  /* 0x0000000103037824 */ /* 0x000fe200078e0207 */
[----:B------:R-:W-:Y:S02]  /*af00*/  IADD3 R8, R8, 0x48, RZ ;  /* 0x0000004808087810 */ /* 0x000fe40007ffe0ff */
[-C--:B------:R-:W-:Y:S01]  /*af10*/  ISETP.GE.OR P2, PT, R0, R24.reuse, P0 ;  /* 0x000000180000720c */ /* 0x080fe20000746670 */
[----:B------:R-:W-:Y:S01]  /*af20*/  IMAD.WIDE.U32 R2, R9, c[0x0][0x3d8], R2 ;  /* 0x0000f60009027a25 */ /* 0x000fe200078e0002 */
[----:B------:R-:W-:Y:S02]  /*af30*/  SHF.R.S32.HI R4, RZ, 0x1f, R9 ;  /* 0x0000001fff047819 */ /* 0x000fe40000011409 */
[----:B------:R-:W-:-:S02]  /*af40*/  ISETP.GE.OR P1, PT, R5, R24, P0 ;  /* 0x000000180500720c */ /* 0x000fc40000726670 */
[----:B------:R-:W-:Y:S01]  /*af50*/  ISETP.GE.OR P0, PT, R8, R24, P0 ;  /* 0x000000180800720c */ /* 0x000fe20000706670 */
[----:B------:R-:W-:Y:S01]  /*af60*/  IMAD R0, R4, c[0x0][0x3d8], RZ ;  /* 0x0000f60004007a24 */ /* 0x000fe200078e02ff */
[----:B------:R-:W-:-:S03]  /*af70*/  LEA R5, R20, R19, 0x5 ;  /* 0x0000001314057211 */ /* 0x000fc600078e28ff */
[----:B------:R-:W-:Y:S02]  /*af80*/  IMAD R4, R9, c[0x0][0x3dc], R0 ;  /* 0x0000f70009047a24 */ /* 0x000fe400078e0200 */
[----:B------:R-:W-:Y:S01]  /*af90*/  IMAD.SHL.U32 R0, R5, 0x2, RZ ;  /* 0x0000000205007824 */ /* 0x000fe200078e00ff */
[----:B------:R-:W-:Y:S01]  /*afa0*/  @!P2 ST.E [R12.64], R51 ;  /* 0x000000330c00a985 */ /* 0x000fe2000c101906 */
[----:B------:R-:W-:-:S03]  /*afb0*/  IMAD.IADD R3, R3, 0x1, R4 ;  /* 0x0000000103037824 */ /* 0x000fc600078e0204 */
[----:B---3--:R-:W-:Y:S04]  /*afc0*/  @!P1 ST.E [R16.64], R53 ;  /* 0x0000003510009985 */ /* 0x008fe8000c101906 */
[----:B------:R1:W-:Y:S01]  /*afd0*/  @!P0 ST.E [R10.64], R54 ;  /* 0x000000360a008985 */ /* 0x0003e2000c101906 */
[----:B------:R-:W-:-:S03]  /*afe0*/  LEA R25, P0, R2, c[0x0][0x380], 0x1 ;  /* 0x0000e00002197a11 */ /* 0x000fc600078008ff */
[----:B------:R2:W3:Y:S04]  /*aff0*/  LDS.128 R36, [R0+0x880] ;  /* 0x0008800000247984 */ /* 0x0004e80000000c00 */
[----:B------:R2:W4:Y:S04]  /*b000*/  LDS.128 R48, [R0+0x1080] ;  /* 0x0010800000307984 */ /* 0x0005280000000c00 */
[----:B------:R2:W2:Y:S04]  /*b010*/  LDS.128 R60, [R0+0x1880] ;  /* 0x00188000003c7984 */ /* 0x0004a80000000c00 */
[----:B------:R2:W2:Y:S04]  /*b020*/  LDS.128 R32, [R0+0x2880] ;  /* 0x0028800000207984 */ /* 0x0004a80000000c00 */
[----:B------:R2:W2:Y:S04]  /*b030*/  LDS.128 R44, [R0+0x3080] ;  /* 0x00308000002c7984 */ /* 0x0004a80000000c00 */
[----:B------:R2:W2:Y:S01]  /*b040*/  LDS.128 R56, [R0+0x3880] ;  /* 0x0038800000387984 */ /* 0x0004a20000000c00 */
[----:B-1----:R-:W-:-:S03]  /*b050*/  LEA R11, R21, R52, 0x7 ;  /* 0x00000034150b7211 */ /* 0x002fc600078e38ff */
[----:B------:R1:W1:Y:S01]  /*b060*/  LDS.128 R28, [R0+0x4880] ;  /* 0x00488000001c7984 */ /* 0x0002620000000c00 */
[----:B------:R-:W-:Y:S02]  /*b070*/  LEA.HI.X R10, R2, c[0x0][0x384], R3, 0x1, P0 ;  /* 0x0000e100020a7a11 */ /* 0x000fe400000f0c03 */
[----:B------:R-:W-:Y:S01]  /*b080*/  ISETP.GE.AND P0, PT, R11, R24, PT ;  /* 0x000000180b00720c */ /* 0x000fe20003f06270 */
[----:B------:R1:W1:Y:S04]  /*b090*/  LDS.128 R40, [R0+0x5080] ;  /* 0x0050800000287984 */ /* 0x0002680000000c00 */
[----:B------:R1:W1:Y:S04]  /*b0a0*/  LDS.128 R64, [R0+0x5880] ;  /* 0x0058800000407984 */ /* 0x0002680000000c00 */
[----:B------:R1:W1:Y:S04]  /*b0b0*/  SHFL.IDX PT, R2, R25, RZ, 0x1c1f ;  /* 0x001c1fff19027589 */ /* 0x00026800000e0000 */
[----:B------:R1:W1:Y:S01]  /*b0c0*/  SHFL.IDX PT, R3, R10, RZ, 0x1c1f ;  /* 0x001c1fff0a037589 */ /* 0x00026200000e0000 */
[----:B------:R-:W-:Y:S05]  /*b0d0*/  @P0 BRA `(.L_x_39) ;  /* 0x0000014000000947 */ /* 0x000fea0003800000 */
[----:B---3--:R-:W3:Y:S01]  /*b0e0*/  LDS.128 R20, [R0+0x80] ;  /* 0x0000800000147984 */ /* 0x008ee20000000c00 */
[----:B------:R-:W-:-:S02]  /*b0f0*/  IADD3 R5, R6, 0x20, RZ ;  /* 0x0000002006057810 */ /* 0x000fc40007ffe0ff */
[C---:B------:R-:W-:Y:S01]  /*b100*/  IADD3 R7, R6.reuse, 0x40, RZ ;  /* 0x0000004006077810 */ /* 0x040fe20007ffe0ff */
[----:B------:R-:W5:Y:S01]  /*b110*/  LDS.128 R16, [R0+0x2080] ;  /* 0x0020800000107984 */ /* 0x000f620000000c00 */
[----:B------:R-:W-:Y:S02]  /*b120*/  ISETP.GE.AND P1, PT, R5, c[0x0][0x3c8], PT ;  /* 0x0000f20005007a0c */ /* 0x000fe40003f26270 */
[----:B------:R-:W-:Y:S01]  /*b130*/  ISETP.GE.AND P0, PT, R7, c[0x0][0x3c8], PT ;  /* 0x0000f20007007a0c */ /* 0x000fe20003f06270 */
[----:B------:R4:W2:Y:S01]  /*b140*/  LDS.128 R12, [R0+0x4080] ;  /* 0x00408000000c7984 */ /* 0x0008a20000000c00 */
[----:B------:R-:W-:-:S09]  /*b150*/  ISETP.GE.AND P2, PT, R6, c[0x0][0x3c8], PT ;  /* 0x0000f20006007a0c */ /* 0x000fd20003f46270 */
[----:B------:R-:W-:-:S04]  /*b160*/  @!P1 SHF.R.S32.HI R4, RZ, 0x1f, R5 ;  /* 0x0000001fff049819 */ /* 0x000fc80000011405 */
[----:B------:R-:W-:Y:S01]  /*b170*/  @!P1 LEA.HI R4, R4, R5, RZ, 0x3 ;  /* 0x0000000504049211 */ /* 0x000fe200078f18ff */
[----:B-1----:R-:W-:-:S03]  /*b180*/  @!P2 IMAD.WIDE R8, R6, 0x2, R2 ;  /* 0x000000020608a825 */ /* 0x002fc600078e0202 */
[----:B------:R-:W-:Y:S02]  /*b190*/  @!P1 LOP3.LUT R4, R4, 0xfffffff8, RZ, 0xc0, !PT ;  /* 0xfffffff804049812 */ /* 0x000fe400078ec0ff */
[----:B--2-4-:R-:W-:-:S03]  /*b1a0*/  @!P0 SHF.R.S32.HI R0, RZ, 0x1f, R7 ;  /* 0x0000001fff008819 */ /* 0x014fc60000011407 */
[----:B------:R-:W-:Y:S01]  /*b1b0*/  @!P1 IMAD.WIDE R4, R4, 0x2, R2 ;  /* 0x0000000204049825 */ /* 0x000fe200078e0202 */
[----:B------:R-:W-:-:S04]  /*b1c0*/  @!P0 LEA.HI R0, R0, R7, RZ, 0x3 ;  /* 0x0000000700008211 */ /* 0x000fc800078f18ff */
[----:B------:R-:W-:Y:S01]  /*b1d0*/  @!P0 LOP3.LUT R0, R0, 0xfffffff8, RZ, 0xc0, !PT ;  /* 0xfffffff800008812 */ /* 0x000fe200078ec0ff */
[----:B---3--:R1:W-:Y:S04]  /*b1e0*/  @!P2 ST.E.128 [R8.64], R20 ;  /* 0x000000140800a985 */ /* 0x0083e8000c101d06 */
[----:B------:R-:W-:Y:S01]  /*b1f0*/  @!P0 IMAD.WIDE R2, R0, 0x2, R2 ;  /* 0x0000000200028825 */ /* 0x000fe200078e0202 */
[----:B-----5:R1:W-:Y:S04]  /*b200*/  @!P1 ST.E.128 [R4.64], R16 ;  /* 0x0000001004009985 */ /* 0x0203e8000c101d06 */
[----:B------:R1:W-:Y:S02]  /*b210*/  @!P0 ST.E.128 [R2.64], R12 ;  /* 0x0000000c02008985 */ /* 0x0003e4000c101d06 */
.L_x_39:
[----:B---3--:R-:W-:Y:S05]  /*b220*/  BSYNC B0 ;  /* 0x0000000000007941 */ /* 0x008fea0003800000 */
.L_x_38:
[----:B-12---:R-:W-:Y:S01]  /*b230*/  IADD3 R0, R11, 0x20, RZ ;  /* 0x000000200b007810 */ /* 0x006fe20007ffe0ff */
[----:B------:R1:W2:Y:S01]  /*b240*/  SHFL.IDX PT, R3, R10, 0x1, 0x1c1f ;  /* 0x003c1f000a037f89 */ /* 0x0002a200000e0000 */
[----:B------:R-:W-:Y:S02]  /*b250*/  BSSY B0, `(.L_x_40) ;  /* 0x0000015000007945 */ /* 0x000fe40003800000 */
[----:B------:R-:W-:Y:S01]  /*b260*/  ISETP.GE.AND P0, PT, R0, R24, PT ;  /* 0x000000180000720c */ /* 0x000fe20003f06270 */
[----:B------:R1:W3:-:S12]  /*b270*/  SHFL.IDX PT, R2, R25, 0x1, 0x1c1f ;  /* 0x003c1f0019027f89 */ /* 0x0002d800000e0000 */
[----:B------:R-:W-:Y:S05]  /*b280*/  @P0 BRA `(.L_x_41) ;  /* 0x0000011000000947 */ /* 0x000fea0003800000 */
[C---:B------:R-:W-:Y:S02]  /*b290*/  IADD3 R5, R6.reuse, 0x20, RZ ;  /* 0x0000002006057810 */ /* 0x040fe40007ffe0ff */
[C---:B------:R-:W-:Y:S02]  /*b2a0*/  IADD3 R7, R6.reuse, 0x40, RZ ;  /* 0x0000004006077810 */ /* 0x040fe40007ffe0ff */
[----:B------:R-:W-:Y:S02]  /*b2b0*/  ISETP.GE.AND P1, PT, R5, c[0x0][0x3c8], PT ;  /* 0x0000f20005007a0c */ /* 0x000fe40003f26270 */
        /* <DEDUP_REMOVED lines=14> */
.L_x_41:
[----:B------:R-:W-:Y:S05]  /*b3a0*/  BSYNC B0 ;  /* 0x0000000000007941 */ /* 0x000fea0003800000 */
.L_x_40:
[----:B------:R-:W-:Y:S01]  /*b3b0*/  IADD3 R0, R11, 0x40, RZ ;  /* 0x000000400b007810 */ /* 0x000fe20007ffe0ff */
[----:B--2---:R2:W1:Y:S01]  /*b3c0*/  SHFL.IDX PT, R3, R10, 0x2, 0x1c1f ;  /* 0x005c1f000a037f89 */ /* 0x00446200000e0000 */
[----:B------:R-:W-:Y:S02]  /*b3d0*/  BSSY B0, `(.L_x_42) ;  /* 0x0000015000007945 */ /* 0x000fe40003800000 */
[----:B------:R-:W-:Y:S01]  /*b3e0*/  ISETP.GE.AND P0, PT, R0, R24, PT ;  /* 0x000000180000720c */ /* 0x000fe20003f06270 */
[----:B---3--:R2:W3:-:S12]  /*b3f0*/  SHFL.IDX PT, R2, R25, 0x2, 0x1c1f ;  /* 0x005c1f0019027f89 */ /* 0x0084d800000e0000 */
        /* <DEDUP_REMOVED lines=9> */
[--C-:B-1-3--:R-:W-:Y:S01]  /*b490*/  @!P2 IMAD.WIDE R8, R6, 0x2, R2.reuse ;  /* 0x000000020608a825 */ /* 0x10afe200078e0202 */
[----:B------:R-:W-:Y:S02]  /*b4a0*/  @!P0 LEA.HI R0, R0, R7, RZ, 0x3 ;  /* 0x0000000700008211 */ /* 0x000fe400078f18ff */
[----:B------:R-:W-:Y:S02]  /*b4b0*/  @!P1 LOP3.LUT R4, R4, 0xfffffff8, RZ, 0xc0, !PT ;  /* 0xfffffff804049812 */ /* 0x000fe400078ec0ff */
[----:B------:R-:W-:Y:S01]  /*b4c0*/  @!P0 LOP3.LUT R0, R0, 0xfffffff8, RZ, 0xc0, !PT ;  /* 0xfffffff800008812 */ /* 0x000fe200078ec0ff */
[----:B----4-:R1:W-:Y:S02]  /*b4d0*/  @!P2 ST.E.128 [R8.64], R48 ;  /* 0x000000300800a985 */ /* 0x0103e4000c101d06 */
[----:B------:R-:W-:-:S04]  /*b4e0*/  @!P1 IMAD.WIDE R4, R4, 0x2, R2 ;  /* 0x0000000204049825 */ /* 0x000fc800078e0202 */
[----:B------:R-:W-:Y:S01]  /*b4f0*/  @!P0 IMAD.WIDE R2, R0, 0x2, R2 ;  /* 0x0000000200028825 */ /* 0x000fe200078e0202 */
[----:B------:R1:W-:Y:S04]  /*b500*/  @!P1 ST.E.128 [R4.64], R44 ;  /* 0x0000002c04009985 */ /* 0x0003e8000c101d06 */
[----:B------:R1:W-:Y:S02]  /*b510*/  @!P0 ST.E.128 [R2.64], R40 ;  /* 0x0000002802008985 */ /* 0x0003e4000c101d06 */
.L_x_43:
[----:B------:R-:W-:Y:S05]  /*b520*/  BSYNC B0 ;  /* 0x0000000000007941 */ /* 0x000fea0003800000 */
.L_x_42:
[----:B------:R-:W-:Y:S01]  /*b530*/  IADD3 R0, R11, 0x60, RZ ;  /* 0x000000600b007810 */ /* 0x000fe20007ffe0ff */
[----:B-1----:R1:W2:Y:S03]  /*b540*/  SHFL.IDX PT, R3, R10, 0x3, 0x1c1f ;  /* 0x007c1f000a037f89 */ /* 0x0022a600000e0000 */
[----:B------:R-:W-:Y:S01]  /*b550*/  ISETP.GE.AND P0, PT, R0, R24, PT ;  /* 0x000000180000720c */ /* 0x000fe20003f06270 */
[----:B---3--:R1:W3:-:S12]  /*b560*/  SHFL.IDX PT, R2, R25, 0x3, 0x1c1f ;  /* 0x007c1f0019027f89 */ /* 0x0082d800000e0000 */
[----:B------:R-:W-:Y:S05]  /*b570*/  @P0 EXIT ;  /* 0x000000000000094d */ /* 0x000fea0003800000 */
[C---:B------:R-:W-:Y:S02]  /*b580*/  IADD3 R4, R6.reuse, 0x20, RZ ;  /* 0x0000002006047810 */ /* 0x040fe40007ffe0ff */
[----:B------:R-:W-:Y:S02]  /*b590*/  ISETP.GE.AND P1, PT, R6, c[0x0][0x3c8], PT ;  /* 0x0000f20006007a0c */ /* 0x000fe40003f26270 */
[----:B------:R-:W-:-:S11]  /*b5a0*/  ISETP.GE.AND P0, PT, R4, c[0x0][0x3c8], PT ;  /* 0x0000f20004007a0c */ /* 0x000fd60003f06270 */
[----:B--23--:R-:W-:Y:S02]  /*b5b0*/  @!P1 IMAD.WIDE R8, R6, 0x2, R2 ;  /* 0x0000000206089825 */ /* 0x00cfe400078e0202 */
[----:B------:R-:W-:-:S03]  /*b5c0*/  @!P0 SHF.R.S32.HI R0, RZ, 0x1f, R4 ;  /* 0x0000001fff008819 */ /* 0x000fc60000011404 */
[----:B------:R2:W-:Y:S01]  /*b5d0*/  @!P1 ST.E.128 [R8.64], R60 ;  /* 0x0000003c08009985 */ /* 0x0005e2000c101d06 */
[----:B------:R-:W-:-:S04]  /*b5e0*/  @!P0 LEA.HI R0, R0, R4, RZ, 0x3 ;  /* 0x0000000400008211 */ /* 0x000fc800078f18ff */
[----:B------:R-:W-:-:S05]  /*b5f0*/  @!P0 LOP3.LUT R0, R0, 0xfffffff8, RZ, 0xc0, !PT ;  /* 0xfffffff800008812 */ /* 0x000fca00078ec0ff */
[----:B------:R-:W-:Y:S01]  /*b600*/  @!P0 IMAD.WIDE R4, R0, 0x2, R2 ;  /* 0x0000000200048825 */ /* 0x000fe200078e0202 */
[----:B------:R-:W-:-:S04]  /*b610*/  IADD3 R0, R6, 0x40, RZ ;  /* 0x0000004006007810 */ /* 0x000fc80007ffe0ff */
[----:B------:R2:W-:Y:S01]  /*b620*/  @!P0 ST.E.128 [R4.64], R56 ;  /* 0x0000003804008985 */ /* 0x0005e2000c101d06 */
[----:B------:R-:W-:-:S13]  /*b630*/  ISETP.GE.AND P0, PT, R0, c[0x0][0x3c8], PT ;  /* 0x0000f20000007a0c */ /* 0x000fda0003f06270 */
[----:B------:R-:W-:Y:S05]  /*b640*/  @P0 EXIT ;  /* 0x000000000000094d */ /* 0x000fea0003800000 */
[----:B--2---:R-:W-:-:S04]  /*b650*/  SHF.R.S32.HI R4, RZ, 0x1f, R0 ;  /* 0x0000001fff047819 */ /* 0x004fc80000011400 */
[----:B------:R-:W-:-:S04]  /*b660*/  LEA.HI R0, R4, R0, RZ, 0x3 ;  /* 0x0000000004007211 */ /* 0x000fc800078f18ff */
[----:B------:R-:W-:-:S05]  /*b670*/  LOP3.LUT R0, R0, 0xfffffff8, RZ, 0xc0, !PT ;  /* 0xfffffff800007812 */ /* 0x000fca00078ec0ff */
[----:B------:R-:W-:-:S05]  /*b680*/  IMAD.WIDE R2, R0, 0x2, R2 ;  /* 0x0000000200027825 */ /* 0x000fca00078e0202 */
[----:B------:R-:W-:Y:S01]  /*b690*/  ST.E.128 [R2.64], R64 ;  /* 0x0000004002007985 */ /* 0x000fe2000c101d06 */
[----:B------:R-:W-:Y:S05]  /*b6a0*/  EXIT ;  /* 0x000000000000794d */ /* 0x000fea0003800000 */
.L_x_36:
[----:B------:R-:W2:Y:S01]  /*b6b0*/  LDL R8, [R1+0x2c] ;  /* 0x00002c0001087983 */ /* 0x000ea20000100800 */
[----:B------:R-:W-:Y:S01]  /*b6c0*/  ISETP.NE.U32.AND P1, PT, RZ, c[0x0][0x508], PT ;  /* 0x00014200ff007a0c */ /* 0x000fe20003f25070 */
[----:B------:R-:W-:Y:S01]  /*b6d0*/  IMAD.MOV.U32 R2, RZ, RZ, 0x4 ;  /* 0x00000004ff027424 */ /* 0x000fe200078e00ff */
[----:B------:R-:W-:Y:S02]  /*b6e0*/  ISETP.NE.U32.AND P0, PT, RZ, c[0x0][0x500], PT ;  /* 0x00014000ff007a0c */ /* 0x000fe40003f05070 */
[----:B------:R-:W-:Y:S02]  /*b6f0*/  ISETP.NE.AND.EX P1, PT, RZ, c[0x0][0x50c], PT, P1 ;  /* 0x00014300ff007a0c */ /* 0x000fe40003f25310 */
[----:B------:R-:W-:Y:S01]  /*b700*/  ISETP.NE.AND.EX P0, PT, RZ, c[0x0][0x504], PT, P0 ;  /* 0x00014100ff007a0c */ /* 0x000fe20003f05300 */
[----:B------:R-:W-:Y:S02]  /*b710*/  IMAD.MOV.U32 R13, RZ, RZ, c[0x0][0x388] ;  /* 0x0000e200ff0d7624 */ /* 0x000fe400078e00ff */
[----:B--2---:R-:W-:-:S08]  /*b720*/  IMAD.WIDE R6, R8, R2, c[0x0][0x500] ;  /* 0x0001400008067625 */ /* 0x004fd000078e0202 */
[----:B------:R-:W-:Y:S02]  /*b730*/  @P1 IMAD.WIDE R2, R8, R2, c[0x0][0x508] ;  /* 0x0001420008021625 */ /* 0x000fe400078e0202 */
[----:B------:R-:W2:Y:S04]  /*b740*/  @P0 LDG.E R0, [R6.64] ;  /* 0x0000000606000981 */ /* 0x000ea8000c1e1900 */
[----:B------:R1:W5:Y:S01]  /*b750*/  @P1 LDG.E R13, [R2.64] ;  /* 0x00000006020d1981 */ /* 0x000362000c1e1900 */
[----:B------:R-:W-:Y:S02]  /*b760*/  CS2R R4, SRZ ;  /* 0x0000000000047805 */ /* 0x000fe4000001ff00 */
[--C-:B--2---:R-:W-:Y:S01]  /*b770*/  @P0 SHF.R.S32.HI R5, RZ, 0x1f, R0.reuse ;  /* 0x0000001fff050819 */ /* 0x104fe20000011400 */
[----:B------:R-:W-:Y:S01]  /*b780*/  @P0 IMAD.MOV.U32 R4, RZ, RZ, R0 ;  /* 0x000000ffff040224 */ /* 0x000fe200078e0000 */
[----:B------:R-:W-:Y:S05]  /*b790*/  @P1 BRA `(.L_x_44) ;  /* 0x0000004000001947 */ /* 0x000fea0003800000 */
[----:B-1----:R-:W-:Y:S05]  /*b7a0*/  @!P0 BRA `(.L_x_44) ;  /* 0x0000003000008947 */ /* 0x002fea0003800000 */
[----:B------:R1:W2:Y:S04]  /*b7b0*/  LDG.E R0, [R6.64] ;  /* 0x0000000606007981 */ /* 0x0002a8000c1e1900 */
[----:B-1----:R-:W2:Y:S02]  /*b7c0*/  LDG.E R6, [R6.64+0x4] ;  /* 0x0000040606067981 */ /* 0x002ea4000c1e1900 */
[----:B--2--5:R-:W-:-:S02]  /*b7d0*/  IADD3 R13, -R0, R6, RZ ;  /* 0x00000006000d7210 */ /* 0x024fc40007ffe1ff */
.L_x_44:
[----:B-1----:R-:W1:Y:S01]  /*b7e0*/  S2R R11, SR_TID.X ;  /* 0x00000000000b7919 */ /* 0x002e620000002100 */
[----:B------:R-:W-:Y:S01]  /*b7f0*/  SHF.R.S32.HI R0, RZ, 0x1f, R8 ;  /* 0x0000001fff007819 */ /* 0x000fe20000011408 */
[----:B------:R-:W-:Y:S01]  /*b800*/  BSSY B0, `(.L_x_45) ;  /* 0x0000029000007945 */ /* 0x000fe20003800000 */
[----:B------:R-:W-:Y:S01]  /*b810*/  SEL R9, R8, RZ, !P0 ;  /* 0x000000ff08097207 */ /* 0x000fe20004000000 */
[----:B------:R-:W2:Y:S01]  /*b820*/  S2R R2, SR_CTAID.Y ;  /* 0x0000000000027919 */ /* 0x000ea20000002600 */
[----:B------:R-:W-:-:S03]  /*b830*/  SEL R10, R0, RZ, !P0 ;  /* 0x000000ff000a7207 */ /* 0x000fc60004000000 */
[----:B------:R-:W3:Y:S01]  /*b840*/  S2R R12, SR_CTAID.Y ;  /* 0x00000000000c7919 */ /* 0x000ee20000002600 */
[----:B-1----:R-:W-:Y:S02]  /*b850*/  ISETP.GE.AND P1, PT, R11, 0x80, PT ;  /* 0x000000800b00780c */ /* 0x002fe40003f26270 */
[----:B--2---:R-:W-:-:S11]  /*b860*/  SHF.R.S32.HI R14, RZ, 0x1f, R2 ;  /* 0x0000001fff0e7819 */ /* 0x004fd60000011402 */
[----:B------:R-:W-:Y:S05]  /*b870*/  @P1 BRA `(.L_x_46) ;  /* 0x0000021000001947 */ /* 0x000fea0003800000 */
[----:B---3--:R-:W1:Y:S01]  /*b880*/  S2R R8, SR_CTAID.X ;  /* 0x0000000000087919 */ /* 0x008e620000002500 */
[----:B-----5:R-:W-:Y:S01]  /*b890*/  IMAD R0, R13, c[0x0][0x4e8], RZ ;  /* 0x00013a000d007a24 */ /* 0x020fe200078e02ff */
[----:B-1----:R-:W-:-:S04]  /*b8a0*/  LEA R8, R8, R11, 0x7 ;  /* 0x0000000b08087211 */ /* 0x002fc800078e38ff */
[----:B------:R-:W-:-:S13]  /*b8b0*/  ISETP.GE.AND P0, PT, R8, R0, PT ;  /* 0x000000000800720c */ /* 0x000fda0003f06270 */
[----:B------:R-:W-:Y:S05]  /*b8c0*/  @P0 BRA `(.L_x_46) ;  /* 0x000001c000000947 */ /* 0x000fea0003800000 */
[----:B------:R-:W-:Y:S01]  /*b8d0*/  MOV R0, c[0x0][0x4e8] ;  /* 0x00013a0000007a02 */ /* 0x000fe20000000f00 */
[----:B------:R-:W-:Y:S01]  /*b8e0*/  IMAD R6, R14, c[0x0][0x490], RZ ;  /* 0x000124000e067a24 */ /* 0x000fe200078e02ff */
[----:B------:R-:W-:Y:S01]  /*b8f0*/  MOV R2, R4 ;  /* 0x0000000400027202 */ /* 0x000fe20000000f00 */
[----:B------:R-:W-:Y:S01]  /*b900*/  IMAD.MOV.U32 R3, RZ, RZ, R5 ;  /* 0x000000ffff037224 */ /* 0x000fe200078e0005 */
[----:B------:R-:W-:Y:S01]  /*b910*/  ISETP.NE.AND P0, PT, R0, 0x1, PT ;  /* 0x000000010000780c */ /* 0x000fe20003f05270 */
[C---:B------:R-:W-:Y:S01]  /*b920*/  IMAD R6, R12.reuse, c[0x0][0x494], R6 ;  /* 0x000125000c067a24 */ /* 0x040fe200078e0206 */
[----:B------:R-:W-:Y:S01]  /*b930*/  MOV R0, R8 ;  /* 0x0000000800007202 */ /* 0x000fe20000000f00 */
[----:B------:R-:W-:-:S05]  /*b940*/  IMAD.WIDE.U32 R2, R12, c[0x0][0x490], R2 ;  /* 0x000124000c027a25 */ /* 0x000fca00078e0002 */
[----:B------:R-:W-:-:S05]  /*b950*/  IADD3 R3, R6, R3, RZ ;  /* 0x0000000306037210 */ /* 0x000fca0007ffe0ff */
[----:B------:R-:W-:-:S04]  /*b960*/  @P0 IMAD.HI.U32 R7, R8, c[0x0][0x4ec], RZ ;  /* 0x00013b0008070a27 */ /* 0x000fc800078e00ff */
[----:B------:R-:W-:Y:S01]  /*b970*/  IMAD.WIDE.U32 R2, R9, c[0x0][0x498], R2 ;  /* 0x0001260009027a25 */ /* 0x000fe200078e0002 */
[----:B------:R-:W-:-:S03]  /*b980*/  @P0 SHF.R.U32.HI R0, RZ, c[0x0][0x4f0], R7 ;  /* 0x00013c00ff000a19 */ /* 0x000fc60000011607 */
[----:B------:R-:W-:Y:S01]  /*b990*/  IMAD R7, R10, c[0x0][0x498], RZ ;  /* 0x000126000a077a24 */ /* 0x000fe200078e02ff */
[----:B------:R-:W-:Y:S01]  /*b9a0*/  IADD3 R2, P0, R0, R2, RZ ;  /* 0x0000000200027210 */ /* 0x000fe20007f1e0ff */
[----:B------:R-:W-:Y:S02]  /*b9b0*/  IMAD.MOV R6, RZ, RZ, -R0 ;  /* 0x000000ffff067224 */ /* 0x000fe400078e0a00 */
[----:B------:R-:W-:Y:S02]  /*b9c0*/  IMAD R7, R9, c[0x0][0x49c], R7 ;  /* 0x0001270009077a24 */ /* 0x000fe400078e0207 */
[----:B------:R-:W-:Y:S01]  /*b9d0*/  IMAD R6, R6, c[0x0][0x4e8], R8 ;  /* 0x00013a0006067a24 */ /* 0x000fe200078e0208 */
[----:B------:R-:W-:-:S04]  /*b9e0*/  SHF.R.S32.HI R8, RZ, 0x1f, R0 ;  /* 0x0000001fff087819 */ /* 0x000fc80000011400 */
[----:B------:R-:W-:Y:S02]  /*b9f0*/  SHF.R.S32.HI R0, RZ, 0x1f, R6 ;  /* 0x0000001fff007819 */ /* 0x000fe40000011406 */
[----:B------:R-:W-:-:S03]  /*ba00*/  IADD3.X R3, R8, R3, R7, P0, !PT ;  /* 0x0000000308037210 */ /* 0x000fc600007fe407 */
[----:B------:R-:W-:Y:S02]  /*ba10*/  IMAD R0, R0, c[0x0][0x488], RZ ;  /* 0x0001220000007a24 */ /* 0x000fe400078e02ff */
[----:B------:R-:W-:-:S04]  /*ba20*/  IMAD.WIDE.U32 R2, R6, c[0x0][0x488], R2 ;  /* 0x0001220006027a25 */ /* 0x000fc800078e0002 */
[----:B------:R-:W-:Y:S01]  /*ba30*/  IMAD R0, R6, c[0x0][0x48c], R0 ;  /* 0x0001230006007a24 */ /* 0x000fe200078e0200 */
[----:B------:R-:W-:-:S04]  /*ba40*/  LEA R6, P0, R2, c[0x0][0x450], 0x2 ;  /* 0x0001140002067a11 */ /* 0x000fc800078010ff */
[----:B------:R-:W-:-:S04]  /*ba50*/  IADD3 R0, R3, R0, RZ ;  /* 0x0000000003007210 */ /* 0x000fc80007ffe0ff */
[----:B------:R-:W-:Y:S02]  /*ba60*/  LEA.HI.X R7, R2, c[0x0][0x454], R0, 0x2, P0 ;  /* 0x0001150002077a11 */ /* 0x000fe400000f1400 */
[----:B------:R-:W-:-:S05]  /*ba70*/  MOV R0, 0xff800000 ;  /* 0xff80000000007802 */ /* 0x000fca0000000f00 */
[----:B------:R1:W-:Y:S02]  /*ba80*/  STG.E [R6.64], R0 ;  /* 0x0000000006007986 */ /* 0x0003e4000c101906 */
.L_x_46:
[----:B---3--:R-:W-:Y:S05]  /*ba90*/  BSYNC B0 ;  /* 0x0000000000007941 */ /* 0x008fea0003800000 */
.L_x_45:
[----:B------:R-:W2:Y:S01]  /*baa0*/  S2R R15, SR_CTAID.X ;  /* 0x00000000000f7919 */ /* 0x000ea20000002500 */
[----:B-1----:R-:W-:Y:S01]  /*bab0*/  IMAD R0, R5, c[0x0][0x3a0], RZ ;  /* 0x0000e80005007a24 */ /* 0x002fe200078e02ff */
[----:B------:R-:W-:Y:S01]  /*bac0*/  SHF.R.S32.HI R5, RZ, 0x1f, R11 ;  /* 0x0000001fff057819 */ /* 0x000fe2000001140b */
[C---:B------:R-:W-:Y:S01]  /*bad0*/  IMAD.WIDE.U32 R2, R4.reuse, c[0x0][0x3a0], RZ ;  /* 0x0000e80004027a25 */ /* 0x040fe200078e00ff */
[----:B------:R-:W-:Y:S01]  /*bae0*/  MOV R6, c[0x0][0x4e8] ;  /* 0x00013a0000067a02 */ /* 0x000fe20000000f00 */
[----:B------:R-:W-:Y:S01]  /*baf0*/  BSSY B0, `(.L_x_47) ;  /* 0x000003b000007945 */ /* 0x000fe20003800000 */
[----:B------:R-:W-:Y:S01]  /*bb00*/  LEA.HI R5, R5, R11, RZ, 0x2 ;  /* 0x0000000b05057211 */ /* 0x000fe200078f10ff */
[----:B------:R-:W-:Y:S01]  /*bb10*/  IMAD R0, R4, c[0x0][0x3a4], R0 ;  /* 0x0000e90004007a24 */ /* 0x000fe200078e0200 */
[----:B------:R-:W-:Y:S01]  /*bb20*/  ISETP.NE.AND P0, PT, R6, 0x1, PT ;  /* 0x000000010600780c */ /* 0x000fe20003f05270 */
[----:B------:R-:W-:Y:S01]  /*bb30*/  IMAD R6, R10, c[0x0][0x3f0], RZ ;  /* 0x0000fc000a067a24 */ /* 0x000fe200078e02ff */
[----:B------:R-:W-:Y:S01]  /*bb40*/  LOP3.LUT R4, R5, 0xfffffffc, RZ, 0xc0, !PT ;  /* 0xfffffffc05047812 */ /* 0x000fe200078ec0ff */
[----:B-----5:R-:W-:Y:S01]  /*bb50*/  IMAD R13, R13, c[0x0][0x4e8], RZ ;  /* 0x00013a000d0d7a24 */ /* 0x020fe200078e02ff */
[----:B------:R-:W-:Y:S01]  /*bb60*/  IADD3 R3, R3, R0, RZ ;  /* 0x0000000003037210 */ /* 0x000fe20007ffe0ff */
[----:B------:R-:W-:-:S02]  /*bb70*/  IMAD R0, R14, c[0x0][0x3e8], RZ ;  /* 0x0000fa000e007a24 */ /* 0x000fc400078e02ff */
[----:B------:R-:W-:Y:S01]  /*bb80*/  IMAD.IADD R8, R11, 0x1, -R4 ;  /* 0x000000010b087824 */ /* 0x000fe200078e0a04 */
[----:B------:R-:W-:Y:S01]  /*bb90*/  SHF.R.S32.HI R11, RZ, 0x2, R5 ;  /* 0x00000002ff0b7819 */ /* 0x000fe20000011405 */
[C---:B------:R-:W-:Y:S02]  /*bba0*/  IMAD R0, R12.reuse, c[0x0][0x3ec], R0 ;  /* 0x0000fb000c007a24 */ /* 0x040fe400078e0200 */
[----:B------:R-:W-:Y:S01]  /*bbb0*/  IMAD.WIDE.U32 R2, R12, c[0x0][0x3e8], R2 ;  /* 0x0000fa000c027a25 */ /* 0x000fe200078e0002 */
[----:B------:R-:W-:-:S03]  /*bbc0*/  LEA R4, R8, R11, 0x5 ;  /* 0x0000000b08047211 */ /* 0x000fc600078e28ff */
[----:B------:R-:W-:Y:S01]  /*bbd0*/  IMAD R7, R9, c[0x0][0x3f4], R6 ;  /* 0x0000fd0009077a24 */ /* 0x000fe200078e0206 */
[----:B------:R-:W-:Y:S01]  /*bbe0*/  IADD3 R3, R0, R3, RZ ;  /* 0x0000000300037210 */ /* 0x000fe20007ffe0ff */
[C---:B--2---:R-:W-:Y:S01]  /*bbf0*/  IMAD R4, R15.reuse, 0x80, R4 ;  /* 0x000000800f047824 */ /* 0x044fe200078e0204 */
[----:B------:R-:W-:-:S03]  /*bc00*/  LEA R11, R15, R11, 0x7 ;  /* 0x0000000b0f0b7211 */ /* 0x000fc600078e38ff */
[----:B------:R-:W-:Y:S01]  /*bc10*/  @P0 IMAD.HI.U32 R5, R4, c[0x0][0x4ec], RZ ;  /* 0x00013b0004050a27 */ /* 0x000fe200078e00ff */
[----:B------:R-:W-:-:S03]  /*bc20*/  MOV R0, R4 ;  /* 0x0000000400007202 */ /* 0x000fc60000000f00 */
[----:B------:R-:W-:Y:S01]  /*bc30*/  IMAD.WIDE.U32 R2, R9, c[0x0][0x3f0], R2 ;  /* 0x0000fc0009027a25 */ /* 0x000fe200078e0002 */
[----:B------:R-:W-:-:S04]  /*bc40*/  @P0 SHF.R.U32.HI R0, RZ, c[0x0][0x4f0], R5 ;  /* 0x00013c00ff000a19 */ /* 0x000fc80000011605 */
[--C-:B------:R-:W-:Y:S01]  /*bc50*/  SHF.R.S32.HI R6, RZ, 0x1f, R0.reuse ;  /* 0x0000001fff067819 */ /* 0x100fe20000011400 */
[----:B------:R-:W-:Y:S01]  /*bc60*/  IMAD.MOV R5, RZ, RZ, -R0 ;  /* 0x000000ffff057224 */ /* 0x000fe200078e0a00 */
[----:B------:R-:W-:-:S03]  /*bc70*/  IADD3 R3, R3, R7, RZ ;  /* 0x0000000703037210 */ /* 0x000fc60007ffe0ff */
[----:B------:R-:W-:Y:S02]  /*bc80*/  IMAD R6, R6, c[0x0][0x3e0], RZ ;  /* 0x0000f80006067a24 */ /* 0x000fe400078e02ff */
[----:B------:R-:W-:Y:S02]  /*bc90*/  IMAD R5, R5, c[0x0][0x4e8], R4 ;  /* 0x00013a0005057a24 */ /* 0x000fe400078e0204 */
[----:B------:R-:W-:-:S03]  /*bca0*/  IMAD.WIDE.U32 R2, R0, c[0x0][0x3e0], R2 ;  /* 0x0000f80000027a25 */ /* 0x000fc600078e0002 */
[----:B------:R-:W-:Y:S01]  /*bcb0*/  SHF.R.S32.HI R4, RZ, 0x1f, R5 ;  /* 0x0000001fff047819 */ /* 0x000fe20000011405 */
[----:B------:R-:W-:-:S05]  /*bcc0*/  IMAD R0, R0, c[0x0][0x3e4], R6 ;  /* 0x0000f90000007a24 */ /* 0x000fca00078e0206 */
[----:B------:R-:W-:Y:S01]  /*bcd0*/  IADD3 R3, R3, R0, RZ ;  /* 0x0000000003037210 */ /* 0x000fe20007ffe0ff */
[----:B------:R-:W-:-:S04]  /*bce0*/  IMAD R0, R4, c[0x0][0x3d8], RZ ;  /* 0x0000f60004007a24 */ /* 0x000fc800078e02ff */
[C---:B------:R-:W-:Y:S02]  /*bcf0*/  IMAD R0, R5.reuse, c[0x0][0x3dc], R0 ;  /* 0x0000f70005007a24 */ /* 0x040fe400078e0200 */
[----:B------:R-:W-:-:S04]  /*bd00*/  IMAD.WIDE.U32 R2, R5, c[0x0][0x3d8], R2 ;  /* 0x0000f60005027a25 */ /* 0x000fc800078e0002 */
[----:B------:R-:W-:Y:S01]  /*bd10*/  IMAD.IADD R0, R3, 0x1, R0 ;  /* 0x0000000103007824 */ /* 0x000fe200078e0200 */
[----:B------:R-:W-:-:S04]  /*bd20*/  LEA R14, P0, R2, c[0x0][0x380], 0x1 ;  /* 0x0000e000020e7a11 */ /* 0x000fc800078008ff */
[----:B------:R-:W-:Y:S02]  /*bd30*/  LEA.HI.X R12, R2, c[0x0][0x384], R0, 0x1, P0 ;  /* 0x0000e100020c7a11 */ /* 0x000fe400000f0c00 */
[----:B------:R-:W-:Y:S01]  /*bd40*/  ISETP.GE.AND P0, PT, R11, R13, PT ;  /* 0x0000000d0b00720c */ /* 0x000fe20003f06270 */
[----:B------:R1:W2:Y:S01]  /*bd50*/  SHFL.IDX PT, R2, R14, RZ, 0x1c1f ;  /* 0x001c1fff0e027589 */ /* 0x0002a200000e0000 */
[----:B------:R-:W-:-:S03]  /*bd60*/  SHF.L.U32 R0, R8, 0x3, RZ ;  /* 0x0000000308007819 */ /* 0x000fc600000006ff */
[----:B------:R1:W3:Y:S01]  /*bd70*/  SHFL.IDX PT, R3, R12, RZ, 0x1c1f ;  /* 0x001c1fff0c037589 */ /* 0x0002e200000e0000 */
[C---:B------:R-:W-:Y:S02]  /*bd80*/  IADD3 R9, R0.reuse, 0x20, RZ ;  /* 0x0000002000097810 */ /* 0x040fe40007ffe0ff */
[----:B------:R-:W-:-:S05]  /*bd90*/  IADD3 R10, R0, 0x40, RZ ;  /* 0x00000040000a7810 */ /* 0x000fca0007ffe0ff */
[----:B------:R-:W-:Y:S05]  /*bda0*/  @P0 BRA `(.L_x_48) ;  /* 0x000000f000000947 */ /* 0x000fea0003800000 */
        /* <DEDUP_REMOVED lines=10> */
[----:B------:R2:W-:Y:S02]  /*be50*/  @!P2 ST.E.128 [R6.64], RZ ;  /* 0x000000ff0600a985 */ /* 0x0005e4000c101d06 */
[----:B------:R-:W-:-:S04]  /*be60*/  @!P1 IMAD.WIDE R4, R5, 0x2, R2 ;  /* 0x0000000205049825 */ /* 0x000fc800078e0202 */
[----:B------:R-:W-:Y:S01]  /*be70*/  @!P0 IMAD.WIDE R2, R8, 0x2, R2 ;  /* 0x0000000208028825 */ /* 0x000fe200078e0202 */
[----:B------:R2:W-:Y:S04]  /*be80*/  @!P1 ST.E.128 [R4.64], RZ ;  /* 0x000000ff04009985 */ /* 0x0005e8000c101d06 */
[----:B------:R2:W-:Y:S02]  /*be90*/  @!P0 ST.E.128 [R2.64], RZ ;  /* 0x000000ff02008985 */ /* 0x0005e4000c101d06 */
.L_x_48:
[----:B------:R-:W-:Y:S05]  /*bea0*/  BSYNC B0 ;  /* 0x0000000000007941 */ /* 0x000fea0003800000 */
.L_x_47:
[----:B--2---:R-:W-:Y:S01]  /*beb0*/  IADD3 R4, R11, 0x20, RZ ;  /* 0x000000200b047810 */ /* 0x004fe20007ffe0ff */
[----:B---3--:R2:W3:Y:S01]  /*bec0*/  SHFL.IDX PT, R3, R12, 0x1, 0x1c1f ;  /* 0x003c1f000c037f89 */ /* 0x0084e200000e0000 */
[----:B------:R-:W-:Y:S02]  /*bed0*/  BSSY B0, `(.L_x_49) ;  /* 0x0000013000007945 */ /* 0x000fe40003800000 */
[----:B------:R-:W-:Y:S01]  /*bee0*/  ISETP.GE.AND P0, PT, R4, R13, PT ;  /* 0x0000000d0400720c */ /* 0x000fe20003f06270 */
[----:B------:R2:W4:-:S12]  /*bef0*/  SHFL.IDX PT, R2, R14, 0x1, 0x1c1f ;  /* 0x003c1f000e027f89 */ /* 0x00051800000e0000 */
[----:B------:R-:W-:Y:S05]  /*bf00*/  @P0 BRA `(.L_x_50) ;  /* 0x000000f000000947 */ /* 0x000fea0003800000 */
[----:B------:R-:W-:Y:S02]  /*bf10*/  ISETP.GE.AND P1, PT, R9, c[0x0][0x3c8], PT ;  /* 0x0000f20009007a0c */ /* 0x000fe40003f26270 */
        /* <DEDUP_REMOVED lines=14> */
.L_x_50:
[----:B------:R-:W-:Y:S05]  /*c000*/  BSYNC B0 ;  /* 0x0000000000007941 */ /* 0x000fea0003800000 */
.L_x_49:
[----:B---3--:R-:W-:Y:S01]  /*c010*/  IADD3 R4, R11, 0x40, RZ ;  /* 0x000000400b047810 */ /* 0x008fe20007ffe0ff */
[----:B------:R3:W1:Y:S01]  /*c020*/  SHFL.IDX PT, R3, R12, 0x2, 0x1c1f ;  /* 0x005c1f000c037f89 */ /* 0x00066200000e0000 */
[----:B------:R-:W-:Y:S02]  /*c030*/  BSSY B0, `(.L_x_51) ;  /* 0x0000013000007945 */ /* 0x000fe40003800000 */
[----:B------:R-:W-:Y:S01]  /*c040*/  ISETP.GE.AND P0, PT, R4, R13, PT ;  /* 0x0000000d0400720c */ /* 0x000fe20003f06270 */
[----:B----4-:R3:W4:-:S12]  /*c050*/  SHFL.IDX PT, R2, R14, 0x2, 0x1c1f ;  /* 0x005c1f000e027f89 */ /* 0x01071800000e0000 */
[----:B------:R-:W-:Y:S05]  /*c060*/  @P0 BRA `(.L_x_52) ;  /* 0x000000f000000947 */ /* 0x000fea0003800000 */
[----:B------:R-:W-:Y:S02]  /*c070*/  ISETP.GE.AND P1, PT, R9, c[0x0][0x3c8], PT ;  /* 0x0000f20009007a0c */ /* 0x000fe40003f26270 */
[----:B------:R-:W-:Y:S02]  /*c080*/  ISETP.GE.AND P0, PT, R10, c[0x0][0x3c8], PT ;  /* 0x0000f2000a007a0c */ /* 0x000fe40003f06270 */
[----:B------:R-:W-:-:S09]  /*c090*/  ISETP.GE.AND P2, PT, R0, c[0x0][0x3c8], PT ;  /* 0x0000f20000007a0c */ /* 0x000fd20003f46270 */
[----:B------:R-:W-:Y:S02]  /*c0a0*/  @!P1 SHF.R.S32.HI R5, RZ, 0x1f, R9 ;  /* 0x0000001fff059819 */ /* 0x000fe40000011409 */
[----:B------:R-:W-:Y:S02]  /*c0b0*/  @!P0 SHF.R.S32.HI R4, RZ, 0x1f, R10 ;  /* 0x0000001fff048819 */ /* 0x000fe4000001140a */
[----:B------:R-:W-:Y:S01]  /*c0c0*/  @!P1 LEA.HI R5, R5, R9, RZ, 0x3 ;  /* 0x0000000905059211 */ /* 0x000fe200078f18ff */
[--C-:B-1--4-:R-:W-:Y:S01]  /*c0d0*/  @!P2 IMAD.WIDE R6, R0, 0x2, R2.reuse ;  /* 0x000000020006a825 */ /* 0x112fe200078e0202 */
        /* <DEDUP_REMOVED lines=8> */
.L_x_52:
[----:B------:R-:W-:Y:S05]  /*c160*/  BSYNC B0 ;  /* 0x0000000000007941 */ /* 0x000fea0003800000 */
.L_x_51:
[----:B-1----:R-:W-:Y:S01]  /*c170*/  IADD3 R4, R11, 0x60, RZ ;  /* 0x000000600b047810 */ /* 0x002fe20007ffe0ff */
[----:B------:R1:W2:Y:S03]  /*c180*/  SHFL.IDX PT, R3, R12, 0x3, 0x1c1f ;  /* 0x007c1f000c037f89 */ /* 0x0002a600000e0000 */
[----:B------:R-:W-:Y:S01]  /*c190*/  ISETP.GE.AND P0, PT, R4, R13, PT ;  /* 0x0000000d0400720c */ /* 0x000fe20003f06270 */
[----:B----4-:R1:W4:-:S12]  /*c1a0*/  SHFL.IDX PT, R2, R14, 0x3, 0x1c1f ;  /* 0x007c1f000e027f89 */ /* 0x01031800000e0000 */
[----:B------:R-:W-:Y:S05]  /*c1b0*/  @P0 EXIT ;  /* 0x000000000000094d */ /* 0x000fea0003800000 */
[----:B------:R-:W-:Y:S02]  /*c1c0*/  ISETP.GE.AND P0, PT, R9, c[0x0][0x3c8], PT ;  /* 0x0000f20009007a0c */ /* 0x000fe40003f06270 */
[----:B------:R-:W-:-:S11]  /*c1d0*/  ISETP.GE.AND P1, PT, R0, c[0x0][0x3c8], PT ;  /* 0x0000f20000007a0c */ /* 0x000fd60003f26270 */
[----:B------:R-:W-:Y:S02]  /*c1e0*/  @!P0 SHF.R.S32.HI R4, RZ, 0x1f, R9 ;  /* 0x0000001fff048819 */ /* 0x000fe40000011409 */
[----:B--2-4-:R-:W-:Y:S02]  /*c1f0*/  @!P1 IMAD.WIDE R6, R0, 0x2, R2 ;  /* 0x0000000200069825 */ /* 0x014fe400078e0202 */
[----:B------:R-:W-:-:S03]  /*c200*/  @!P0 LEA.HI R4, R4, R9, RZ, 0x3 ;  /* 0x0000000904048211 */ /* 0x000fc600078f18ff */
[----:B------:R2:W-:Y:S01]  /*c210*/  @!P1 ST.E.128 [R6.64], RZ ;  /* 0x000000ff06009985 */ /* 0x0005e2000c101d06 */
[----:B------:R-:W-:-:S05]  /*c220*/  @!P0 LOP3.LUT R4, R4, 0xfffffff8, RZ, 0xc0, !PT ;  /* 0xfffffff804048812 */ /* 0x000fca00078ec0ff */
[----:B------:R-:W-:-:S05]  /*c230*/  @!P0 IMAD.WIDE R4, R4, 0x2, R2 ;  /* 0x0000000204048825 */ /* 0x000fca00078e0202 */
[----:B------:R2:W-:Y:S01]  /*c240*/  @!P0 ST.E.128 [R4.64], RZ ;  /* 0x000000ff04008985 */ /* 0x0005e2000c101d06 */
[----:B------:R-:W-:-:S13]  /*c250*/  ISETP.GE.AND P0, PT, R10, c[0x0][0x3c8], PT ;  /* 0x0000f2000a007a0c */ /* 0x000fda0003f06270 */
[----:B------:R-:W-:Y:S05]  /*c260*/  @P0 EXIT ;  /* 0x000000000000094d */ /* 0x000fea0003800000 */
[----:B------:R-:W-:-:S04]  /*c270*/  SHF.R.S32.HI R0, RZ, 0x1f, R10 ;  /* 0x0000001fff007819 */ /* 0x000fc8000001140a */
[----:B------:R-:W-:-:S04]  /*c280*/  LEA.HI R0, R0, R10, RZ, 0x3 ;  /* 0x0000000a00007211 */ /* 0x000fc800078f18ff */
[----:B------:R-:W-:-:S05]  /*c290*/  LOP3.LUT R0, R0, 0xfffffff8, RZ, 0xc0, !PT ;  /* 0xfffffff800007812 */ /* 0x000fca00078ec0ff */
[----:B------:R-:W-:-:S05]  /*c2a0*/  IMAD.WIDE R2, R0, 0x2, R2 ;  /* 0x0000000200027825 */ /* 0x000fca00078e0202 */
[----:B------:R-:W-:Y:S01]  /*c2b0*/  ST.E.128 [R2.64], RZ ;  /* 0x000000ff02007985 */ /* 0x000fe2000c101d06 */
[----:B------:R-:W-:Y:S05]  /*c2c0*/  EXIT ;  /* 0x000000000000794d */ /* 0x000fea0003800000 */
.L_x_53:
        /* <DEDUP_REMOVED lines=11> */
.L_x_856:


//--------------------- .text._ZN7cutlass13device_kernelIN5flash19enable_sm80_to_sm89INS1_16FlashAttnFwdSm80INS1_25CollectiveMainloopFwdSm80ILi4ELi1ELb0EN4cute5tupleIJNS5_1CILi128EEENS7_ILi64EEENS7_ILi96EEEEEELi96ENS_10bfloat16_tEfNS_4arch4Sm80ELb0ELb0ELb1ELb1ELb1ELb1ELb1ELb0EEENS1_21CollectiveEpilogueFwdINS6_IJS8_SA_S9_EEENS6_IJNS7_ILi1EEESI_SI_EEESC_SE_Li128ELb1ELb1ELb0ELb0EEENS1_19SingleTileSchedulerILb1ELb0ELb1ELi128EEEEEEEEEvNT_6ParamsE --------------------------
	.section	.text._ZN7cutlass13device_kernelIN5flash19enable_sm80_to_sm89INS1_16FlashAttnFwdSm80INS1_25CollectiveMainloopFwdSm80ILi4ELi1ELb0EN4cute5tupleIJNS5_1CILi128EEENS7_ILi64EEENS7_ILi96EEEEEELi96ENS_10bfloat16_tEfNS_4arch4Sm80ELb0ELb0ELb1ELb1ELb1ELb1ELb1ELb0EEENS1_21CollectiveEpilogueFwdINS6_IJS8_SA_S9_EEENS6_IJNS7_ILi1EEESI_SI_EEESC_SE_Li128ELb1ELb1ELb0ELb0EEENS1_19SingleTileSchedulerILb1ELb0ELb1ELi128EEEEEEEEEvNT_6ParamsE,"ax",@progbits
	.sectioninfo	@"SHI_REGISTERS=255"
	.align	128
.text._ZN7cutlass13device_kernelIN5flash19enable_sm80_to_sm89INS1_16FlashAttnFwdSm80INS1_25CollectiveMainloopFwdSm80ILi4ELi1ELb0EN4cute5tupleIJNS5_1CILi128EEENS7_ILi64EEENS7_ILi96EEEEEELi96ENS_10bfloat16_tEfNS_4arch4Sm80ELb0ELb0ELb1ELb1ELb1ELb1ELb1ELb0EEENS1_21CollectiveEpilogueFwdINS6_IJS8_SA_S9_EEENS6_IJNS7_ILi1EEESI_SI_EEESC_SE_Li128ELb1ELb1ELb0ELb0EEENS1_19SingleTileSchedulerILb1ELb0ELb1ELi128EEEEEEEEEvNT_6ParamsE:
        .type           _ZN7cutlass13device_kernelIN5flash19enable_sm80_to_sm89INS1_16FlashAttnFwdSm80INS1_25CollectiveMainloopFwdSm80ILi4ELi1ELb0EN4cute5tupleIJNS5_1CILi128EEENS7_ILi64EEENS7_ILi96EEEEEELi96ENS_10bfloat16_tEfNS_4arch4Sm80ELb0ELb0ELb1ELb1ELb1ELb1ELb1ELb0EEENS1_21CollectiveEpilogueFwdINS6_IJS8_SA_S9_EEENS6_IJNS7_ILi1EEESI_SI_EEESC_SE_Li128ELb1ELb1ELb0ELb0EEENS1_19SingleTileSchedulerILb1ELb0ELb1ELi128EEEEEEEEEvNT_6ParamsE,@function
        .size           _ZN7cutlass13device_kernelIN5flash19enable_sm80_to_sm89INS1_16FlashAttnFwdSm80INS1_25CollectiveMainloopFwdSm80ILi4ELi1ELb0EN4cute5tupleIJNS5_1CILi128EEENS7_ILi64EEENS7_ILi96EEEEEELi96ENS_10bfloat16_tEfNS_4arch4Sm80ELb0ELb0ELb1ELb1ELb1ELb1ELb1ELb0EEENS1_21CollectiveEpilogueFwdINS6_IJS8_SA_S9_EEENS6_IJNS7_ILi1EEESI_SI_EEESC_SE_Li128ELb1ELb1ELb0ELb0EEENS1_19SingleTileSchedulerILb1ELb0ELb1ELi128EEEEEEEEEvNT_6ParamsE,(.L_x_857 - _ZN7cutlass13device_kernelIN5flash19enable_sm80_to_sm89INS1_16FlashAttnFwdSm80INS1_25CollectiveMainloopFwdSm80ILi4ELi1ELb0EN4cute5tupleIJNS5_1CILi128EEENS7_ILi64EEENS7_ILi96EEEEEELi96ENS_10bfloat16_tEfNS_4arch4Sm80ELb0ELb0ELb1ELb1ELb1ELb1ELb1ELb0EEENS1_21CollectiveEpilogueFwdINS6_IJS8_SA_S9_EEENS6_IJNS7_ILi1EEESI_SI_EEESC_SE_Li128ELb1ELb1ELb0ELb0EEENS1_19SingleTileSchedulerILb1ELb0ELb1ELi128EEEEEEEEEvNT_6ParamsE)
        .other          _ZN7cutlass13device_kernelIN5flash19enable_sm80_to_sm89INS1_16FlashAttnFwdSm80INS1_25CollectiveMainloopFwdSm80ILi4ELi1ELb0EN4cute5tupleIJNS5_1CILi128EEENS7_ILi64EEENS7_ILi96EEEEEELi96ENS_10bfloat16_tEfNS_4arch4Sm80ELb0ELb0ELb1ELb1ELb1ELb1ELb1ELb0EEENS1_21CollectiveEpilogueFwdINS6_IJS8_SA_S9_EEENS6_IJNS7_ILi1EEESI_SI_EEESC_SE_Li128ELb1ELb1ELb0ELb0EEENS1_19SingleTileSchedulerILb1ELb0ELb1ELi128EEEEEEEEEvNT_6ParamsE,@"STO_CUDA_ENTRY STV_DEFAULT"
_ZN7cutlass13device_kernelIN5flash19enable_sm80_to_sm89INS1_16FlashAttnFwdSm80INS1_25CollectiveMainloopFwdSm80ILi4ELi1ELb0EN4cute5tupleIJNS5_1CILi128EEENS7_ILi64EEENS7_ILi96EEEEEELi96ENS_10bfloat16_tEfNS_4arch4Sm80ELb0ELb0ELb1ELb1ELb1ELb1ELb1ELb0EEENS1_21CollectiveEpilogueFwdINS6_IJS8_SA_S9_EEENS6_IJNS7_ILi1EEESI_SI_EEESC_SE_Li128ELb1ELb1ELb0ELb0EEENS1_19SingleTileSchedulerILb1ELb0ELb1ELi128EEEEEEEEEvNT_6ParamsE:
        /* <DEDUP_REMOVED lines=17> */
.L_x_55:
        /* <DEDUP_REMOVED lines=8> */
.L_x_57:
[----:B------:R-:W-:-:S05]  /*0190*/  MOV R0, c[0x0][0x54c] ;  /* 0x0001530000007a02 */ /* 0x000fca0000000f00 */
.L_x_56:
[----:B-----5:R-:W-:Y:S01]  /*01a0*/  IMAD R0, R0, c[0x0][0x548], RZ ;  /* 0x0001520000007a24 */ /* 0x020fe200078e02ff */
[----:B-1----:R-:W-:-:S04]  /*01b0*/  SHF.L.U32 R2, R177, 0x7, RZ ;  /* 0x00000007b1027819 */ /* 0x002fc800000006ff */
[----:B------:R-:W-:-:S04]  /*01c0*/  ISETP.GE.AND P0, PT, R2, R0, PT ;  /* 0x000000000200720c */ /* 0x000fc80003f06270 */
[----:B------:R-:W-:-:S05]  /*01d0*/  SEL R0, R5, 0xffffffff, !P0 ;  /* 0xffffffff05007807 */ /* 0x000fca0004000000 */
[----:B------:R1:W-:Y:S01]  /*01e0*/  STL [R1+0x20], R0 ;  /* 0x0000200001007387 */ /* 0x0003e20000100800 */
[----:B------:R-:W-:Y:S05]  /*01f0*/  BRA `(.L_x_58) ;  /* 0x0000013000007947 */ /* 0x000fea0003800000 */
.L_x_54:
[----:B---3--:R-:W-:-:S04]  /*0200*/  ISETP.NE.U32.AND P0, PT, RZ, c[0x0][0x568], PT ;  /* 0x00015a00ff007a0c */ /* 0x008fc80003f05070 */
[----:B------:R-:W-:-:S13]  /*0210*/  ISETP.NE.AND.EX P0, PT, RZ, c[0x0][0x56c], PT, P0 ;  /* 0x00015b00ff007a0c */ /* 0x000fda0003f05300 */
[----:B------:R-:W-:Y:S05]  /*0220*/  @!P0 BRA `(.L_x_59) ;  /* 0x0000002000008947 */ /* 0x000fea0003800000 */
[----:B------:R1:W5:Y:S01]  /*0230*/  LDG.E R0, [R2.64] ;  /* 0x0000000602007981 */ /* 0x000362000c1e1900 */
[----:B------:R-:W-:Y:S05]  /*0240*/  BRA `(.L_x_60) ;  /* 0x0000009000007947 */ /* 0x000fea0003800000 */
.L_x_59:
        /* <DEDUP_REMOVED lines=8> */
.L_x_61:
[----:B------:R-:W-:-:S05]  /*02d0*/  MOV R0, c[0x0][0x54c] ;  /* 0x0001530000007a02 */ /* 0x000fca0000000f00 */
.L_x_60:
[----:B-----5:R-:W-:Y:S01]  /*02e0*/  IMAD R0, R0, c[0x0][0x548], RZ ;  /* 0x0001520000007a24 */ /* 0x020fe200078e02ff */
[----:B-1----:R-:W-:-:S04]  /*02f0*/  SHF.L.U32 R2, R177, 0x7, RZ ;  /* 0x00000007b1027819 */ /* 0x002fc800000006ff */
[----:B------:R-:W-:-:S04]  /*0300*/  ISETP.GE.AND P0, PT, R2, R0, PT ;  /* 0x000000000200720c */ /* 0x000fc80003f06270 */
[----:B------:R-:W-:-:S05]  /*0310*/  SEL R0, R5, 0xffffffff, !P0 ;  /* 0xffffffff05007807 */ /* 0x000fca0004000000 */
[----:B------:R1:W-:Y:S04]  /*0320*/  STL [R1+0x20], R0 ;  /* 0x0000200001007387 */ /* 0x0003e80000100800 */
.L_x_58:
[----:B------:R-:W2:Y:S02]  /*0330*/  LDL R38, [R1+0x20] ;  /* 0x0000200001267983 */ /* 0x000ea40000100800 */
[----:B--2---:R-:W-:-:S13]  /*0340*/  ISETP.GE.AND P0, PT, R38, RZ, PT ;  /* 0x000000ff2600720c */ /* 0x004fda0003f06270 */
[----:B------:R-:W-:Y:S05]  /*0350*/  @!P0 EXIT ;  /* 0x000000000000894d */ /* 0x000fea0003800000 */
[----:B------:R-:W-:Y:S01]  /*0360*/  ISETP.NE.U32.AND P0, PT, RZ, c[0x0][0x370], PT ;  /* 0x0000dc00ff007a0c */ /* 0x000fe20003f05070 */
[----:B------:R-:W-:Y:S01]  /*0370*/  CS2R R14, SRZ ;  /* 0x00000000000e7805 */ /* 0x000fe2000001ff00 */
[----:B------:R-:W-:Y:S01]  /*0380*/  ISETP.NE.U32.AND P1, PT, RZ, c[0x0][0x360], PT ;  /* 0x0000d800ff007a0c */ /* 0x000fe20003f25070 */
[----:B------:R-:W-:Y:S01]  /*0390*/  IMAD.MOV.U32 R159, RZ, RZ, RZ ;  /* 0x000000ffff9f7224 */ /* 0x000fe200078e00ff */
[----:B------:R-:W-:Y:S01]  /*03a0*/  ISETP.NE.AND.EX P2, PT, RZ, c[0x0][0x374], PT, P0 ;  /* 0x0000dd00ff007a0c */ /* 0x000fe20003f45300 */
[----:B------:R-:W-:Y:S01]  /*03b0*/  IMAD.MOV.U32 R12, RZ, RZ, RZ ;  /* 0x000000ffff0c7224 */ /* 0x000fe200078e00ff */
[----:B------:R-:W-:Y:S01]  /*03c0*/  ISETP.NE.AND.EX P0, PT, RZ, c[0x0][0x364], PT, P1 ;  /* 0x0000d900ff007a0c */ /* 0x000fe20003f05310 */
[CC--:B------:R-:W-:Y:S01]  /*03d0*/  IMAD.WIDE R6, R38.reuse, R13.reuse, c[0x0][0x348] ;  /* 0x0000d20026067625 */ /* 0x0c0fe200078e020d */
[----:B------:R-:W-:Y:S02]  /*03e0*/  ISETP.NE.U32.AND P1, PT, RZ, c[0x0][0x348], PT ;  /* 0x0000d200ff007a0c */ /* 0x000fe40003f25070 */
[----:B------:R-:W-:Y:S01]  /*03f0*/  ISETP.NE.U32.AND P3, PT, RZ, c[0x0][0x350], PT ;  /* 0x0000d400ff007a0c */ /* 0x000fe20003f65070 */
[----:B------:R-:W-:Y:S01]  /*0400*/  IMAD.WIDE R4, R38, R13, c[0x0][0x350] ;  /* 0x0000d40026047625 */ /* 0x000fe200078e020d */
[----:B------:R-:W-:-:S02]  /*0410*/  ISETP.NE.U32.AND P4, PT, RZ, c[0x0][0x358], PT ;  /* 0x0000d600ff007a0c */ /* 0x000fc40003f85070 */
[----:B------:R-:W-:Y:S01]  /*0420*/  ISETP.NE.AND.EX P1, PT, RZ, c[0x0][0x34c], PT, P1 ;  /* 0x0000d300ff007a0c */ /* 0x000fe20003f25310 */
[CC--:B------:R-:W-:Y:S01]  /*0430*/  IMAD.WIDE R2, R38.reuse, R13.reuse, c[0x0][0x358] ;  /* 0x0000d60026027625 */ /* 0x0c0fe200078e020d */
[----:B------:R-:W-:Y:S02]  /*0440*/  ISETP.NE.AND.EX P3, PT, RZ, c[0x0][0x354], PT, P3 ;  /* 0x0000d500ff007a0c */ /* 0x000fe40003f65330 */
[----:B------:R-:W-:Y:S01]  /*0450*/  ISETP.NE.AND.EX P4, PT, RZ, c[0x0][0x35c], PT, P4 ;  /* 0x0000d700ff007a0c */ /* 0x000fe20003f85340 */
[----:B------:R-:W-:Y:S01]  /*0460*/  @P2 IMAD.WIDE R10, R38, R13, c[0x0][0x370] ;  /* 0x0000dc00260a2625 */ /* 0x000fe200078e020d */
[----:B------:R-:W2:Y:S01]  /*0470*/  S2R R36, SR_CTAID.Y ;  /* 0x0000000000247919 */ /* 0x000ea20000002600 */
[----:B------:R-:W-:Y:S02]  /*0480*/  ULDC UR5, c[0x0][0x2ac] ;  /* 0x0000ab0000057ab9 */ /* 0x000fe40000000800 */
[----:B------:R-:W-:Y:S01]  /*0490*/  ULDC UR4, c[0x0][0x1d0] ;  /* 0x0000740000047ab9 */ /* 0x000fe20000000800 */
[----:B------:R-:W3:Y:S01]  /*04a0*/  @P2 LDG.E R14, [R10.64] ;  /* 0x000000060a0e2981 */ /* 0x000ee2000c1e1900 */
[----:B------:R-:W-:-:S02]  /*04b0*/  IMAD.MOV.U32 R161, RZ, RZ, c[0x0][0x168] ;  /* 0x00005a00ffa17624 */ /* 0x000fc400078e00ff */
[----:B------:R-:W-:Y:S01]  /*04c0*/  @P0 IMAD.WIDE R8, R38, R13, c[0x0][0x360] ;  /* 0x0000d80026080625 */ /* 0x000fe200078e020d */
[----:B------:R4:W5:Y:S04]  /*04d0*/  @P1 LDG.E R159, [R6.64] ;  /* 0x00000006069f1981 */ /* 0x000968000c1e1900 */
[----:B------:R4:W5:Y:S04]  /*04e0*/  @P3 LDG.E R15, [R4.64] ;  /* 0x00000006040f3981 */ /* 0x000968000c1e1900 */
[----:B------:R4:W5:Y:S01]  /*04f0*/  @P4 LDG.E R12, [R2.64] ;  /* 0x00000006020c4981 */ /* 0x000962000c1e1900 */
[----:B------:R-:W-:-:S03]  /*0500*/  UIMAD UR4, UR5, UR4, URZ ;  /* 0x00000004050472a4 */ /* 0x000fc6000f8e023f */
[----:B------:R1:W5:Y:S01]  /*0510*/  @P0 LDG.E R161, [R8.64] ;  /* 0x0000000608a10981 */ /* 0x000362000c1e1900 */
[----:B------:R-:W-:Y:S01]  /*0520*/  IMAD.MOV.U32 R106, RZ, RZ, c[0x0][0x228] ;  /* 0x00008a00ff6a7624 */ /* 0x000fe200078e00ff */
[----:B--2---:R-:W-:Y:S01]  /*0530*/  SHF.R.S32.HI R37, RZ, 0x1f, R36 ;  /* 0x0000001fff257819 */ /* 0x004fe20000011424 */
[----:B-1----:R-:W-:Y:S01]  /*0540*/  IMAD.U32 R8, RZ, RZ, UR4 ;  /* 0x00000004ff087e24 */ /* 0x002fe2000f8e00ff */
[----:B---3--:R4:W-:Y:S01]  /*0550*/  STL [R1+0x28], R14 ;  /* 0x0000280e01007387 */ /* 0x0089e20000100800 */
[----:B------:R-:W-:Y:S05]  /*0560*/  @P0 BRA `(.L_x_62) ;  /* 0x0000004000000947 */ /* 0x000fea0003800000 */
[----:B------:R-:W-:Y:S05]  /*0570*/  @!P1 BRA `(.L_x_62) ;  /* 0x0000003000009947 */ /* 0x000fea0003800000 */
[----:B------:R1:W2:Y:S04]  /*0580*/  LDG.E R0, [R6.64] ;  /* 0x0000000606007981 */ /* 0x0002a8000c1e1900 */
[----:B-1--4-:R-:W2:Y:S02]  /*0590*/  LDG.E R6, [R6.64+0x4] ;  /* 0x0000040606067981 */ /* 0x012ea4000c1e1900 */
[----:B--2--5:R-:W-:-:S02]  /*05a0*/  IADD3 R161, -R0, R6, RZ ;  /* 0x0000000600a17210 */ /* 0x024fc40007ffe1ff */
.L_x_62:
[----:B------:R-:W-:-:S04]  /*05b0*/  ISETP.NE.U32.AND P0, PT, RZ, c[0x0][0x368], PT ;  /* 0x0000da00ff007a0c */ /* 0x000fc80003f05070 */
[----:B------:R-:W-:-:S13]  /*05c0*/  ISETP.NE.AND.EX P0, PT, RZ, c[0x0][0x36c], PT, P0 ;  /* 0x0000db00ff007a0c */ /* 0x000fda0003f05300 */
[----:B------:R-:W-:Y:S05]  /*05d0*/  @!P0 BRA `(.L_x_63) ;  /* 0x0000003000008947 */ /* 0x000fea0003800000 */
[----:B----4-:R-:W-:-:S05]  /*05e0*/  IMAD.WIDE R4, R38, R13, c[0x0][0x368] ;  /* 0x0000da0026047625 */ /* 0x010fca00078e020d */
[----:B------:R1:W5:Y:S01]  /*05f0*/  LDG.E R8, [R4.64] ;  /* 0x0000000604087981 */ /* 0x000362000c1e1900 */
[----:B------:R-:W-:Y:S05]  /*0600*/  BRA `(.L_x_64) ;  /* 0x0000004000007947 */ /* 0x000fea0003800000 */
.L_x_63:
[----:B------:R-:W-:Y:S05]  /*0610*/  @!P3 BRA `(.L_x_64) ;  /* 0x000000300000b947 */ /* 0x000fea0003800000 */
[----:B------:R1:W2:Y:S04]  /*0620*/  LDG.E R0, [R4.64] ;  /* 0x0000000604007981 */ /* 0x0002a8000c1e1900 */
[----:B-1--4-:R-:W2:Y:S02]  /*0630*/  LDG.E R4, [R4.64+0x4] ;  /* 0x0000040604047981 */ /* 0x012ea4000c1e1900 */
[----:B--2---:R-:W-:Y:S02]  /*0640*/  IADD3 R8, -R0, R4, RZ ;  /* 0x0000000400087210 */ /* 0x004fe40007ffe1ff */
.L_x_64:
[----:B-1--4-:R1:W2:Y:S04]  /*0650*/  @P4 LDG.E R5, [R2.64] ;  /* 0x0000000602054981 */ /* 0x0122a8000c1e1900 */
[----:B------:R1:W2:Y:S01]  /*0660*/  @P4 LDG.E R4, [R2.64+0x4] ;  /* 0x0000040602044981 */ /* 0x0002a2000c1e1900 */
[----:B------:R-:W-:Y:S01]  /*0670*/  ISETP.NE.U32.AND P0, PT, RZ, c[0x0][0x378], PT ;  /* 0x0000de00ff007a0c */ /* 0x000fe20003f05070 */
[----:B-----5:R-:W-:-:S03]  /*0680*/  IMAD.MOV.U32 R157, RZ, RZ, R8 ;  /* 0x000000ffff9d7224 */ /* 0x020fc600078e0008 */
[----:B------:R-:W-:Y:S01]  /*0690*/  ISETP.NE.AND.EX P0, PT, RZ, c[0x0][0x37c], PT, P0 ;  /* 0x0000df00ff007a0c */ /* 0x000fe20003f05300 */
[----:B------:R-:W-:-:S12]  /*06a0*/  IMAD.IADD R0, R8, 0x1, -R14 ;  /* 0x0000000108007824 */ /* 0x000fd800078e0a0e */
[----:B-1----:R-:W-:-:S05]  /*06b0*/  @P0 IMAD.WIDE R2, R38, R13, c[0x0][0x378] ;  /* 0x0000de0026020625 */ /* 0x002fca00078e020d */
[----:B------:R1:W5:Y:S01]  /*06c0*/  @P0 LDG.E R157, [R2.64] ;  /* 0x00000006029d0981 */ /* 0x000362000c1e1900 */
[----:B--2---:R-:W-:-:S04]  /*06d0*/  @P4 IMAD.IADD R106, R4, 0x1, -R5 ;  /* 0x00000001046a4824 */ /* 0x004fc800078e0a05 */
[----:B------:R-:W-:-:S05]  /*06e0*/  IMAD.IADD R169, R0, 0x1, R106 ;  /* 0x0000000100a97824 */ /* 0x000fca00078e026a */
[----:B-1----:R-:W-:-:S04]  /*06f0*/  IADD3 R2, R169, 0x3f, RZ ;  /* 0x0000003fa9027810 */ /* 0x002fc80007ffe0ff */
[----:B------:R-:W-:-:S04]  /*0700*/  SHF.R.S32.HI R3, RZ, 0x1f, R2 ;  /* 0x0000001fff037819 */ /* 0x000fc80000011402 */
[----:B------:R-:W-:Y:S01]  /*0710*/  LEA.HI R6, R3, R2, RZ, 0x6 ;  /* 0x0000000203067211 */ /* 0x000fe200078f30ff */
[----:B------:R-:W-:-:S03]  /*0720*/  IMAD.MOV R2, RZ, RZ, -R0 ;  /* 0x000000ffff027224 */ /* 0x000fc600078e0a00 */
[----:B------:R-:W-:Y:S01]  /*0730*/  LOP3.LUT R173, R6, 0xffffffc0, RZ, 0xc0, !PT ;  /* 0xffffffc006ad7812 */ /* 0x000fe200078ec0ff */
[----:B------:R1:W-:Y:S01]  /*0740*/  STL [R1], R6 ;  /* 0x0000000601007387 */ /* 0x0003e20000100800 */
[----:B------:R-:W-:-:S03]  /*0750*/  IMNMX R2, RZ, R2, !PT ;  /* 0x00000002ff027217 */ /* 0x000fc60007800200 */
[----:B------:R-:W-:Y:S01]  /*0760*/  IMAD.IADD R0, R173, 0x1, -R0 ;  /* 0x00000001ad007824 */ /* 0x000fe200078e0a00 */
[----:B------:R-:W-:-:S04]  /*0770*/  SHF.R.U32.HI R145, RZ, 0x6, R2 ;  /* 0x00000006ff917819 */ /* 0x000fc80000011602 */
[----:B------:R-:W-:Y:S01]  /*0780*/  IMNMX R0, R0, R106, PT ;  /* 0x0000006a00007217 */ /* 0x000fe20003800200 */
[----:B------:R-:W-:-:S03]  /*0790*/  IMAD.MOV.U32 R4, RZ, RZ, R145 ;  /* 0x000000ffff047224 */ /* 0x000fc600078e0091 */
[----:B------:R-:W-:-:S13]  /*07a0*/  ISETP.GT.AND P0, PT, R0, R2, PT ;  /* 0x000000020000720c */ /* 0x000fda0003f04270 */
[----:B------:R-:W-:-:S04]  /*07b0*/  @P0 IADD3 R0, R0, 0x3f, RZ ;  /* 0x0000003f00000810 */ /* 0x000fc80007ffe0ff */
[----:B------:R-:W-:-:S04]  /*07c0*/  @P0 SHF.R.S32.HI R2, RZ, 0x1f, R0 ;  /* 0x0000001fff020819 */ /* 0x000fc80000011400 */
[----:B------:R-:W-:-:S04]  /*07d0*/  @P0 LEA.HI R0, R2, R0, RZ, 0x6 ;  /* 0x0000000002000211 */ /* 0x000fc800078f30ff */
[----:B------:R-:W-:-:S04]  /*07e0*/  @P0 SHF.R.S32.HI R4, RZ, 0x6, R0 ;  /* 0x00000006ff040819 */ /* 0x000fc80000011400 */
[----:B------:R-:W-:-:S13]  /*07f0*/  ISETP.GT.AND P0, PT, R4, R145, PT ;  /* 0x000000910400720c */ /* 0x000fda0003f04270 */
[----:B------:R-:W-:Y:S05]  /*0800*/  @!P0 BRA `(.L_x_65) ;  /* 0x000055d000008947 */ /* 0x000fea0003800000 */
[----:B-1----:R-:W-:-:S04]  /*0810*/  ISETP.NE.U32.AND P3, PT, RZ, c[0x0][0x340], PT ;  /* 0x0000d000ff007a0c */ /* 0x002fc80003f65070 */
[----:B------:R-:W-:-:S13]  /*0820*/  ISETP.NE.AND.EX P3, PT, RZ, c[0x0][0x344], PT, P3 ;  /* 0x0000d100ff007a0c */ /* 0x000fda0003f65330 */
[----:B------:R-:W-:-:S05]  /*0830*/  @P3 IMAD.WIDE R2, R38, R13, c[0x0][0x340] ;  /* 0x0000d00026023625 */ /* 0x000fca00078e020d */
[----:B------:R1:W2:Y:S01]  /*0840*/  @P3 LDG.E R35, [R2.64] ;  /* 0x0000000602233981 */ /* 0x0002a2000c1e1900 */
[----:B------:R-:W-:Y:S01]  /*0850*/  SHF.R.S32.HI R16, RZ, 0x1f, R175 ;  /* 0x0000001fff107819 */ /* 0x000fe200000114af */
[----:B------:R-:W-:Y:S01]  /*0860*/  IMAD.MOV.U32 R17, RZ, RZ, c[0x0][0x238] ;  /* 0x00008e00ff117624 */ /* 0x000fe200078e00ff */
[----:B------:R-:W-:Y:S01]  /*0870*/  IADD3 R79, R4, -0x1, RZ ;  /* 0xffffffff044f7810 */ /* 0x000fe20007ffe0ff */
[----:B------:R-:W-:Y:S01]  /*0880*/  IMAD.MOV.U32 R156, RZ, RZ, 0x6 ;  /* 0x00000006ff9c7424 */ /* 0x000fe200078e00ff */
[CC--:B------:R-:W-:Y:S01]  /*0890*/  LEA.HI R14, R16.reuse, R175.reuse, RZ, 0x2 ;  /* 0x000000af100e7211 */ /* 0x0c0fe200078f10ff */
[----:B------:R-:W-:Y:S01]  /*08a0*/  IMAD.IADD R152, R15, 0x1, R8 ;  /* 0x000000010f987824 */ /* 0x000fe200078e0208 */
[-C--:B------:R-:W-:Y:S01]  /*08b0*/  LEA.HI R4, R16, R175.reuse, RZ, 0x3 ;  /* 0x000000af10047211 */ /* 0x080fe200078f18ff */
[C---:B------:R-:W-:Y:S01]  /*08c0*/  IMAD.SHL.U32 R165, R17.reuse, 0x40, RZ ;  /* 0x0000004011a57824 */ /* 0x040fe200078e00ff */
[----:B------:R-:W-:Y:S01]  /*08d0*/  LOP3.LUT R0, R14, 0x1ffffffc, RZ, 0xc0, !PT ;  /* 0x1ffffffc0e007812 */ /* 0x000fe200078ec0ff */
[----:B------:R-:W-:Y:S01]  /*08e0*/  IMAD.MOV.U32 R158, RZ, RZ, 0x5 ;  /* 0x00000005ff9e7424 */ /* 0x000fe200078e00ff */
[----:B------:R-:W-:Y:S01]  /*08f0*/  SHF.R.S32.HI R7, RZ, 0x2, R14 ;  /* 0x00000002ff077819 */ /* 0x000fe2000001140e */
[----:B------:R-:W-:Y:S01]  /*0900*/  IMAD.SHL.U32 R164, R17, 0x20, RZ ;  /* 0x0000002011a47824 */ /* 0x000fe200078e00ff */
[----:B------:R-:W-:Y:S01]  /*0910*/  LEA.HI R6, R16, R175, RZ, 0x5 ;  /* 0x000000af10067211 */ /* 0x000fe200078f28ff */
[----:B------:R-:W-:Y:S01]  /*0920*/  IMAD.WIDE.U32 R166, R36, c[0x0][0x210], RZ ;  /* 0x0000840024a67a25 */ /* 0x000fe200078e00ff */
[----:B------:R-:W-:Y:S01]  /*0930*/  IADD3 R110, P0, R7, R12, RZ ;  /* 0x0000000c076e7210 */ /* 0x000fe20007f1e0ff */
[----:B------:R-:W-:Y:S01]  /*0940*/  ULDC.U8 UR4, c[0x0][0x298] ;  /* 0x0000a60000047ab9 */ /* 0x000fe20000000000 */
[----:B------:R-:W-:Y:S01]  /*0950*/  LEA.HI R5, R14, R7, RZ, 0x1 ;  /* 0x000000070e057211 */ /* 0x000fe200078f08ff */
[----:B------:R-:W-:Y:S01]  /*0960*/  IMAD.SHL.U32 R6, R6, 0x8, RZ ;  /* 0x0000000806067824 */ /* 0x000fe200078e00ff */
[----:B------:R-:W-:Y:S01]  /*0970*/  SHF.R.S32.HI R29, RZ, 0x1f, R38 ;  /* 0x0000001fff1d7819 */ /* 0x000fe20000011426 */
[----:B------:R-:W-:Y:S01]  /*0980*/  IMAD.IADD R148, R106, 0x1, -R7 ;  /* 0x000000016a947824 */ /* 0x000fe200078e0a07 */
[----:B------:R-:W-:Y:S01]  /*0990*/  LOP3.LUT R5, R5, 0x7fffffe, RZ, 0xc0, !PT ;  /* 0x07fffffe05057812 */ /* 0x000fe200078ec0ff */
[----:B------:R-:W-:Y:S01]  /*09a0*/  IMAD.WIDE.U32 R170, R36, c[0x0][0x1e8], RZ ;  /* 0x00007a0024aa7a25 */ /* 0x000fe200078e00ff */
[----:B------:R-:W-:-:S02]  /*09b0*/  LOP3.LUT R9, R6, 0xffffff00, RZ, 0xc0, !PT ;  /* 0xffffff0006097812 */ /* 0x000fc400078ec0ff */
[----:B-1----:R-:W-:Y:S01]  /*09c0*/  SHF.R.S32.HI R3, RZ, 0x1f, R12 ;  /* 0x0000001fff037819 */ /* 0x002fe2000001140c */
[----:B------:R-:W-:Y:S01]  /*09d0*/  IMAD.IADD R2, R175, 0x1, -R0 ;  /* 0x00000001af027824 */ /* 0x000fe200078e0a00 */
[----:B------:R-:W-:Y:S01]  /*09e0*/  SHF.R.S32.HI R0, RZ, 0x3, R4 ;  /* 0x00000003ff007819 */ /* 0x000fe20000011404 */
[C---:B------:R-:W-:Y:S01]  /*09f0*/  IMAD.IADD R5, R7.reuse, 0x1, -R5 ;  /* 0x0000000107057824 */ /* 0x040fe200078e0a05 */
[----:B------:R-:W-:Y:S01]  /*0a00*/  LEA.HI.X.SX32 R111, R7, R3, 0x1, P0 ;  /* 0x00000003076f7211 */ /* 0x000fe200000f0eff */
[----:B------:R-:W-:Y:S01]  /*0a10*/  IMAD.SHL.U32 R12, R2, 0x8, RZ ;  /* 0x00000008020c7824 */ /* 0x000fe200078e00ff */
[----:B------:R-:W-:Y:S01]  /*0a20*/  SEL R30, R29, RZ, !P4 ;  /* 0x000000ff1d1e7207 */ /* 0x000fe20006000000 */
[----:B------:R-:W-:Y:S01]  /*0a30*/  IMAD.SHL.U32 R0, R0, 0x40, RZ ;  /* 0x0000004000007824 */ /* 0x000fe200078e00ff */
[----:B------:R-:W-:Y:S01]  /*0a40*/  SEL R108, R38, RZ, !P4 ;  /* 0x000000ff266c7207 */ /* 0x000fe20006000000 */
[----:B------:R-:W-:Y:S01]  /*0a50*/  IMAD R2, R111, c[0x0][0x238], RZ ;  /* 0x00008e006f027a24 */ /* 0x000fe200078e02ff */
[----:B------:R-:W-:Y:S01]  /*0a60*/  SHF.R.S32.HI R13, RZ, 0x1f, R12 ;  /* 0x0000001fff0d7819 */ /* 0x000fe2000001140c */
[----:B------:R-:W-:Y:S01]  /*0a70*/  IMAD R9, R5, 0x20, R9 ;  /* 0x0000002005097824 */ /* 0x000fe200078e0209 */
[----:B------:R-:W-:Y:S01]  /*0a80*/  LOP3.LUT R0, R0, 0xc0, RZ, 0xc0, !PT ;  /* 0x000000c000007812 */ /* 0x000fe200078ec0ff */
[C---:B------:R-:W-:Y:S01]  /*0a90*/  IMAD R4, R110.reuse, c[0x0][0x23c], R2 ;  /* 0x00008f006e047a24 */ /* 0x040fe200078e0202 */
[----:B------:R-:W-:Y:S01]  /*0aa0*/  SHF.L.U64.HI R160, R17, R156, c[0x0][0x23c] ;  /* 0x00008f0011a07619 */ /* 0x000fe2000001029c */
[----:B------:R-:W-:Y:S01]  /*0ab0*/  IMAD.WIDE.U32 R2, R110, c[0x0][0x238], R12 ;  /* 0x00008e006e027a25 */ /* 0x000fe200078e000c */
[----:B------:R-:W-:-:S02]  /*0ac0*/  LOP3.LUT R6, R0, 0x18, R12, 0xf8, !PT ;  /* 0x0000001800067812 */ /* 0x000fc400078ef80c */
[----:B------:R-:W-:Y:S01]  /*0ad0*/  SHF.R.U32.HI R0, RZ, 0x3, R0 ;  /* 0x00000003ff007819 */ /* 0x000fe20000011600 */
[----:B------:R-:W-:Y:S01]  /*0ae0*/  IMAD.IADD R3, R3, 0x1, R4 ;  /* 0x0000000103037824 */ /* 0x000fe200078e0204 */
[----:B------:R-:W-:Y:S01]  /*0af0*/  IADD3 R4, R12, 0x20, RZ ;  /* 0x000000200c047810 */ /* 0x000fe20007ffe0ff */
[----:B------:R-:W-:Y:S01]  /*0b00*/  IMAD R5, R37, c[0x0][0x240], RZ ;  /* 0x0000900025057a24 */ /* 0x000fe200078e02ff */
[----:B------:R-:W-:Y:S01]  /*0b10*/  LOP3.LUT R6, R6, R0, RZ, 0x3c, !PT ;  /* 0x0000000006067212 */ /* 0x000fe200078e3cff */
[----:B------:R-:W-:Y:S01]  /*0b20*/  IMAD.WIDE.U32 R2, R36, c[0x0][0x240], R2 ;  /* 0x0000900024027a25 */ /* 0x000fe200078e0002 */
[----:B------:R-:W-:Y:S02]  /*0b30*/  ISETP.GE.AND P6, PT, R4, c[0x0][0x1d4], PT ;  /* 0x0000750004007a0c */ /* 0x000fe40003fc6270 */
[----:B------:R-:W-:Y:S01]  /*0b40*/  SHF.R.S32.HI R4, RZ, 0x1f, R14 ;  /* 0x0000001fff047819 */ /* 0x000fe2000001140e */
[----:B------:R-:W-:Y:S01]  /*0b50*/  IMAD R5, R36, c[0x0][0x244], R5 ;  /* 0x0000910024057a24 */ /* 0x000fe200078e0205 */
[----:B------:R-:W-:Y:S01]  /*0b60*/  IADD3 R0, R12, 0x40, RZ ;  /* 0x000000400c007810 */ /* 0x000fe20007ffe0ff */
[----:B------:R-:W-:Y:S01]  /*0b70*/  IMAD R8, R79, -0x40, R148 ;  /* 0xffffffc04f087824 */ /* 0x000fe200078e0294 */
[----:B------:R-:W-:Y:S01]  /*0b80*/  LEA.HI R4, R4, R7, RZ, 0x2 ;  /* 0x0000000704047211 */ /* 0x000fe200078f10ff */
[----:B------:R-:W-:Y:S01]  /*0b90*/  IMAD.IADD R3, R3, 0x1, R5 ;  /* 0x0000000103037824 */ /* 0x000fe200078e0205 */
[----:B------:R-:W-:Y:S01]  /*0ba0*/  ISETP.GE.AND P5, PT, R0, c[0x0][0x1d4], PT ;  /* 0x0000750000007a0c */ /* 0x000fe20003fa6270 */
[----:B------:R-:W-:Y:S01]  /*0bb0*/  IMAD R0, R30, c[0x0][0x248], RZ ;  /* 0x000092001e007a24 */ /* 0x000fe200078e02ff */
[----:B------:R-:W-:Y:S01]  /*0bc0*/  LOP3.LUT R4, R4, 0xfffffffc, RZ, 0xc0, !PT ;  /* 0xfffffffc04047812 */ /* 0x000fe200078ec0ff */
[----:B------:R-:W-:Y:S01]  /*0bd0*/  IMAD.IADD R80, R9, 0x1, R6 ;  /* 0x0000000109507824 */ /* 0x000fe200078e0206 */
[----:B------:R-:W-:Y:S01]  /*0be0*/  LEA.HI R9, R175, R175, RZ, 0x1 ;  /* 0x000000afaf097211 */ /* 0x000fe200078f08ff */
[----:B------:R-:W-:Y:S01]  /*0bf0*/  IMAD.WIDE.U32 R116, R108, c[0x0][0x248], R2 ;  /* 0x000092006c747a25 */ /* 0x000fe200078e0002 */
[----:B------:R-:W-:-:S02]  /*0c00*/  ISETP.GE.AND P1, PT, R8, 0x1, PT ;  /* 0x000000010800780c */ /* 0x000fc40003f26270 */
[----:B------:R-:W-:Y:S01]  /*0c10*/  ISETP.GE.AND P0, PT, R12, c[0x0][0x1d4], PT ;  /* 0x000075000c007a0c */ /* 0x000fe20003f06270 */
[----:B------:R-:W-:Y:S01]  /*0c20*/  IMAD.IADD R21, R7, 0x1, -R4 ;  /* 0x0000000107157824 */ /* 0x000fe200078e0a04 */
[----:B------:R-:W-:Y:S01]  /*0c30*/  LOP3.LUT R5, R9, 0xfffffffe, RZ, 0xc0, !PT ;  /* 0xfffffffe09057812 */ /* 0x000fe200078ec0ff */
[----:B------:R-:W-:Y:S01]  /*0c40*/  IMAD R4, R108, c[0x0][0x24c], R0 ;  /* 0x000093006c047a24 */ /* 0x000fe200078e0200 */
[----:B------:R-:W-:Y:S01]  /*0c50*/  LEA.HI R6, R16, R175, RZ, 0x4 ;  /* 0x000000af10067211 */ /* 0x000fe200078f20ff */
[----:B------:R-:W-:Y:S01]  /*0c60*/  IMAD R10, R160, R79, RZ ;  /* 0x0000004fa00a7224 */ /* 0x000fe200078e02ff */
[----:B------:R-:W-:Y:S01]  /*0c70*/  SHF.R.S32.HI R11, RZ, 0x1f, R79 ;  /* 0x0000001fff0b7819 */ /* 0x000fe2000001144f */
[----:B------:R-:W-:Y:S01]  /*0c80*/  IMAD.IADD R115, R117, 0x1, R4 ;  /* 0x0000000175737824 */ /* 0x000fe200078e0204 */
[----:B------:R-:W-:Y:S01]  /*0c90*/  SHF.R.S32.HI R92, RZ, 0x1, R9 ;  /* 0x00000001ff5c7819 */ /* 0x000fe20000011409 */
[----:B------:R-:W-:Y:S01]  /*0ca0*/  IMAD.MOV.U32 R114, RZ, RZ, R116 ;  /* 0x000000ffff727224 */ /* 0x000fe200078e0074 */
[----:B------:R-:W-:Y:S01]  /*0cb0*/  P2R R113, PR, RZ, 0x1 ;  /* 0x00000001ff717803 */ /* 0x000fe20000000000 */
[----:B------:R-:W-:Y:S01]  /*0cc0*/  IMAD.IADD R28, R175, 0x1, -R5 ;  /* 0x00000001af1c7824 */ /* 0x000fe200078e0a05 */
[----:B------:R-:W-:Y:S01]  /*0cd0*/  LEA.HI R0, R9, R92, RZ, 0x1 ;  /* 0x0000005c09007211 */ /* 0x000fe200078f08ff */
[----:B------:R-:W-:Y:S01]  /*0ce0*/  IMAD.SHL.U32 R2, R6, 0x10, RZ ;  /* 0x0000001006027824 */ /* 0x000fe200078e00ff */
[----:B------:R-:W-:Y:S01]  /*0cf0*/  ISETP.NE.AND P4, PT, R113, RZ, PT ;  /* 0x000000ff7100720c */ /* 0x000fe20003f85270 */
[-C--:B------:R-:W-:Y:S01]  /*0d00*/  IMAD R10, R11, R165.reuse, R10 ;  /* 0x000000a50b0a7224 */ /* 0x080fe200078e020a */
[----:B------:R-:W-:Y:S01]  /*0d10*/  SHF.R.S32.HI R11, RZ, 0x1f, R92 ;  /* 0x0000001fff0b7819 */ /* 0x000fe2000001145c */
[----:B------:R-:W-:Y:S01]  /*0d20*/  IMAD.WIDE.U32 R4, R79, R165, R114 ;  /* 0x000000a54f047225 */ /* 0x000fe200078e0072 */
[----:B------:R-:W-:-:S02]  /*0d30*/  LOP3.LUT R9, R2, 0xffffff00, RZ, 0xc0, !PT ;  /* 0xffffff0002097812 */ /* 0x000fc400078ec0ff */
[----:B------:R-:W-:Y:S01]  /*0d40*/  LOP3.LUT R0, R0, 0x7fffffe, RZ, 0xc0, !PT ;  /* 0x07fffffe00007812 */ /* 0x000fe200078ec0ff */
[----:B------:R-:W-:Y:S01]  /*0d50*/  IMAD.SHL.U32 R32, R28, 0x4, RZ ;  /* 0x000000041c207824 */ /* 0x000fe200078e00ff */
[----:B------:R-:W-:Y:S01]  /*0d60*/  @P1 LEA R2, P2, R4, c[0x0][0x220], 0x1 ;  /* 0x0000880004021a11 */ /* 0x000fe200078408ff */
[----:B------:R-:W-:Y:S01]  /*0d70*/  IMAD.IADD R14, R5, 0x1, R10 ;  /* 0x00000001050e7824 */ /* 0x000fe200078e020a */
[----:B------:R-:W-:Y:S01]  /*0d80*/  ISETP.GT.AND P0, PT, R8, 0x20, PT ;  /* 0x000000200800780c */ /* 0x000fe20003f04270 */
[----:B------:R-:W-:Y:S01]  /*0d90*/  IMAD.SHL.U32 R24, R28, 0x8, RZ ;  /* 0x000000081c187824 */ /* 0x000fe200078e00ff */
[----:B------:R-:W-:Y:S01]  /*0da0*/  SHF.R.S32.HI R33, RZ, 0x1f, R32 ;  /* 0x0000001fff217819 */ /* 0x000fe20000011420 */
[----:B------:R-:W-:Y:S01]  /*0db0*/  IMAD R15, R11, c[0x0][0x280], RZ ;  /* 0x0000a0000b0f7a24 */ /* 0x000fe200078e02ff */
[----:B------:R-:W-:Y:S01]  /*0dc0*/  @P1 LEA.HI.X R3, R4, c[0x0][0x224], R14, 0x1, P2 ;  /* 0x0000890004031a11 */ /* 0x000fe200010f0c0e */
[----:B------:R-:W-:Y:S01]  /*0dd0*/  IMAD.IADD R0, R92, 0x1, -R0 ;  /* 0x000000015c007824 */ /* 0x000fe200078e0a00 */
[----:B------:R-:W-:Y:S01]  /*0de0*/  ISETP.GE.AND P2, PT, R24, c[0x0][0x27c], PT ;  /* 0x00009f0018007a0c */ /* 0x000fe20003f46270 */
[----:B------:R-:W-:Y:S01]  /*0df0*/  IMAD.SHL.U32 R80, R80, 0x2, RZ ;  /* 0x0000000250507824 */ /* 0x000fe200078e00ff */
[----:B------:R-:W-:Y:S01]  /*0e00*/  SHF.R.S32.HI R25, RZ, 0x1f, R24 ;  /* 0x0000001fff197819 */ /* 0x000fe20000011418 */
[C---:B------:R-:W-:Y:S01]  /*0e10*/  IMAD R15, R92.reuse, c[0x0][0x284], R15 ;  /* 0x0000a1005c0f7a24 */ /* 0x040fe200078e020f */
[----:B------:R-:W-:Y:S01]  /*0e20*/  SEL R5, RZ, c[0x0][0x27c], !P2 ;  /* 0x00009f00ff057a07 */ /* 0x000fe20005000000 */
[----:B------:R-:W-:Y:S01]  /*0e30*/  IMAD.WIDE.U32 R6, R92, c[0x0][0x280], R32 ;  /* 0x0000a0005c067a25 */ /* 0x000fe200078e0020 */
[----:B------:R-:W-:Y:S01]  /*0e40*/  @!PT LDS RZ, [RZ] ;  /* 0x00000000fffff984 */ /* 0x000fe20000000800 */
[----:B------:R-:W-:Y:S01]  /*0e50*/  @!PT LDS RZ, [RZ] ;  /* 0x00000000fffff984 */ /* 0x000fe20000000800 */
[----:B------:R-:W-:Y:S01]  /*0e60*/  @!PT LDS RZ, [RZ] ;  /* 0x00000000fffff984 */ /* 0x000fe20000000800 */
[----:B------:R1:W-:Y:S01]  /*0e70*/  @P1 LDGSTS.E.BYPASS.LTC128B.128 [R80+0x3100], [R2.64], !P4 ;  /* 0x0310000002501fae */ /* 0x0003e2000e101d46 */
[----:B------:R-:W-:-:S02]  /*0e80*/  SHF.L.U64.HI R158, R17, R158, c[0x0][0x23c] ;  /* 0x00008f00119e7619 */ /* 0x000fc4000001029e */
[----:B------:R-:W-:Y:S01]  /*0e90*/  IMAD R100, R0, 0x20, R9 ;  /* 0x0000002000647824 */ /* 0x000fe200078e0209 */
[----:B------:R1:W-:Y:S01]  /*0ea0*/  @P1 LDGSTS.E.BYPASS.LTC128B.128 [R80+0x4100], [R2.64+0x40], !P6 ;  /* 0x0410004002501fae */ /* 0x0003e2000f101d46 */
[----:B------:R-:W-:Y:S01]  /*0eb0*/  IMAD R0, R11, c[0x0][0x290], RZ ;  /* 0x0000a4000b007a24 */ /* 0x000fe200078e02ff */
[----:B------:R-:W-:Y:S01]  /*0ec0*/  IADD3 R34, R32, 0x10, RZ ;  /* 0x0000001020227810 */ /* 0x000fe20007ffe0ff */
[----:B------:R-:W-:Y:S01]  /*0ed0*/  IMAD.IADD R23, R7, 0x1, R15 ;  /* 0x0000000107177824 */ /* 0x000fe200078e020f */
[----:B------:R1:W-:Y:S01]  /*0ee0*/  @P1 LDGSTS.E.BYPASS.LTC128B.128 [R80+0x5100], [R2.64+0x80], !P5 ;  /* 0x0510008002501fae */ /* 0x0003e2000e901d46 */
[----:B------:R-:W-:Y:S01]  /*0ef0*/  IMAD.MOV.U32 R22, RZ, RZ, R6 ;  /* 0x000000ffff167224 */ /* 0x000fe200078e0006 */
[----:B------:R-:W-:Y:S01]  /*0f00*/  @P0 IADD3 R4, P1, R164, R4, RZ ;  /* 0x00000004a4040210 */ /* 0x000fe20007f3e0ff */
[----:B------:R-:W-:Y:S01]  /*0f10*/  IMAD.WIDE.U32 R8, R92, c[0x0][0x280], R24 ;  /* 0x0000a0005c087a25 */ /* 0x000fe200078e0018 */
[----:B------:R-:W-:Y:S02]  /*0f20*/  IADD3 R31, R32, 0x20, RZ ;  /* 0x00000020201f7810 */ /* 0x000fe40007ffe0ff */
[----:B------:R-:W-:Y:S01]  /*0f30*/  IADD3 R95, R24, 0x30, RZ ;  /* 0x00000030185f7810 */ /* 0x000fe20007ffe0ff */
[----:B------:R-:W-:Y:S01]  /*0f40*/  IMAD R0, R92, c[0x0][0x294], R0 ;  /* 0x0000a5005c007a24 */ /* 0x000fe200078e0200 */
[----:B------:R-:W-:Y:S01]  /*0f50*/  IADD3 R94, R24, 0x40, RZ ;  /* 0x00000040185e7810 */ /* 0x000fe20007ffe0ff */
[----:B------:R-:W-:Y:S01]  /*0f60*/  IMAD.WIDE.U32 R10, R92, c[0x0][0x290], R32 ;  /* 0x0000a4005c0a7a25 */ /* 0x000fe200078e0020 */
[----:B------:R-:W-:-:S02]  /*0f70*/  IADD3 R93, R24, 0x50, RZ ;  /* 0x00000050185d7810 */ /* 0x000fc40007ffe0ff */
[----:B------:R-:W-:Y:S01]  /*0f80*/  P2R R151, PR, RZ, 0x4 ;  /* 0x00000004ff977803 */ /* 0x000fe20000000000 */
[----:B------:R-:W-:-:S04]  /*0f90*/  IMAD.WIDE.U32 R6, R92, c[0x0][0x290], R24 ;  /* 0x0000a4005c067a25 */ /* 0x000fc800078e0018 */
[----:B------:R-:W-:Y:S02]  /*0fa0*/  IMAD.IADD R5, R24, 0x1, R5 ;  /* 0x0000000118057824 */ /* 0x000fe400078e0205 */
[----:B------:R-:W-:Y:S02]  /*0fb0*/  IMAD.IADD R17, R15, 0x1, R9 ;  /* 0x000000010f117824 */ /* 0x000fe400078e0209 */
[----:B------:R-:W-:Y:S02]  /*0fc0*/  IMAD.IADD R19, R11, 0x1, R0 ;  /* 0x000000010b137824 */ /* 0x000fe400078e0200 */
[----:B------:R-:W-:Y:S01]  /*0fd0*/  IMAD.IADD R15, R0, 0x1, R7 ;  /* 0x00000001000f7824 */ /* 0x000fe200078e0207 */
[----:B------:R-:W-:Y:S01]  /*0fe0*/  SHF.R.S32.HI R0, RZ, 0x1f, R5 ;  /* 0x0000001fff007819 */ /* 0x000fe20000011405 */
[----:B------:R-:W-:Y:S01]  /*0ff0*/  @P0 IMAD.X R14, R158, 0x1, R14, P1 ;  /* 0x000000019e0e0824 */ /* 0x000fe200008e060e */
[----:B-1----:R-:W-:Y:S01]  /*1000*/  @P0 LEA R2, P1, R4, c[0x0][0x220], 0x1 ;  /* 0x0000880004020a11 */ /* 0x002fe200078208ff */
[----:B------:R-:W-:Y:S01]  /*1010*/  IMAD.IADD R27, R32, 0x1, R34 ;  /* 0x00000001201b7824 */ /* 0x000fe200078e0222 */
[-C--:B------:R-:W-:Y:S01]  /*1020*/  LEA.HI R20, R0, R5.reuse, RZ, 0x3 ;  /* 0x0000000500147211 */ /* 0x080fe200078f18ff */
[----:B------:R-:W-:Y:S01]  /*1030*/  IMAD.MOV.U32 R16, RZ, RZ, R8 ;  /* 0x000000ffff107224 */ /* 0x000fe200078e0008 */
[----:B------:R-:W-:Y:S01]  /*1040*/  @P0 LEA.HI.X R3, R4, c[0x0][0x224], R14, 0x1, P1 ;  /* 0x0000890004030a11 */ /* 0x000fe200008f0c0e */
[----:B------:R-:W-:Y:S01]  /*1050*/  IMAD.IADD R26, R32, 0x1, R31 ;  /* 0x00000001201a7824 */ /* 0x000fe200078e021f */
[----:B------:R-:W-:Y:S01]  /*1060*/  LEA.HI R8, R0, R5, RZ, 0x5 ;  /* 0x0000000500087211 */ /* 0x000fe200078f28ff */
[----:B------:R-:W-:Y:S01]  /*1070*/  IMAD R0, R37, c[0x0][0x260], RZ ;  /* 0x0000980025007a24 */ /* 0x000fe200078e02ff */
[----:B------:R-:W-:Y:S01]  /*1080*/  ISETP.GE.AND P1, PT, R27, c[0x0][0x27c], PT ;  /* 0x00009f001b007a0c */ /* 0x000fe20003f26270 */
[----:B------:R-:W-:Y:S01]  /*1090*/  IMAD.MOV.U32 R14, RZ, RZ, R6 ;  /* 0x000000ffff0e7224 */ /* 0x000fe200078e0006 */
[----:B------:R2:W-:Y:S01]  /*10a0*/  @P0 LDGSTS.E.BYPASS.LTC128B.128 [R80+0x3900], [R2.64], !P4 ;  /* 0x0390000002500fae */ /* 0x0005e2000e101d46 */
[C---:B------:R-:W-:Y:S01]  /*10b0*/  IMAD R0, R36.reuse, c[0x0][0x264], R0 ;  /* 0x0000990024007a24 */ /* 0x040fe200078e0200 */
[----:B------:R-:W-:Y:S01]  /*10c0*/  SEL R6, RZ, c[0x0][0x27c], !P1 ;  /* 0x00009f00ff067a07 */ /* 0x000fe20004800000 */
[----:B------:R-:W-:Y:S01]  /*10d0*/  IMAD.WIDE.U32 R4, R36, c[0x0][0x260], R12 ;  /* 0x0000980024047a25 */ /* 0x000fe200078e000c */
[----:B------:R-:W-:Y:S01]  /*10e0*/  P2R R150, PR, RZ, 0x2 ;  /* 0x00000002ff967803 */ /* 0x000fe20000000000 */
[----:B------:R2:W-:Y:S01]  /*10f0*/  @P0 LDGSTS.E.BYPASS.LTC128B.128 [R80+0x4900], [R2.64+0x40], !P6 ;  /* 0x0490004002500fae */ /* 0x0005e2000f101d46 */
[----:B------:R-:W-:Y:S01]  /*1100*/  ISETP.GE.AND P1, PT, R26, c[0x0][0x27c], PT ;  /* 0x00009f001a007a0c */ /* 0x000fe20003f26270 */
[----:B------:R-:W-:Y:S01]  /*1110*/  IMAD.IADD R5, R5, 0x1, R0 ;  /* 0x0000000105057824 */ /* 0x000fe200078e0200 */
[----:B------:R-:W-:Y:S01]  /*1120*/  SHF.R.S32.HI R144, RZ, 0x3, R20 ;  /* 0x00000003ff907819 */ /* 0x000fe20000011414 */
[----:B------:R-:W-:Y:S01]  /*1130*/  IMAD.IADD R0, R6, 0x1, R27 ;  /* 0x0000000106007824 */ /* 0x000fe200078e021b */
[----:B------:R-:W-:Y:S01]  /*1140*/  SEL R6, RZ, c[0x0][0x27c], !P1 ;  /* 0x00009f00ff067a07 */ /* 0x000fe20004800000 */
[----:B------:R-:W-:Y:S01]  /*1150*/  IMAD.SHL.U32 R7, R21, 0x40, RZ ;  /* 0x0000004015077824 */ /* 0x000fe200078e00ff */
[----:B------:R2:W-:Y:S01]  /*1160*/  @P0 LDGSTS.E.BYPASS.LTC128B.128 [R80+0x5900], [R2.64+0x80], !P5 ;  /* 0x0590008002500fae */ /* 0x0005e2000e901d46 */
[----:B------:R-:W-:Y:S01]  /*1170*/  IMAD.SHL.U32 R8, R8, 0x40, RZ ;  /* 0x0000004008087824 */ /* 0x000fe200078e00ff */
[----:B------:R-:W-:Y:S01]  /*1180*/  SHF.R.S32.HI R9, RZ, 0x1f, R0 ;  /* 0x0000001fff097819 */ /* 0x000fe20000011400 */
[----:B------:R-:W-:Y:S01]  /*1190*/  IMAD.IADD R6, R6, 0x1, R26 ;  /* 0x0000000106067824 */ /* 0x000fe200078e021a */
[----:B------:R-:W-:Y:S01]  /*11a0*/  LOP3.LUT R98, R7, 0xc0, RZ, 0xc0, !PT ;  /* 0x000000c007627812 */ /* 0x000fe200078ec0ff */
[----:B------:R-:W-:Y:S01]  /*11b0*/  IMAD.MOV.U32 R18, RZ, RZ, R10 ;  /* 0x000000ffff127224 */ /* 0x000fe200078e000a */
[CC--:B------:R-:W-:Y:S01]  /*11c0*/  LEA.HI R136, R9.reuse, R0.reuse, RZ, 0x3 ;  /* 0x0000000009887211 */ /* 0x0c0fe200078f18ff */
[----:B------:R-:W-:Y:S01]  /*11d0*/  IMAD R7, R30, c[0x0][0x268], RZ ;  /* 0x00009a001e077a24 */ /* 0x000fe200078e02ff */
[----:B------:R-:W-:Y:S01]  /*11e0*/  LEA.HI R12, R9, R0, RZ, 0x5 ;  /* 0x00000000090c7211 */ /* 0x000fe200078f28ff */
[----:B------:R-:W0:Y:S01]  /*11f0*/  LDGDEPBAR ;  /* 0x00000000000079af */ /* 0x000e220000000000 */
[----:B------:R-:W-:Y:S01]  /*1200*/  SHF.R.S32.HI R0, RZ, 0x1f, R6 ;  /* 0x0000001fff007819 */ /* 0x000fe20000011406 */
[----:B------:R-:W-:Y:S01]  /*1210*/  IMAD R107, R108, c[0x0][0x26c], R7 ;  /* 0x00009b006c6b7a24 */ /* 0x000fe200078e0207 */
[----:B------:R-:W-:Y:S01]  /*1220*/  LOP3.LUT R10, R8, 0x7ffff800, RZ, 0xc0, !PT ;  /* 0x7ffff800080a7812 */ /* 0x000fe200078ec0ff */
[----:B------:R-:W-:Y:S01]  /*1230*/  IMAD.SHL.U32 R8, R12, 0x40, RZ ;  /* 0x000000400c087824 */ /* 0x000fe200078e00ff */
[-C--:B------:R-:W-:Y:S01]  /*1240*/  LEA.HI R11, R0, R6.reuse, RZ, 0x3 ;  /* 0x00000006000b7211 */ /* 0x080fe200078f18ff */
[----:B------:R-:W-:Y:S01]  /*1250*/  IMAD.WIDE.U32 R108, R108, c[0x0][0x268], R4 ;  /* 0x00009a006c6c7a25 */ /* 0x000fe200078e0004 */
[----:B------:R-:W-:-:S02]  /*1260*/  LEA.HI R0, R0, R6, RZ, 0x5 ;  /* 0x0000000600007211 */ /* 0x000fc400078f28ff */
[----:B------:R-:W-:Y:S01]  /*1270*/  SHF.R.U32.HI R99, RZ, 0x3, R98 ;  /* 0x00000003ff637819 */ /* 0x000fe20000011662 */
[----:B------:R-:W-:Y:S01]  /*1280*/  IMAD R4, R37, c[0x0][0x1e8], RZ ;  /* 0x00007a0025047a24 */ /* 0x000fe200078e02ff */
[----:B------:R-:W-:Y:S01]  /*1290*/  LOP3.LUT R6, R98, 0x18, R136, 0xf8, !PT ;  /* 0x0000001862067812 */ /* 0x000fe200078ef888 */
[----:B------:R-:W-:Y:S01]  /*12a0*/  IMAD.SHL.U32 R0, R0, 0x40, RZ ;  /* 0x0000004000007824 */ /* 0x000fe200078e00ff */
[----:B------:R-:W-:Y:S01]  /*12b0*/  LOP3.LUT R9, R98, 0x18, R20, 0xf8, !PT ;  /* 0x0000001862097812 */ /* 0x000fe200078ef814 */
[----:B------:R-:W-:Y:S01]  /*12c0*/  IMAD R4, R36, c[0x0][0x1ec], R4 ;  /* 0x00007b0024047a24 */ /* 0x000fe200078e0204 */
[----:B------:R-:W-:Y:S01]  /*12d0*/  LOP3.LUT R7, R98, 0x18, R11, 0xf8, !PT ;  /* 0x0000001862077812 */ /* 0x000fe200078ef80b */
[----:B------:R-:W-:Y:S01]  /*12e0*/  IMAD.MOV.U32 R162, RZ, RZ, c[0x0][0x280] ;  /* 0x0000a000ffa27624 */ /* 0x000fe200078e00ff */
[----:B------:R-:W-:Y:S01]  /*12f0*/  LOP3.LUT R12, R8, 0x7ffff800, RZ, 0xc0, !PT ;  /* 0x7ffff800080c7812 */ /* 0x000fe200078ec0ff */
[----:B------:R-:W-:Y:S01]  /*1300*/  IMAD.IADD R147, R171, 0x1, R4 ;  /* 0x00000001ab937824 */ /* 0x000fe200078e0204 */
[-C--:B------:R-:W-:Y:S01]  /*1310*/  LOP3.LUT R8, R6, R99.reuse, RZ, 0x3c, !PT ;  /* 0x0000006306087212 */ /* 0x080fe200078e3cff */
[----:B------:R-:W-:Y:S01]  /*1320*/  IMAD.MOV.U32 R163, RZ, RZ, c[0x0][0x290] ;  /* 0x0000a400ffa37624 */ /* 0x000fe200078e00ff */
[-C--:B------:R-:W-:Y:S01]  /*1330*/  LOP3.LUT R9, R9, R99.reuse, RZ, 0x3c, !PT ;  /* 0x0000006309097212 */ /* 0x080fe200078e3cff */
[----:B------:R-:W-:Y:S01]  /*1340*/  IMAD.MOV.U32 R172, RZ, RZ, c[0x0][0x2b8] ;  /* 0x0000ae00ffac7624 */ /* 0x000fe200078e00ff */
[----:B------:R-:W-:Y:S01]  /*1350*/  LOP3.LUT R6, R0, 0x7ffff800, RZ, 0xc0, !PT ;  /* 0x7ffff80000067812 */ /* 0x000fe200078ec0ff */
[----:B------:R-:W-:Y:S01]  /*1360*/  IMAD.MOV.U32 R168, RZ, RZ, c[0x0][0x27c] ;  /* 0x00009f00ffa87624 */ /* 0x000fe200078e00ff */
[----:B------:R-:W-:Y:S01]  /*1370*/  LOP3.LUT R0, R7, R99, RZ, 0x3c, !PT ;  /* 0x0000006307007212 */ /* 0x000fe200078e3cff */
[----:B------:R-:W-:Y:S01]  /*1380*/  IMAD R7, R37, c[0x0][0x210], RZ ;  /* 0x0000840025077a24 */ /* 0x000fe200078e02ff */
[--C-:B------:R-:W-:Y:S01]  /*1390*/  IADD3 R10, R9, R10, R100.reuse ;  /* 0x0000000a090a7210 */ /* 0x100fe20007ffe064 */
[----:B------:R-:W-:Y:S01]  /*13a0*/  IMAD.MOV.U32 R154, RZ, RZ, c[0x0][0x27c] ;  /* 0x00009f00ff9a7624 */ /* 0x000fe200078e00ff */
[----:B------:R-:W-:Y:S01]  /*13b0*/  IADD3 R9, R0, R6, R100 ;  /* 0x0000000600097210 */ /* 0x000fe20007ffe064 */
[----:B-----5:R-:W-:Y:S01]  /*13c0*/  IMAD.WIDE.U32 R124, R157, c[0x0][0x280], R22 ;  /* 0x0000a0009d7c7a25 */ /* 0x020fe200078e0016 */
[----:B------:R-:W-:-:S02]  /*13d0*/  SHF.R.S32.HI R0, RZ, 0x1f, R157 ;  /* 0x0000001fff007819 */ /* 0x000fc4000001149d */
[----:B------:R-:W-:Y:S01]  /*13e0*/  LOP3.LUT P0, RZ, R21, 0x2, RZ, 0xc0, !PT ;  /* 0x0000000215ff7812 */ /* 0x000fe2000780c0ff */
[C---:B------:R-:W-:Y:S01]  /*13f0*/  IMAD.WIDE.U32 R122, R157.reuse, c[0x0][0x290], R18 ;  /* 0x0000a4009d7a7a25 */ /* 0x040fe200078e0012 */
[----:B------:R-:W-:Y:S02]  /*1400*/  IADD3 R12, R8, R12, R100 ;  /* 0x0000000c080c7210 */ /* 0x000fe40007ffe064 */
[----:B------:R-:W-:Y:S01]  /*1410*/  SHF.R.S32.HI R4, RZ, 0x1f, R27 ;  /* 0x0000001fff047819 */ /* 0x000fe2000001141b */
[----:B------:R-:W-:Y:S01]  /*1420*/  IMAD R6, R0, c[0x0][0x280], RZ ;  /* 0x0000a00000067a24 */ /* 0x000fe200078e02ff */
[----:B------:R-:W-:Y:S01]  /*1430*/  SHF.L.U64.HI R155, R162, R156, c[0x0][0x284] ;  /* 0x0000a100a29b7619 */ /* 0x000fe2000001029c */
[----:B------:R-:W-:Y:S01]  /*1440*/  IMAD R5, R0, c[0x0][0x290], RZ ;  /* 0x0000a40000057a24 */ /* 0x000fe200078e02ff */
[----:B------:R-:W-:Y:S01]  /*1450*/  LEA.HI R4, R4, R27, RZ, 0x3 ;  /* 0x0000001b04047211 */ /* 0x000fe200078f18ff */
[----:B------:R-:W-:Y:S01]  /*1460*/  IMAD R0, R36, c[0x0][0x214], R7 ;  /* 0x0000850024007a24 */ /* 0x000fe200078e0207 */
[----:B------:R-:W-:Y:S01]  /*1470*/  P2R R149, PR, RZ, 0x2 ;  /* 0x00000002ff957803 */ /* 0x000fe20000000000 */
[----:B------:R-:W-:Y:S01]  /*1480*/  IMAD R8, R157, c[0x0][0x284], R6 ;  /* 0x0000a1009d087a24 */ /* 0x000fe200078e0206 */
[----:B------:R-:W-:Y:S01]  /*1490*/  SHF.R.S32.HI R6, RZ, 0x1f, R94 ;  /* 0x0000001fff067819 */ /* 0x000fe2000001145e */
[----:B------:R-:W-:Y:S01]  /*14a0*/  IMAD.IADD R146, R167, 0x1, R0 ;  /* 0x00000001a7927824 */ /* 0x000fe200078e0200 */
[----:B------:R-:W-:Y:S01]  /*14b0*/  SHF.R.S32.HI R0, RZ, 0x1f, R95 ;  /* 0x0000001fff007819 */ /* 0x000fe2000001145f */
[C---:B------:R-:W-:Y:S01]  /*14c0*/  IMAD R7, R157.reuse, c[0x0][0x294], R5 ;  /* 0x0000a5009d077a24 */ /* 0x040fe200078e0205 */
[----:B------:R-:W-:Y:S01]  /*14d0*/  SHF.R.S32.HI R5, RZ, 0x1f, R93 ;  /* 0x0000001fff057819 */ /* 0x000fe2000001145d */
[----:B------:R-:W-:Y:S01]  /*14e0*/  IMAD.WIDE.U32 R120, R157, c[0x0][0x280], R16 ;  /* 0x0000a0009d787a25 */ /* 0x000fe200078e0010 */
[----:B------:R-:W-:-:S02]  /*14f0*/  LEA.HI R90, R0, R95, RZ, 0x3 ;  /* 0x0000005f005a7211 */ /* 0x000fc400078f18ff */
[----:B------:R-:W-:Y:S01]  /*1500*/  SHF.R.S32.HI R0, RZ, 0x1f, R26 ;  /* 0x0000001fff007819 */ /* 0x000fe2000001141a */
[----:B------:R-:W-:Y:S01]  /*1510*/  IMAD.WIDE.U32 R118, R157, c[0x0][0x290], R14 ;  /* 0x0000a4009d767a25 */ /* 0x000fe200078e000e */
[----:B------:R-:W-:Y:S02]  /*1520*/  LEA.HI R6, R6, R94, RZ, 0x3 ;  /* 0x0000005e06067211 */ /* 0x000fe400078f18ff */
[----:B------:R-:W-:Y:S01]  /*1530*/  LEA.HI R86, R0, R26, RZ, 0x3 ;  /* 0x0000001a00567211 */ /* 0x000fe200078f18ff */
[----:B------:R-:W-:Y:S01]  /*1540*/  IMAD.SHL.U32 R162, R162, 0x40, RZ ;  /* 0x00000040a2a27824 */ /* 0x000fe200078e00ff */
[----:B------:R-:W-:Y:S01]  /*1550*/  LEA.HI R5, R5, R93, RZ, 0x3 ;  /* 0x0000005d05057211 */ /* 0x000fe200078f18ff */
[----:B------:R-:W-:Y:S01]  /*1560*/  IMAD.SHL.U32 R154, R154, 0x2, RZ ;  /* 0x000000029a9a7824 */ /* 0x000fe200078e00ff */
[----:B------:R-:W-:Y:S01]  /*1570*/  LOP3.LUT R87, R4, 0xfffffff8, RZ, 0xc0, !PT ;  /* 0xfffffff804577812 */ /* 0x000fe200078ec0ff */
[----:B------:R-:W-:Y:S01]  /*1580*/  IMAD R112, R28, 0x40, R92 ;  /* 0x000000401c707824 */ /* 0x000fe200078e025c */
[----:B------:R-:W-:Y:S01]  /*1590*/  LOP3.LUT R90, R90, 0xfffffff8, RZ, 0xc0, !PT ;  /* 0xfffffff85a5a7812 */ /* 0x000fe200078ec0ff */
[----:B------:R-:W-:Y:S01]  /*15a0*/  IMAD.IADD R142, R125, 0x1, R8 ;  /* 0x000000017d8e7824 */ /* 0x000fe200078e0208 */
[----:B------:R-:W-:Y:S01]  /*15b0*/  LOP3.LUT R89, R6, 0xfffffff8, RZ, 0xc0, !PT ;  /* 0xfffffff806597812 */ /* 0x000fe200078ec0ff */
[----:B------:R-:W-:Y:S01]  /*15c0*/  IMAD.IADD R140, R8, 0x1, R121 ;  /* 0x00000001088c7824 */ /* 0x000fe200078e0279 */
[----:B------:R-:W-:Y:S01]  /*15d0*/  LOP3.LUT R88, R5, 0xfffffff8, RZ, 0xc0, !PT ;  /* 0xfffffff805587812 */ /* 0x000fe200078ec0ff */
[----:B------:R-:W-:Y:S01]  /*15e0*/  IMAD.IADD R141, R123, 0x1, R7 ;  /* 0x000000017b8d7824 */ /* 0x000fe200078e0207 */
[----:B------:R-:W-:Y:S01]  /*15f0*/  LOP3.LUT R86, R86, 0xfffffff8, RZ, 0xc0, !PT ;  /* 0xfffffff856567812 */ /* 0x000fe200078ec0ff */
[----:B------:R-:W-:Y:S01]  /*1600*/  IMAD.IADD R139, R7, 0x1, R119 ;  /* 0x00000001078b7824 */ /* 0x000fe200078e0277 */
[C---:B------:R-:W-:Y:S01]  /*1610*/  SHF.L.U64.HI R156, R163.reuse, R156, c[0x0][0x294] ;  /* 0x0000a500a39c7619 */ /* 0x040fe2000001029c */
[----:B------:R-:W-:Y:S01]  /*1620*/  IMAD.SHL.U32 R163, R163, 0x40, RZ ;  /* 0x00000040a3a37824 */ /* 0x000fe200078e00ff */
[C---:B------:R-:W-:Y:S01]  /*1630*/  IADD3 R37, R32.reuse, 0x28, RZ ;  /* 0x0000002820257810 */ /* 0x040fe20007ffe0ff */
[----:B------:R-:W-:Y:S01]  /*1640*/  IMAD.IADD R107, R109, 0x1, R107 ;  /* 0x000000016d6b7824 */ /* 0x000fe200078e026b */
[----:B------:R-:W-:Y:S01]  /*1650*/  IADD3 R36, R32, 0x8, RZ ;  /* 0x0000000820247810 */ /* 0x000fe20007ffe0ff */
[----:B------:R-:W-:Y:S01]  /*1660*/  IMAD.SHL.U32 R134, R10, 0x2, RZ ;  /* 0x000000020a867824 */ /* 0x000fe200078e00ff */
[----:B------:R-:W-:Y:S01]  /*1670*/  SHF.R.S32.HI R105, RZ, 0x1f, R90 ;  /* 0x0000001fff697819 */ /* 0x000fe2000001145a */
[----:B------:R-:W-:Y:S01]  /*1680*/  IMAD.SHL.U32 R129, R12, 0x2, RZ ;  /* 0x000000020c817824 */ /* 0x000fe200078e00ff */
[----:B------:R-:W-:Y:S01]  /*1690*/  SHF.R.S32.HI R104, RZ, 0x1f, R89 ;  /* 0x0000001fff687819 */ /* 0x000fe20000011459 */
[----:B------:R-:W-:Y:S01]  /*16a0*/  IMAD.SHL.U32 R128, R9, 0x2, RZ ;  /* 0x0000000209807824 */ /* 0x000fe200078e00ff */
[----:B------:R-:W-:-:S02]  /*16b0*/  SHF.R.S32.HI R103, RZ, 0x1f, R88 ;  /* 0x0000001fff677819 */ /* 0x000fc40000011458 */
[----:B------:R-:W-:Y:S02]  /*16c0*/  SHF.R.S32.HI R102, RZ, 0x1f, R87 ;  /* 0x0000001fff667819 */ /* 0x000fe40000011457 */
[----:B------:R-:W-:Y:S02]  /*16d0*/  SHF.R.S32.HI R101, RZ, 0x1f, R86 ;  /* 0x0000001fff657819 */ /* 0x000fe40000011456 */
[----:B------:R-:W-:Y:S01]  /*16e0*/  SHF.R.S32.HI R135, RZ, 0x3, R11 ;  /* 0x00000003ff877819 */ /* 0x000fe2000001140b */
[----:B------:R-:W-:Y:S01]  /*16f0*/  BAR.SYNC.DEFER_BLOCKING 0x0 ;  /* 0x0000000000007b1d */ /* 0x000fe20000010000 */
[----:B------:R-:W-:Y:S02]  /*1700*/  ISETP.NE.AND P1, PT, R172, 0x1, PT ;  /* 0x00000001ac00780c */ /* 0x000fe40003f25270 */
[----:B--2---:R-:W-:Y:S01]  /*1710*/  @P3 SHF.R.S32.HI R3, RZ, 0x1f, R35 ;  /* 0x0000001fff033819 */ /* 0x004fe20000011423 */
[----:B------:R-:W-:Y:S02]  /*1720*/  @!P3 IMAD.MOV.U32 R3, RZ, RZ, R29 ;  /* 0x000000ffff03b224 */ /* 0x000fe400078e001d */
[----:B------:R-:W-:Y:S01]  /*1730*/  @P3 IMAD.MOV.U32 R2, RZ, RZ, R35 ;  /* 0x000000ffff023224 */ /* 0x000fe200078e0023 */
[----:B------:R-:W-:Y:S01]  /*1740*/  IADD3 R35, R32, 0x18, RZ ;  /* 0x0000001820237810 */ /* 0x000fe20007ffe0ff */
[----:B------:R-:W-:-:S02]  /*1750*/  @!P3 IMAD.MOV.U32 R2, RZ, RZ, R38 ;  /* 0x000000ffff02b224 */ /* 0x000fc400078e0026 */
[----:B------:R-:W-:Y:S02]  /*1760*/  IMAD R0, R3, c[0x0][0x2b0], RZ ;  /* 0x0000ac0003007a24 */ /* 0x000fe400078e02ff */
[----:B------:R-:W-:-:S04]  /*1770*/  IMAD.WIDE.U32 R126, R2, c[0x0][0x2b0], RZ ;  /* 0x0000ac00027e7a25 */ /* 0x000fc800078e00ff */
[----:B------:R-:W-:Y:S01]  /*1780*/  IMAD R3, R2, c[0x0][0x2b4], R0 ;  /* 0x0000ad0002037a24 */ /* 0x000fe200078e0200 */
[----:B------:R-:W-:Y:S02]  /*1790*/  LOP3.LUT R2, R98, 0x8, R24, 0xf8, !PT ;  /* 0x0000000862027812 */ /* 0x000fe400078ef818 */
[----:B------:R-:W-:Y:S01]  /*17a0*/  LOP3.LUT R0, R20, 0xfffffff8, RZ, 0xc0, !PT ;  /* 0xfffffff814007812 */ /* 0x000fe200078ec0ff */
[----:B------:R-:W-:Y:S01]  /*17b0*/  IMAD.IADD R143, R127, 0x1, R3 ;  /* 0x000000017f8f7824 */ /* 0x000fe200078e0203 */
[----:B------:R-:W-:Y:S02]  /*17c0*/  LOP3.LUT R2, R2, R99, RZ, 0x3c, !PT ;  /* 0x0000006302027212 */ /* 0x000fe400078e3cff */
[----:B------:R-:W-:Y:S01]  /*17d0*/  LOP3.LUT R3, R136, 0xfffffff8, RZ, 0xc0, !PT ;  /* 0xfffffff888037812 */ /* 0x000fe200078ec0ff */
[----:B------:R-:W-:Y:S01]  /*17e0*/  IMAD.SHL.U32 R137, R0, 0x2, RZ ;  /* 0x0000000200897824 */ /* 0x000fe200078e00ff */
[----:B------:R-:W-:Y:S01]  /*17f0*/  SHF.R.S32.HI R136, RZ, 0x3, R136 ;  /* 0x00000003ff887819 */ /* 0x000fe20000011488 */
[----:B------:R-:W-:Y:S01]  /*1800*/  IMAD.IADD R81, R100, 0x1, R2 ;  /* 0x0000000164517824 */ /* 0x000fe200078e0202 */
[----:B------:R-:W-:Y:S01]  /*1810*/  SHF.R.S32.HI R2, RZ, 0x1f, R0 ;  /* 0x0000001fff027819 */ /* 0x000fe20000011400 */
[----:B------:R-:W-:Y:S01]  /*1820*/  IMAD.SHL.U32 R132, R3, 0x2, RZ ;  /* 0x0000000203847824 */ /* 0x000fe200078e00ff */
[----:B------:R-:W-:-:S02]  /*1830*/  SHF.R.S32.HI R4, RZ, 0x1f, R3 ;  /* 0x0000001fff047819 */ /* 0x000fc40000011403 */
[----:B------:R-:W-:Y:S02]  /*1840*/  SHF.L.U64.HI R138, R0, 0x1, R2 ;  /* 0x00000001008a7819 */ /* 0x000fe40000010202 */
[----:B------:R-:W-:Y:S02]  /*1850*/  LOP3.LUT R0, R11, 0xfffffff8, RZ, 0xc0, !PT ;  /* 0xfffffff80b007812 */ /* 0x000fe400078ec0ff */
[----:B------:R-:W-:Y:S02]  /*1860*/  LEA R81, R81, 0x100, 0x1 ;  /* 0x0000010051517811 */ /* 0x000fe400078e08ff */
[----:B------:R-:W-:Y:S01]  /*1870*/  SHF.R.S32.HI R2, RZ, 0x1f, R0 ;  /* 0x0000001fff027819 */ /* 0x000fe20000011400 */
[----:B------:R-:W-:Y:S01]  /*1880*/  IMAD.SHL.U32 R130, R0, 0x2, RZ ;  /* 0x0000000200827824 */ /* 0x000fe200078e00ff */
[C---:B------:R-:W-:Y:S02]  /*1890*/  IADD3 R82, R81.reuse, 0x20, RZ ;  /* 0x0000002051527810 */ /* 0x040fe40007ffe0ff */
[----:B------:R-:W-:-:S02]  /*18a0*/  @P0 IADD3 R82, R81, -0x20, RZ ;  /* 0xffffffe051520810 */ /* 0x000fc40007ffe0ff */
[----:B------:R-:W-:Y:S02]  /*18b0*/  SHF.L.U64.HI R133, R3, 0x1, R4 ;  /* 0x0000000103857819 */ /* 0x000fe40000010204 */
[----:B------:R-:W-:Y:S02]  /*18c0*/  SHF.L.U64.HI R131, R0, 0x1, R2 ;  /* 0x0000000100837819 */ /* 0x000fe40000010202 */
[----:B------:R-:W-:Y:S02]  /*18d0*/  ISETP.GE.AND P0, PT, R168, 0x1, PT ;  /* 0x00000001a800780c */ /* 0x000fe40003f06270 */
.L_x_90:
[----:B------:R-:W-:Y:S01]  /*18e0*/  IMAD.SHL.U32 R91, R79, 0x40, RZ ;  /* 0x000000404f5b7824 */ /* 0x000fe200078e00ff */
[----:B------:R-:W-:Y:S04]  /*18f0*/  DEPBAR.LE SB0, 0x0 ;  /* 0x000080000000791a */ /* 0x000fe80000000000 */
[----:B-1----:R-:W-:Y:S01]  /*1900*/  IMAD.IADD R2, R112, 0x1, R91 ;  /* 0x0000000170027824 */ /* 0x002fe200078e025b */
[----:B------:R-:W-:Y:S01]  /*1910*/  ISETP.NE.AND P1, PT, R172, 0x1, PT ;  /* 0x00000001ac00780c */ /* 0x000fe20003f25270 */
[----:B------:R-:W-:Y:S01]  /*1920*/  IMAD.MOV.U32 R83, RZ, RZ, RZ ;  /* 0x000000ffff537224 */ /* 0x000fe200078e00ff */
[----:B------:R-:W-:Y:S01]  /*1930*/  ISETP.GE.AND P2, PT, R168, 0x1, PT ;  /* 0x00000001a800780c */ /* 0x000fe20003f46270 */
[----:B------:R-:W-:Y:S01]  /*1940*/  IMAD.IADD R0, R152, 0x1, R2 ;  /* 0x0000000198007824 */ /* 0x000fe200078e0202 */
[----:B------:R-:W-:Y:S01]  /*1950*/  ISETP.GE.AND P0, PT, R2, R106, PT ;  /* 0x0000006a0200720c */ /* 0x000fe20003f06270 */
[----:B------:R-:W-:Y:S02]  /*1960*/  BSSY B1, `(.L_x_66) ;  /* 0x00003d8000017945 */ /* 0x000fe40003800000 */
[----:B------:R-:W-:Y:S01]  /*1970*/  IMAD.MOV.U32 R2, RZ, RZ, R0 ;  /* 0x000000ffff027224 */ /* 0x000fe200078e0000 */
[----:B------:R-:W-:Y:S05]  /*1980*/  ISETP.GT.OR P0, PT, R112, 0x3f, P0 ;  /* 0x0000003f7000780c */ /* 0x000fea0000704670 */
[----:B------:R-:W-:Y:S05]  /*1990*/  @P1 IMAD.HI.U32 R3, R0, c[0x0][0x2bc], RZ ;  /* 0x0000af0000031a27 */ /* 0x000fea00078e00ff */
[----:B------:R-:W-:Y:S04]  /*19a0*/  @P1 SHF.R.U32.HI R2, RZ, c[0x0][0x2c0], R3 ;  /* 0x0000b000ff021a19 */ /* 0x000fe80000011603 */
[C---:B------:R-:W-:Y:S04]  /*19b0*/  @!P0 IADD3 R3, P1, R2.reuse, R126, RZ ;  /* 0x0000007e02038210 */ /* 0x040fe80007f3e0ff */
[----:B------:R-:W-:Y:S01]  /*19c0*/  @!P0 LEA.HI.X.SX32 R5, R2, R143, 0x1, P1 ;  /* 0x0000008f02058211 */ /* 0x000fe200008f0eff */
[----:B------:R-:W-:Y:S01]  /*19d0*/  IMAD.MOV R2, RZ, RZ, -R2 ;  /* 0x000000ffff027224 */ /* 0x000fe200078e0a02 */
[C---:B------:R-:W-:Y:S03]  /*19e0*/  @!P0 LEA R4, P1, R3.reuse, c[0x0][0x2a0], 0x2 ;  /* 0x0000a80003048a11 */ /* 0x040fe600078210ff */
[----:B------:R-:W-:Y:S01]  /*19f0*/  IMAD R84, R2, c[0x0][0x2b8], R0 ;  /* 0x0000ae0002547a24 */ /* 0x000fe200078e0200 */
[----:B------:R-:W-:Y:S03]  /*1a00*/  @!P0 LEA.HI.X R5, R3, c[0x0][0x2a4], R5, 0x2, P1 ;  /* 0x0000a90003058a11 */ /* 0x000fe600008f1405 */
[----:B------:R-:W-:Y:S01]  /*1a10*/  IMAD.WIDE.U32 R2, R84, c[0x0][0x1e0], RZ ;  /* 0x0000780054027a25 */ /* 0x000fe200078e00ff */
[----:B------:R-:W-:Y:S01]  /*1a20*/  SHF.R.S32.HI R96, RZ, 0x1f, R84 ;  /* 0x0000001fff607819 */ /* 0x000fe20000011454 */
[----:B------:R-:W2:Y:S04]  /*1a30*/  @!P0 LDG.E R83, [R4.64] ;  /* 0x0000000604538981 */ /* 0x000ea8000c1e1900 */
[----:B------:R-:W-:Y:S01]  /*1a40*/  IMAD R0, R96, c[0x0][0x1e0], RZ ;  /* 0x0000780060007a24 */ /* 0x000fe200078e02ff */
[----:B------:R-:W-:Y:S03]  /*1a50*/  BAR.SYNC.DEFER_BLOCKING 0x0 ;  /* 0x0000000000007b1d */ /* 0x000fe60000010000 */
[----:B------:R-:W-:Y:S04]  /*1a60*/  IMAD R0, R84, c[0x0][0x1e4], R0 ;  /* 0x0000790054007a24 */ /* 0x000fe800078e0200 */
[----:B------:R-:W-:Y:S01]  /*1a70*/  IMAD.IADD R3, R3, 0x1, R0 ;  /* 0x0000000103037824 */ /* 0x000fe200078e0200 */
[----:B--2---:R-:W-:Y:S03]  /*1a80*/  SHF.R.S32.HI R97, RZ, 0x1f, R83 ;  /* 0x0000001fff617819 */ /* 0x004fe60000011453 */
[----:B------:R-:W-:Y:S04]  /*1a90*/  IMAD.WIDE.U32 R2, R83, c[0x0][0x1f0], R2 ;  /* 0x00007c0053027a25 */ /* 0x000fe800078e0002 */
[----:B------:R-:W-:Y:S01]  /*1aa0*/  IMAD R4, R97, c[0x0][0x1f0], RZ ;  /* 0x00007c0061047a24 */ /* 0x000fe200078e02ff */
[----:B------:R-:W-:Y:S03]  /*1ab0*/  IADD3 R0, P0, R170, R2, RZ ;  /* 0x00000002aa007210 */ /* 0x000fe60007f1e0ff */
[----:B------:R-:W-:Y:S05]  /*1ac0*/  IMAD R4, R83, c[0x0][0x1f4], R4 ;  /* 0x00007d0053047a24 */ /* 0x000fea00078e0204 */
[----:B------:R-:W-:Y:S02]  /*1ad0*/  IADD3.X R2, R147, R3, R4, P0, !PT ;  /* 0x0000000393027210 */ /* 0x000fe400007fe404 */
[C---:B------:R-:W-:Y:S04]  /*1ae0*/  LEA R15, P0, R0.reuse, c[0x0][0x1c8], 0x1 ;  /* 0x00007200000f7a11 */ /* 0x040fe800078008ff */
[----:B------:R-:W-:Y:S01]  /*1af0*/  LEA.HI.X R14, R0, c[0x0][0x1cc], R2, 0x1, P0 ;  /* 0x00007300000e7a11 */ /* 0x000fe200000f0c02 */
[----:B----4-:R-:W-:-:S05]  /*1b00*/  @!P2 BRA `(.L_x_67) ;  /* 0x000039700000a947 */ /* 0x010fca0003800000 */
[-C--:B------:R-:W-:Y:S01]  /*1b10*/  IMAD R3, R155, R79.reuse, RZ ;  /* 0x0000004f9b037224 */ /* 0x080fe200078e02ff */
[----:B------:R-:W-:Y:S01]  /*1b20*/  ISETP.NE.AND P0, PT, RZ, UR4, PT ;  /* 0x00000004ff007c0c */ /* 0x000fe2000bf05270 */
[-C--:B------:R-:W-:Y:S01]  /*1b30*/  IMAD R2, R156, R79.reuse, RZ ;  /* 0x0000004f9c027224 */ /* 0x080fe200078e02ff */
[----:B------:R-:W-:Y:S01]  /*1b40*/  SHF.R.S32.HI R0, RZ, 0x1f, R79 ;  /* 0x0000001fff007819 */ /* 0x000fe2000001144f */
[----:B------:R-:W-:Y:S01]  /*1b50*/  IMAD.WIDE.U32 R8, R162, R79, RZ ;  /* 0x0000004fa2087225 */ /* 0x000fe200078e00ff */
[----:B------:R-:W-:Y:S03]  /*1b60*/  IADD3 R4, -R91, R106, RZ ;  /* 0x0000006a5b047210 */ /* 0x000fe60007ffe1ff */
[----:B------:R-:W-:Y:S01]  /*1b70*/  IMAD R3, R0, R162, R3 ;  /* 0x000000a200037224 */ /* 0x000fe200078e0203 */
[----:B------:R-:W-:Y:S01]  /*1b80*/  IMNMX R85, R4, 0x40, PT ;  /* 0x0000004004557817 */ /* 0x000fe20003800200 */
[----:B------:R-:W-:Y:S02]  /*1b90*/  IMAD R0, R0, R163, R2 ;  /* 0x000000a300007224 */ /* 0x000fe400078e0202 */
[----:B------:R-:W-:Y:S01]  /*1ba0*/  IMAD.WIDE.U32 R10, R163, R79, RZ ;  /* 0x0000004fa30a7225 */ /* 0x000fe200078e00ff */
[----:B------:R-:W-:Y:S04]  /*1bb0*/  IADD3 R28, R9, R3, RZ ;  /* 0x00000003091c7210 */ /* 0x000fe80007ffe0ff */
[----:B------:R-:W-:Y:S01]  /*1bc0*/  IADD3 R29, R11, R0, RZ ;  /* 0x000000000b1d7210 */ /* 0x000fe20007ffe0ff */
[----:B------:R-:W-:-:S05]  /*1bd0*/  @!P0 BRA `(.L_x_68) ;  /* 0x00001c1000008947 */ /* 0x000fca0003800000 */
[----:B------:R-:W-:Y:S01]  /*1be0*/  ISETP.GE.AND P1, PT, R92, R85, PT ;  /* 0x000000555c00720c */ /* 0x000fe20003f26270 */
[----:B------:R-:W-:Y:S01]  /*1bf0*/  BSSY B0, `(.L_x_69) ;  /* 0x000003a000007945 */ /* 0x000fe20003800000 */
[----:B------:R-:W-:Y:S01]  /*1c00*/  CS2R R20, SRZ ;  /* 0x0000000000147805 */ /* 0x000fe2000001ff00 */
        /* <DEDUP_REMOVED lines=11> */
[----:B------:R-:W-:-:S05]  /*1cc0*/  @P1 BRA `(.L_x_70) ;  /* 0x000002c000001947 */ /* 0x000fca0003800000 */
[----:B------:R-:W-:Y:S01]  /*1cd0*/  IADD3 R0, P0, R124, R8, RZ ;  /* 0x000000087c007210 */ /* 0x000fe20007f1e0ff */
[----:B------:R-:W-:Y:S01]  /*1ce0*/  CS2R R38, SRZ ;  /* 0x0000000000267805 */ /* 0x000fe2000001ff00 */
[----:B------:R-:W-:Y:S01]  /*1cf0*/  CS2R R6, SRZ ;  /* 0x0000000000067805 */ /* 0x000fe2000001ff00 */
[----:B------:R-:W-:Y:S01]  /*1d00*/  CS2R R44, SRZ ;  /* 0x00000000002c7805 */ /* 0x000fe2000001ff00 */
[----:B------:R-:W-:Y:S01]  /*1d10*/  CS2R R12, SRZ ;  /* 0x00000000000c7805 */ /* 0x000fe2000001ff00 */
[----:B------:R-:W-:Y:S01]  /*1d20*/  IMAD.X R3, R28, 0x1, R142, P0 ;  /* 0x000000011c037824 */ /* 0x000fe200000e068e */
[----:B------:R-:W-:Y:S01]  /*1d30*/  IADD3 R2, P0, R122, R10, RZ ;  /* 0x0000000a7a027210 */ /* 0x000fe20007f1e0ff */
[----:B------:R-:W-:Y:S01]  /*1d40*/  CS2R R46, SRZ ;  /* 0x00000000002e7805 */ /* 0x000fe2000001ff00 */
[----:B------:R-:W-:Y:S01]  /*1d50*/  CS2R R16, SRZ ;  /* 0x0000000000107805 */ /* 0x000fe2000001ff00 */
[----:B------:R-:W-:Y:S01]  /*1d60*/  CS2R R48, SRZ ;  /* 0x0000000000307805 */ /* 0x000fe2000001ff00 */
[----:B------:R-:W-:Y:S01]  /*1d70*/  CS2R R18, SRZ ;  /* 0x0000000000127805 */ /* 0x000fe2000001ff00 */
[----:B------:R-:W-:Y:S01]  /*1d80*/  IMAD.X R5, R29, 0x1, R141, P0 ;  /* 0x000000011d057824 */ /* 0x000fe200000e068d */
[C---:B------:R-:W-:Y:S01]  /*1d90*/  LEA R8, P0, R0.reuse, c[0x0][0x270], 0x1 ;  /* 0x00009c0000087a11 */ /* 0x040fe200078008ff */
[----:B------:R-:W-:Y:S01]  /*1da0*/  CS2R R50, SRZ ;  /* 0x0000000000327805 */ /* 0x000fe2000001ff00 */
[----:B------:R-:W-:Y:S01]  /*1db0*/  CS2R R20, SRZ ;  /* 0x0000000000147805 */ /* 0x000fe2000001ff00 */
[----:B------:R-:W-:Y:S01]  /*1dc0*/  CS2R R52, SRZ ;  /* 0x0000000000347805 */ /* 0x000fe2000001ff00 */
[----:B------:R-:W-:Y:S02]  /*1dd0*/  LEA.HI.X R9, R0, c[0x0][0x274], R3, 0x1, P0 ;  /* 0x00009d0000097a11 */ /* 0x000fe400000f0c03 */
[C---:B------:R-:W-:Y:S04]  /*1de0*/  LEA R4, P0, R2.reuse, c[0x0][0x288], 0x1 ;  /* 0x0000a20002047a11 */ /* 0x040fe800078008ff */
[----:B------:R-:W-:Y:S02]  /*1df0*/  LEA.HI.X R5, R2, c[0x0][0x28c], R5, 0x1, P0 ;  /* 0x0000a30002057a11 */ /* 0x000fe400000f0c05 */
[----:B------:R-:W-:Y:S01]  /*1e00*/  ISETP.GE.AND P0, PT, R32, c[0x0][0x27c], PT ;  /* 0x00009f0020007a0c */ /* 0x000fe20003f06270 */
[----:B------:R-:W-:Y:S11]  /*1e10*/  CS2R R2, SRZ ;  /* 0x0000000000027805 */ /* 0x000ff6000001ff00 */
[----:B------:R-:W-:Y:S01]  /*1e20*/  @!UPT UIADD3 URZ, URZ, URZ, URZ ;  /* 0x0000003f3f3ff290 */ /* 0x000fe2000fffe03f */
[----:B------:R1:W5:Y:S04]  /*1e30*/  @!P0 LDG.E.64 R2, [R8.64] ;  /* 0x0000000608028981 */ /* 0x000368000c1e1b00 */
[----:B------:R1:W5:Y:S01]  /*1e40*/  @!P0 LDG.E.64 R38, [R4.64] ;  /* 0x0000000604268981 */ /* 0x000362000c1e1b00 */
[----:B------:R-:W-:Y:S11]  /*1e50*/  ISETP.GE.AND P0, PT, R36, c[0x0][0x27c], PT ;  /* 0x00009f0024007a0c */ /* 0x000ff60003f06270 */
[----:B------:R-:W-:Y:S02]  /*1e60*/  @!UPT UIADD3 URZ, URZ, URZ, URZ ;  /* 0x0000003f3f3ff290 */ /* 0x000fe4000fffe03f */
[----:B------:R1:W5:Y:S04]  /*1e70*/  @!P0 LDG.E.64 R6, [R8.64+0x10] ;  /* 0x0000100608068981 */ /* 0x000368000c1e1b00 */
[----:B------:R1:W5:Y:S01]  /*1e80*/  @!P0 LDG.E.64 R44, [R4.64+0x10] ;  /* 0x00001006042c8981 */ /* 0x000362000c1e1b00 */
        /* <DEDUP_REMOVED lines=15> */
[----:B------:R1:W5:Y:S02]  /*1f80*/  @!P0 LDG.E.64 R52, [R4.64+0x50] ;  /* 0x0000500604348981 */ /* 0x000364000c1e1b00 */
.L_x_70:
[----:B------:R-:W-:Y:S05]  /*1f90*/  BSYNC B0 ;  /* 0x0000000000007941 */ /* 0x000fea0003800000 */
.L_x_69:
[----:B------:R2:W3:Y:S04]  /*1fa0*/  SHFL.IDX PT, R65, R14, RZ, 0x1e1f ;  /* 0x001e1fff0e417589 */ /* 0x0004e800000e0000 */
[----:B------:R2:W4:Y:S01]  /*1fb0*/  SHFL.IDX PT, R64, R15, RZ, 0x1e1f ;  /* 0x001e1fff0f407589 */ /* 0x00052200000e0000 */
[----:B------:R-:W-:-:S05]  /*1fc0*/  @P1 BRA `(.L_x_71) ;  /* 0x0000371000001947 */ /* 0x000fca0003800000 */
[----:B-----5:R-:W-:Y:S01]  /*1fd0*/  MOV R0, R19 ;  /* 0x0000001300007202 */ /* 0x020fe20000000f00 */
[----:B-1----:R-:W-:Y:S01]  /*1fe0*/  IMAD.MOV.U32 R8, RZ, RZ, R20 ;  /* 0x000000ffff087224 */ /* 0x002fe200078e0014 */
[----:B------:R-:W-:Y:S01]  /*1ff0*/  ISETP.GE.AND P0, PT, R24, c[0x0][0x1d4], PT ;  /* 0x0000750018007a0c */ /* 0x000fe20003f06270 */
[----:B------:R-:W-:Y:S01]  /*2000*/  IMAD.MOV.U32 R5, RZ, RZ, R21 ;  /* 0x000000ffff057224 */ /* 0x000fe200078e0015 */
[----:B------:R-:W-:Y:S01]  /*2010*/  BSSY B0, `(.L_x_72) ;  /* 0x0000057000007945 */ /* 0x000fe20003800000 */
[----:B------:R-:W-:Y:S03]  /*2020*/  IMAD.MOV.U32 R4, RZ, RZ, R18 ;  /* 0x000000ffff047224 */ /* 0x000fe600078e0012 */
[----:B------:R-:W-:Y:S01]  /*2030*/  PRMT R29, R5, 0x5410, R8 ;  /* 0x00005410051d7816 */ /* 0x000fe20000000008 */
[----:B------:R-:W-:Y:S01]  /*2040*/  IMAD.MOV.U32 R8, RZ, RZ, R16 ;  /* 0x000000ffff087224 */ /* 0x000fe200078e0010 */
[----:B------:R-:W-:Y:S01]  /*2050*/  PRMT R28, R0, 0x5410, R4 ;  /* 0x00005410001c7816 */ /* 0x000fe20000000004 */
[----:B------:R-:W-:Y:S01]  /*2060*/  IMAD.MOV.U32 R5, RZ, RZ, R17 ;  /* 0x000000ffff057224 */ /* 0x000fe200078e0011 */
[----:B------:R-:W-:Y:S01]  /*2070*/  MOV R4, R12 ;  /* 0x0000000c00047202 */ /* 0x000fe20000000f00 */
[----:B------:R-:W-:Y:S03]  /*2080*/  IMAD.MOV.U32 R0, RZ, RZ, R13 ;  /* 0x000000ffff007224 */ /* 0x000fe600078e000d */
[----:B------:R-:W-:Y:S01]  /*2090*/  PRMT R23, R5, 0x5410, R8 ;  /* 0x0000541005177816 */ /* 0x000fe20000000008 */
[----:B------:R-:W-:Y:S01]  /*20a0*/  IMAD.MOV.U32 R8, RZ, RZ, R52 ;  /* 0x000000ffff087224 */ /* 0x000fe200078e0034 */
[----:B------:R-:W-:Y:S01]  /*20b0*/  PRMT R22, R0, 0x5410, R4 ;  /* 0x0000541000167816 */ /* 0x000fe20000000004 */
[----:B------:R-:W-:Y:S01]  /*20c0*/  IMAD.MOV.U32 R4, RZ, RZ, R6 ;  /* 0x000000ffff047224 */ /* 0x000fe200078e0006 */
[----:B------:R-:W-:Y:S01]  /*20d0*/  MOV R0, R7 ;  /* 0x0000000700007202 */ /* 0x000fe20000000f00 */
[----:B------:R-:W-:Y:S03]  /*20e0*/  IMAD.MOV.U32 R5, RZ, RZ, R53 ;  /* 0x000000ffff057224 */ /* 0x000fe600078e0035 */
[----:B--2---:R-:W-:Y:S01]  /*20f0*/  PRMT R15, R0, 0x5410, R4 ;  /* 0x00005410000f7816 */ /* 0x004fe20000000004 */
[----:B------:R-:W-:Y:S01]  /*2100*/  IMAD.MOV.U32 R4, RZ, RZ, R48 ;  /* 0x000000ffff047224 */ /* 0x000fe200078e0030 */
[----:B------:R-:W-:Y:S01]  /*2110*/  PRMT R57, R8, 0x5410, R5 ;  /* 0x0000541008397816 */ /* 0x000fe20000000005 */
[----:B------:R-:W-:Y:S01]  /*2120*/  IMAD.MOV.U32 R5, RZ, RZ, R51 ;  /* 0x000000ffff057224 */ /* 0x000fe200078e0033 */
[----:B------:R-:W-:Y:S02]  /*2130*/  MOV R8, R50 ;  /* 0x0000003200087202 */ /* 0x000fe40000000f00 */
[----:B------:R-:W-:Y:S02]  /*2140*/  MOV R0, R49 ;  /* 0x0000003100007202 */ /* 0x000fe40000000f00 */
[----:B------:R-:W-:Y:S01]  /*2150*/  PRMT R56, R8, 0x5410, R5 ;  /* 0x0000541008387816 */ /* 0x000fe20000000005 */
[----:B------:R-:W-:Y:S01]  /*2160*/  IMAD.MOV.U32 R8, RZ, RZ, R46 ;  /* 0x000000ffff087224 */ /* 0x000fe200078e002e */
[----:B------:R-:W-:Y:S01]  /*2170*/  PRMT R55, R4, 0x5410, R0 ;  /* 0x0000541004377816 */ /* 0x000fe20000000000 */
[----:B------:R-:W-:Y:S01]  /*2180*/  IMAD.MOV.U32 R5, RZ, RZ, R47 ;  /* 0x000000ffff057224 */ /* 0x000fe200078e002f */
[----:B------:R-:W-:Y:S01]  /*2190*/  MOV R4, R44 ;  /* 0x0000002c00047202 */ /* 0x000fe20000000f00 */
[----:B------:R-:W-:Y:S03]  /*21a0*/  IMAD.MOV.U32 R0, RZ, RZ, R45 ;  /* 0x000000ffff007224 */ /* 0x000fe600078e002d */
[----:B------:R-:W-:Y:S02]  /*21b0*/  PRMT R54, R8, 0x5410, R5 ;  /* 0x0000541008367816 */ /* 0x000fe40000000005 */
[----:B------:R-:W-:Y:S01]  /*21c0*/  PRMT R43, R4, 0x5410, R0 ;  /* 0x00005410042b7816 */ /* 0x000fe20000000000 */
[----:B------:R-:W-:-:S05]  /*21d0*/  @P0 BRA `(.L_x_73) ;  /* 0x000003a000000947 */ /* 0x000fca0003800000 */
[C---:B----4-:R-:W-:Y:S01]  /*21e0*/  LEA R58, P0, R24.reuse, R64, 0x1 ;  /* 0x00000040183a7211 */ /* 0x050fe200078008ff */
[----:B------:R-:W1:Y:S01]  /*21f0*/  LDS.128 R8, [R81+0x3000] ;  /* 0x0030000051087984 */ /* 0x000e620000000c00 */
[----:B------:R-:W-:Y:S01]  /*2200*/  MOV R4, R2 ;  /* 0x0000000200047202 */ /* 0x000fe20000000f00 */
[----:B------:R-:W-:Y:S01]  /*2210*/  IMAD.MOV.U32 R30, RZ, RZ, R38 ;  /* 0x000000ffff1e7224 */ /* 0x000fe200078e0026 */
[----:B---3--:R-:W-:Y:S01]  /*2220*/  LEA.HI.X R59, R24, R65, R25, 0x1, P0 ;  /* 0x00000041183b7211 */ /* 0x008fe200000f0c19 */
[--C-:B------:R-:W-:Y:S01]  /*2230*/  IMAD.MOV.U32 R40, RZ, RZ, R39.reuse ;  /* 0x000000ffff287224 */ /* 0x100fe200078e0027 */
[----:B------:R-:W-:Y:S11]  /*2240*/  ISETP.GE.AND P0, PT, R32, c[0x0][0x27c], PT ;  /* 0x00009f0020007a0c */ /* 0x000ff60003f06270 */
[----:B------:R-:W-:Y:S02]  /*2250*/  @!UPT UIADD3 URZ, URZ, URZ, URZ ;  /* 0x0000003f3f3ff290 */ /* 0x000fe4000fffe03f */
[----:B------:R-:W-:Y:S02]  /*2260*/  @!P0 SHF.R.U64 R38, R38, 0x10, R39 ;  /* 0x0000001026268819 */ /* 0x000fe40000001227 */
[--C-:B------:R-:W-:Y:S01]  /*2270*/  @!P0 SHF.R.U64 R5, R2, 0x10, R3.reuse ;  /* 0x0000001002058819 */ /* 0x100fe20000001203 */
[----:B------:R-:W-:Y:S01]  /*2280*/  IMAD.MOV.U32 R2, RZ, RZ, R3 ;  /* 0x000000ffff027224 */ /* 0x000fe200078e0003 */
[----:B------:R-:W-:Y:S02]  /*2290*/  @!P0 SHF.R.U32.HI R14, RZ, 0x10, R39 ;  /* 0x00000010ff0e8819 */ /* 0x000fe40000011627 */
[----:B------:R-:W-:Y:S02]  /*22a0*/  @!P0 SHF.R.U32.HI R0, RZ, 0x10, R3 ;  /* 0x00000010ff008819 */ /* 0x000fe40000011603 */
[----:B------:R-:W-:Y:S02]  /*22b0*/  @!P0 PRMT R38, R30, 0x5410, R38 ;  /* 0x000054101e268816 */ /* 0x000fe40000000026 */
[----:B------:R-:W-:Y:S02]  /*22c0*/  @!P0 PRMT R4, R4, 0x5410, R5 ;  /* 0x0000541004048816 */ /* 0x000fe40000000005 */
[----:B------:R-:W-:Y:S01]  /*22d0*/  @!P0 PRMT R41, R40, 0x5410, R14 ;  /* 0x0000541028298816 */ /* 0x000fe2000000000e */
[----:B------:R-:W-:Y:S01]  /*22e0*/  @!P0 IMAD.U32 R5, R38, 0x10000, RZ ;  /* 0x0001000026058824 */ /* 0x000fe200078e00ff */
[----:B------:R-:W-:Y:S02]  /*22f0*/  @!P0 PRMT R14, R2, 0x5410, R0 ;  /* 0x00005410020e8816 */ /* 0x000fe40000000000 */
[----:B------:R-:W-:Y:S02]  /*2300*/  @!P0 SHF.L.U32 R3, R4, 0x10, RZ ;  /* 0x0000001004038819 */ /* 0x000fe400000006ff */
[----:B------:R-:W-:Y:S02]  /*2310*/  @!P0 LOP3.LUT R38, R38, 0xffff0000, RZ, 0xc0, !PT ;  /* 0xffff000026268812 */ /* 0x000fe400078ec0ff */
[----:B------:R-:W-:Y:S01]  /*2320*/  @!P0 LOP3.LUT R4, R4, 0xffff0000, RZ, 0xc0, !PT ;  /* 0xffff000004048812 */ /* 0x000fe200078ec0ff */
[C---:B-1----:R-:W-:Y:S01]  /*2330*/  @!P0 IMAD.U32 R30, R8.reuse, 0x10000, RZ ;  /* 0x00010000081e8824 */ /* 0x042fe200078e00ff */
[----:B------:R-:W-:Y:S01]  /*2340*/  @!P0 LOP3.LUT R0, R8, 0xffff0000, RZ, 0xc0, !PT ;  /* 0xffff000008008812 */ /* 0x000fe200078ec0ff */
[C---:B------:R-:W-:Y:S01]  /*2350*/  @!P0 IMAD.U32 R39, R9.reuse, 0x10000, RZ ;  /* 0x0001000009278824 */ /* 0x040fe200078e00ff */
[----:B------:R-:W-:Y:S03]  /*2360*/  @!P0 LOP3.LUT R2, R9, 0xffff0000, RZ, 0xc0, !PT ;  /* 0xffff000009028812 */ /* 0x000fe600078ec0ff */
[C---:B------:R-:W-:Y:S02]  /*2370*/  @!P0 FMUL.FTZ R40, R0.reuse, R5 ;  /* 0x0000000500288220 */ /* 0x040fe40000410000 */
[-C--:B------:R-:W-:Y:S02]  /*2380*/  @!P0 FMUL.FTZ R0, R0, R3.reuse ;  /* 0x0000000300008220 */ /* 0x080fe40000410000 */
[----:B------:R-:W-:Y:S02]  /*2390*/  @!P0 FMUL.FTZ R42, R2, R38 ;  /* 0x00000026022a8220 */ /* 0x000fe40000410000 */
[----:B------:R-:W-:Y:S01]  /*23a0*/  @!P0 FFMA.FTZ R63, R30, R3, -R40 ;  /* 0x000000031e3f8223 */ /* 0x000fe20000010828 */
[----:B------:R-:W-:Y:S01]  /*23b0*/  @!P0 LOP3.LUT R3, R10, 0xffff0000, RZ, 0xc0, !PT ;  /* 0xffff00000a038812 */ /* 0x000fe200078ec0ff */
[----:B------:R-:W-:Y:S01]  /*23c0*/  @!P0 FFMA.FTZ R0, R5, R30, R0 ;  /* 0x0000001e05008223 */ /* 0x000fe20000010000 */
[C---:B------:R-:W-:Y:S01]  /*23d0*/  @!P0 SHF.L.U32 R30, R41.reuse, 0x10, RZ ;  /* 0x00000010291e8819 */ /* 0x040fe200000006ff */
[----:B------:R-:W-:Y:S01]  /*23e0*/  @!P0 IMAD.U32 R5, R14, 0x10000, RZ ;  /* 0x000100000e058824 */ /* 0x000fe200078e00ff */
[----:B------:R-:W-:Y:S01]  /*23f0*/  @!P0 LOP3.LUT R41, R41, 0xffff0000, RZ, 0xc0, !PT ;  /* 0xffff000029298812 */ /* 0x000fe200078ec0ff */
[-C--:B------:R-:W-:Y:S01]  /*2400*/  @!P0 FMUL.FTZ R2, R2, R4.reuse ;  /* 0x0000000402028220 */ /* 0x080fe20000410000 */
[----:B------:R-:W-:Y:S01]  /*2410*/  @!P0 F2FP.BF16.PACK_AB R0, R0, R63 ;  /* 0x0000003f0000823e */ /* 0x000fe200000010ff */
[----:B------:R-:W-:Y:S01]  /*2420*/  @!P0 FFMA.FTZ R62, R39, R4, -R42 ;  /* 0x00000004273e8223 */ /* 0x000fe2000001082a */
[----:B------:R-:W-:Y:S01]  /*2430*/  @!P0 LOP3.LUT R4, R11, 0xffff0000, RZ, 0xc0, !PT ;  /* 0xffff00000b048812 */ /* 0x000fe200078ec0ff */
[----:B------:R-:W-:Y:S01]  /*2440*/  @!P0 IMAD.U32 R40, R10, 0x10000, RZ ;  /* 0x000100000a288824 */ /* 0x000fe200078e00ff */
[----:B------:R-:W-:Y:S01]  /*2450*/  @!P0 LOP3.LUT R14, R14, 0xffff0000, RZ, 0xc0, !PT ;  /* 0xffff00000e0e8812 */ /* 0x000fe200078ec0ff */
[----:B------:R-:W-:Y:S01]  /*2460*/  @!P0 FMUL.FTZ R60, R3, R30 ;  /* 0x0000001e033c8220 */ /* 0x000fe20000410000 */
[----:B------:R-:W-:Y:S01]  /*2470*/  @!P0 SHF.L.U32 R42, R11, 0x10, RZ ;  /* 0x000000100b2a8819 */ /* 0x000fe200000006ff */
[----:B------:R-:W-:Y:S02]  /*2480*/  @!P0 FMUL.FTZ R3, R3, R5 ;  /* 0x0000000503038220 */ /* 0x000fe40000410000 */
[C---:B------:R-:W-:Y:S02]  /*2490*/  @!P0 FMUL.FTZ R61, R4.reuse, R41 ;  /* 0x00000029043d8220 */ /* 0x040fe40000410000 */
[----:B------:R-:W-:Y:S02]  /*24a0*/  @!P0 FMUL.FTZ R4, R4, R14 ;  /* 0x0000000e04048220 */ /* 0x000fe40000410000 */
[----:B------:R-:W-:Y:S02]  /*24b0*/  @!P0 FFMA.FTZ R2, R38, R39, R2 ;  /* 0x0000002726028223 */ /* 0x000fe40000010002 */
[----:B------:R-:W-:Y:S02]  /*24c0*/  @!P0 FFMA.FTZ R3, R30, R40, R3 ;  /* 0x000000281e038223 */ /* 0x000fe40000010003 */
[----:B------:R-:W-:Y:S01]  /*24d0*/  @!P0 FFMA.FTZ R60, R40, R5, -R60 ;  /* 0x00000005283c8223 */ /* 0x000fe2000001083c */
[----:B------:R-:W-:Y:S01]  /*24e0*/  @!P0 F2FP.BF16.PACK_AB R2, R2, R62 ;  /* 0x0000003e0202823e */ /* 0x000fe200000010ff */
[----:B------:R-:W-:Y:S02]  /*24f0*/  @!P0 FFMA.FTZ R61, R42, R14, -R61 ;  /* 0x0000000e2a3d8223 */ /* 0x000fe4000001083d */
[----:B------:R-:W-:Y:S01]  /*2500*/  @!P0 FFMA.FTZ R4, R41, R42, R4 ;  /* 0x0000002a29048223 */ /* 0x000fe20000010004 */
[----:B------:R-:W-:Y:S01]  /*2510*/  @!P0 F2FP.BF16.PACK_AB R3, R3, R60 ;  /* 0x0000003c0303823e */ /* 0x000fe200000010ff */
[----:B------:R-:W-:Y:S01]  /*2520*/  @!P0 IMAD.MOV.U32 R8, RZ, RZ, R0 ;  /* 0x000000ffff088224 */ /* 0x000fe200078e0000 */
[----:B------:R-:W-:Y:S02]  /*2530*/  @!P0 MOV R9, R2 ;  /* 0x0000000200098202 */ /* 0x000fe40000000f00 */
[----:B------:R-:W-:Y:S01]  /*2540*/  @!P0 F2FP.BF16.PACK_AB R4, R4, R61 ;  /* 0x0000003d0404823e */ /* 0x000fe200000010ff */
[----:B------:R-:W-:Y:S03]  /*2550*/  @!P0 IMAD.MOV.U32 R10, RZ, RZ, R3 ;  /* 0x000000ffff0a8224 */ /* 0x000fe600078e0003 */
[----:B------:R-:W-:Y:S05]  /*2560*/  @!P0 MOV R11, R4 ;  /* 0x00000004000b8202 */ /* 0x000fea0000000f00 */
[----:B------:R1:W-:Y:S02]  /*2570*/  ST.E.128 [R58.64], R8 ;  /* 0x000000083a007985 */ /* 0x0003e4000c101d06 */
.L_x_73:
[----:B------:R-:W-:Y:S05]  /*2580*/  BSYNC B0 ;  /* 0x0000000000007941 */ /* 0x000fea0003800000 */
.L_x_72:
[----:B------:R-:W-:Y:S01]  /*2590*/  ISETP.GE.AND P0, PT, R27, c[0x0][0x1d4], PT ;  /* 0x000075001b007a0c */ /* 0x000fe20003f06270 */
[----:B------:R-:W-:Y:S01]  /*25a0*/  @!UPT UIADD3 URZ, URZ, URZ, URZ ;  /* 0x0000003f3f3ff290 */ /* 0x000fe2000fffe03f */
[----:B------:R-:W-:Y:S11]  /*25b0*/  BSSY B0, `(.L_x_74) ;  /* 0x0000038000007945 */ /* 0x000ff60003800000 */
[----:B------:R-:W-:-:S05]  /*25c0*/  @P0 BRA `(.L_x_75) ;  /* 0x0000036000000947 */ /* 0x000fca0003800000 */
[C---:B----4-:R-:W-:Y:S01]  /*25d0*/  LEA R40, P0, R87.reuse, R64, 0x1 ;  /* 0x0000004057287211 */ /* 0x050fe200078008ff */
[----:B-1----:R-:W1:Y:S03]  /*25e0*/  LDS.128 R8, [R82+0x3000] ;  /* 0x0030000052087984 */ /* 0x002e660000000c00 */
[----:B---3--:R-:W-:Y:S02]  /*25f0*/  LEA.HI.X R41, R87, R65, R102, 0x1, P0 ;  /* 0x0000004157297211 */ /* 0x008fe400000f0c66 */
[----:B------:R-:W-:Y:S11]  /*2600*/  ISETP.GE.AND P0, PT, R36, c[0x0][0x27c], PT ;  /* 0x00009f0024007a0c */ /* 0x000ff60003f06270 */
[----:B------:R-:W-:Y:S02]  /*2610*/  @!UPT UIADD3 URZ, URZ, URZ, URZ ;  /* 0x0000003f3f3ff290 */ /* 0x000fe4000fffe03f */
[----:B------:R-:W-:Y:S02]  /*2620*/  @!P0 SHF.R.U64 R4, R44, 0x10, R45 ;  /* 0x000000102c048819 */ /* 0x000fe4000000122d */
[--C-:B------:R-:W-:Y:S02]  /*2630*/  @!P0 SHF.R.U64 R0, R6, 0x10, R7.reuse ;  /* 0x0000001006008819 */ /* 0x100fe40000001207 */
[----:B------:R-:W-:Y:S02]  /*2640*/  @!P0 PRMT R4, R43, 0x5410, R4 ;  /* 0x000054102b048816 */ /* 0x000fe40000000004 */
[C---:B------:R-:W-:Y:S02]  /*2650*/  @!P0 PRMT R0, R15.reuse, 0x5432, R0 ;  /* 0x000054320f008816 */ /* 0x040fe40000000000 */
[----:B------:R-:W-:Y:S01]  /*2660*/  @!P0 SHF.R.U32.HI R6, RZ, 0x10, R7 ;  /* 0x00000010ff068819 */ /* 0x000fe20000011607 */
[----:B------:R-:W-:Y:S01]  /*2670*/  @!P0 IMAD.U32 R7, R4, 0x10000, RZ ;  /* 0x0001000004078824 */ /* 0x000fe200078e00ff */
[----:B------:R-:W-:Y:S01]  /*2680*/  @!P0 SHF.R.U32.HI R38, RZ, 0x10, R45 ;  /* 0x00000010ff268819 */ /* 0x000fe2000001162d */
[----:B------:R-:W-:Y:S01]  /*2690*/  @!P0 IMAD.U32 R5, R0, 0x10000, RZ ;  /* 0x0001000000058824 */ /* 0x000fe200078e00ff */
[----:B------:R-:W-:Y:S02]  /*26a0*/  @!P0 PRMT R6, R15, 0x5410, R6 ;  /* 0x000054100f068816 */ /* 0x000fe40000000006 */
[----:B------:R-:W-:Y:S02]  /*26b0*/  @!P0 LOP3.LUT R15, R4, 0xffff0000, RZ, 0xc0, !PT ;  /* 0xffff0000040f8812 */ /* 0x000fe400078ec0ff */
[----:B------:R-:W-:Y:S02]  /*26c0*/  @!P0 LOP3.LUT R4, R0, 0xffff0000, RZ, 0xc0, !PT ;  /* 0xffff000000048812 */ /* 0x000fe400078ec0ff */
[----:B------:R-:W-:Y:S01]  /*26d0*/  @!P0 PRMT R38, R43, 0x5432, R38 ;  /* 0x000054322b268816 */ /* 0x000fe20000000026 */
[C---:B-1----:R-:W-:Y:S01]  /*26e0*/  @!P0 IMAD.U32 R14, R8.reuse, 0x10000, RZ ;  /* 0x00010000080e8824 */ /* 0x042fe200078e00ff */
[----:B------:R-:W-:Y:S02]  /*26f0*/  @!P0 LOP3.LUT R2, R8, 0xffff0000, RZ, 0xc0, !PT ;  /* 0xffff000008028812 */ /* 0x000fe400078ec0ff */
[C---:B------:R-:W-:Y:S02]  /*2700*/  @!P0 LOP3.LUT R3, R9.reuse, 0xffff0000, RZ, 0xc0, !PT ;  /* 0xffff000009038812 */ /* 0x040fe400078ec0ff */
[----:B------:R-:W-:Y:S01]  /*2710*/  @!P0 SHF.L.U32 R30, R9, 0x10, RZ ;  /* 0x00000010091e8819 */ /* 0x000fe200000006ff */
[C---:B------:R-:W-:Y:S02]  /*2720*/  @!P0 FMUL.FTZ R39, R2.reuse, R7 ;  /* 0x0000000702278220 */ /* 0x040fe40000410000 */
[----:B------:R-:W-:Y:S02]  /*2730*/  @!P0 FMUL.FTZ R0, R2, R5 ;  /* 0x0000000502008220 */ /* 0x000fe40000410000 */
[C---:B------:R-:W-:Y:S02]  /*2740*/  @!P0 FMUL.FTZ R42, R3.reuse, R15 ;  /* 0x0000000f032a8220 */ /* 0x040fe40000410000 */
[----:B------:R-:W-:Y:S01]  /*2750*/  @!P0 FFMA.FTZ R45, R14, R5, -R39 ;  /* 0x000000050e2d8223 */ /* 0x000fe20000010827 */
[----:B------:R-:W-:Y:S01]  /*2760*/  @!P0 SHF.L.U32 R5, R6, 0x10, RZ ;  /* 0x0000001006058819 */ /* 0x000fe200000006ff */
[----:B------:R-:W-:Y:S01]  /*2770*/  @!P0 FMUL.FTZ R2, R3, R4 ;  /* 0x0000000403028220 */ /* 0x000fe20000410000 */
[----:B------:R-:W-:Y:S01]  /*2780*/  @!P0 LOP3.LUT R3, R10, 0xffff0000, RZ, 0xc0, !PT ;  /* 0xffff00000a038812 */ /* 0x000fe200078ec0ff */
[----:B------:R-:W-:Y:S01]  /*2790*/  @!P0 FFMA.FTZ R0, R7, R14, R0 ;  /* 0x0000000e07008223 */ /* 0x000fe20000010000 */
[----:B------:R-:W-:Y:S01]  /*27a0*/  @!P0 LOP3.LUT R6, R6, 0xffff0000, RZ, 0xc0, !PT ;  /* 0xffff000006068812 */ /* 0x000fe200078ec0ff */
[C---:B------:R-:W-:Y:S01]  /*27b0*/  @!P0 IMAD.U32 R7, R38.reuse, 0x10000, RZ ;  /* 0x0001000026078824 */ /* 0x040fe200078e00ff */
[----:B------:R-:W-:Y:S01]  /*27c0*/  @!P0 LOP3.LUT R38, R38, 0xffff0000, RZ, 0xc0, !PT ;  /* 0xffff000026268812 */ /* 0x000fe200078ec0ff */
[----:B------:R-:W-:Y:S01]  /*27d0*/  @!P0 FFMA.FTZ R44, R30, R4, -R42 ;  /* 0x000000041e2c8223 */ /* 0x000fe2000001082a */
[----:B------:R-:W-:Y:S01]  /*27e0*/  @!P0 LOP3.LUT R4, R11, 0xffff0000, RZ, 0xc0, !PT ;  /* 0xffff00000b048812 */ /* 0x000fe200078ec0ff */
[----:B------:R-:W-:Y:S01]  /*27f0*/  @!P0 IMAD.U32 R14, R10, 0x10000, RZ ;  /* 0x000100000a0e8824 */ /* 0x000fe200078e00ff */
[----:B------:R-:W-:Y:S01]  /*2800*/  @!P0 F2FP.BF16.PACK_AB R0, R0, R45 ;  /* 0x0000002d0000823e */ /* 0x000fe200000010ff */
[C---:B------:R-:W-:Y:S02]  /*2810*/  @!P0 FMUL.FTZ R42, R3.reuse, R7 ;  /* 0x00000007032a8220 */ /* 0x040fe40000410000 */
[-C--:B------:R-:W-:Y:S02]  /*2820*/  @!P0 FMUL.FTZ R3, R3, R5.reuse ;  /* 0x0000000503038220 */ /* 0x080fe40000410000 */
[----:B------:R-:W-:Y:S02]  /*2830*/  @!P0 IMAD.U32 R39, R11, 0x10000, RZ ;  /* 0x000100000b278824 */ /* 0x000fe400078e00ff */
        /* <DEDUP_REMOVED lines=15> */
.L_x_75:
[----:B------:R-:W-:Y:S05]  /*2930*/  BSYNC B0 ;  /* 0x0000000000007941 */ /* 0x000fea0003800000 */
.L_x_74:
        /* <DEDUP_REMOVED lines=11> */
[----:B------:R-:W-:Y:S02]  /*29f0*/  @!P0 SHF.R.U32.HI R2, RZ, 0x10, R13 ;  /* 0x00000010ff028819 */ /* 0x000fe4000001160d */
[----:B------:R-:W-:Y:S02]  /*2a00*/  @!P0 PRMT R13, R54, 0x5410, R3 ;  /* 0x00005410360d8816 */ /* 0x000fe40000000003 */
[C---:B------:R-:W-:Y:S02]  /*2a10*/  @!P0 PRMT R0, R22.reuse, 0x5432, R0 ;  /* 0x0000543216008816 */ /* 0x040fe40000000000 */
[----:B------:R-:W-:Y:S01]  /*2a20*/  @!P0 PRMT R5, R22, 0x5410, R2 ;  /* 0x0000541016058816 */ /* 0x000fe20000000002 */
[C---:B------:R-:W-:Y:S01]  /*2a30*/  @!P0 IMAD.U32 R7, R13.reuse, 0x10000, RZ ;  /* 0x000100000d078824 */ /* 0x040fe200078e00ff */
[----:B------:R-:W-:Y:S01]  /*2a40*/  @!P0 SHF.R.U32.HI R15, RZ, 0x10, R47 ;  /* 0x00000010ff0f8819 */ /* 0x000fe2000001162f */
[C---:B------:R-:W-:Y:S01]  /*2a50*/  @!P0 IMAD.U32 R6, R0.reuse, 0x10000, RZ ;  /* 0x0001000000068824 */ /* 0x040fe200078e00ff */
        /* <DEDUP_REMOVED lines=8> */
[-C--:B------:R-:W-:Y:S02]  /*2ae0*/  @!P0 FMUL.FTZ R0, R2, R6.reuse ;  /* 0x0000000602008220 */ /* 0x080fe40000410000 */
[----:B------:R-:W-:Y:S02]  /*2af0*/  @!P0 FMUL.FTZ R30, R3, R13 ;  /* 0x0000000d031e8220 */ /* 0x000fe40000410000 */
        /* <DEDUP_REMOVED lines=13> */
[----:B------:R-:W-:Y:S02]  /*2bd0*/  @!P0 FMUL.FTZ R3, R3, R6 ;  /* 0x0000000603038220 */ /* 0x000fe40000410000 */
        /* <DEDUP_REMOVED lines=16> */
.L_x_77:
[----:B------:R-:W-:Y:S05]  /*2ce0*/  BSYNC B0 ;  /* 0x0000000000007941 */ /* 0x000fea0003800000 */
.L_x_76:
[----:B------:R-:W-:Y:S01]  /*2cf0*/  ISETP.GE.AND P0, PT, R95, c[0x0][0x1d4], PT ;  /* 0x000075005f007a0c */ /* 0x000fe20003f06270 */
[----:B------:R-:W-:Y:S01]  /*2d00*/  @!UPT UIADD3 URZ, URZ, URZ, URZ ;  /* 0x0000003f3f3ff290 */ /* 0x000fe2000fffe03f */
[----:B------:R-:W-:Y:S11]  /*2d10*/  BSSY B0, `(.L_x_78) ;  /* 0x0000038000007945 */ /* 0x000ff60003800000 */
[----:B------:R-:W-:-:S05]  /*2d20*/  @P0 BRA `(.L_x_79) ;  /* 0x0000036000000947 */ /* 0x000fca0003800000 */
[C---:B-1--4-:R-:W-:Y:S01]  /*2d30*/  LEA R38, P0, R90.reuse, R64, 0x1 ;  /* 0x000000405a267211 */ /* 0x052fe200078008ff */
[----:B------:R-:W1:Y:S03]  /*2d40*/  LDS.128 R8, [R82+0x4000] ;  /* 0x0040000052087984 */ /* 0x000e660000000c00 */
        /* <DEDUP_REMOVED lines=52> */
.L_x_79:
[----:B------:R-:W-:Y:S05]  /*3090*/  BSYNC B0 ;  /* 0x0000000000007941 */ /* 0x000fea0003800000 */
.L_x_78:
        /* <DEDUP_REMOVED lines=58> */
.L_x_81:
[----:B------:R-:W-:Y:S05]  /*3440*/  BSYNC B0 ;  /* 0x0000000000007941 */ /* 0x000fea0003800000 */
.L_x_80:
[----:B------:R-:W-:Y:S11]  /*3450*/  ISETP.GE.AND P0, PT, R93, c[0x0][0x1d4], PT ;  /* 0x000075005d007a0c */ /* 0x000ff60003f06270 */
[----:B------:R-:W-:Y:S02]  /*3460*/  @!UPT UIADD3 URZ, URZ, URZ, URZ ;  /* 0x0000003f3f3ff290 */ /* 0x000fe4000fffe03f */
        /* <DEDUP_REMOVED lines=54> */
[----:B------:R1:W-:Y:S01]  /*37d0*/  ST.E.128 [R22.64], R8 ;  /* 0x0000000816007985 */ /* 0x0003e2000c101d06 */
[----:B------:R-:W-:-:S05]  /*37e0*/  BRA `(.L_x_71) ;  /* 0x00001ef000007947 */ /* 0x000fca0003800000 */
.L_x_68:
        /* <DEDUP_REMOVED lines=37> */
[----:B------:R1:W5:Y:S04]  /*3a40*/  @!P0 LDG.E.128 R4, [R8.64] ;  /* 0x0000000608048981 */ /* 0x000368000c1e1d00 */
[----:B------:R1:W5:Y:S01]  /*3a50*/  @!P0 LDG.E.128 R40, [R2.64] ;  /* 0x0000000602288981 */ /* 0x000362000c1e1d00 */
[----:B------:R-:W-:Y:S11]  /*3a60*/  ISETP.GE.AND P0, PT, R27, c[0x0][0x27c], PT ;  /* 0x00009f001b007a0c */ /* 0x000ff60003f06270 */
[----:B------:R-:W-:Y:S02]  /*3a70*/  @!UPT UIADD3 URZ, URZ, URZ, URZ ;  /* 0x0000003f3f3ff290 */ /* 0x000fe4000fffe03f */
[----:B------:R1:W5:Y:S04]  /*3a80*/  @!P0 LDG.E.128 R16, [R8.64+0x20] ;  /* 0x0000200608108981 */ /* 0x000368000c1e1d00 */
[----:B------:R1:W5:Y:S01]  /*3a90*/  @!P0 LDG.E.128 R56, [R2.64+0x20] ;  /* 0x0000200602388981 */ /* 0x000362000c1e1d00 */
[----:B------:R-:W-:Y:S11]  /*3aa0*/  ISETP.GE.AND P0, PT, R26, c[0x0][0x27c], PT ;  /* 0x00009f001a007a0c */ /* 0x000ff60003f06270 */
[----:B------:R-:W-:Y:S02]  /*3ab0*/  @!UPT UIADD3 URZ, URZ, URZ, URZ ;  /* 0x0000003f3f3ff290 */ /* 0x000fe4000fffe03f */
[----:B------:R1:W5:Y:S04]  /*3ac0*/  @!P0 LDG.E.128 R20, [R8.64+0x40] ;  /* 0x0000400608148981 */ /* 0x000368000c1e1d00 */
[----:B------:R1:W5:Y:S02]  /*3ad0*/  @!P0 LDG.E.128 R60, [R2.64+0x40] ;  /* 0x00004006023c8981 */ /* 0x000364000c1e1d00 */
.L_x_83:
[----:B------:R-:W-:Y:S05]  /*3ae0*/  BSYNC B0 ;  /* 0x0000000000007941 */ /* 0x000fea0003800000 */
.L_x_82:
[----:B------:R2:W3:Y:S04]  /*3af0*/  SHFL.IDX PT, R69, R14, RZ, 0x1e1f ;  /* 0x001e1fff0e457589 */ /* 0x0004e800000e0000 */
[----:B------:R2:W4:Y:S01]  /*3b00*/  SHFL.IDX PT, R68, R15, RZ, 0x1e1f ;  /* 0x001e1fff0f447589 */ /* 0x00052200000e0000 */
[----:B------:R-:W-:-:S05]  /*3b10*/  @P1 BRA `(.L_x_71) ;  /* 0x00001bc000001947 */ /* 0x000fca0003800000 */
[----:B------:R-:W-:Y:S01]  /*3b20*/  ISETP.GE.AND P0, PT, R24, c[0x0][0x1d4], PT ;  /* 0x0000750018007a0c */ /* 0x000fe20003f06270 */
[----:B-1---5:R-:W-:Y:S01]  /*3b30*/  IMAD.MOV.U32 R8, RZ, RZ, R22 ;  /* 0x000000ffff087224 */ /* 0x022fe200078e0016 */
[----:B------:R-:W-:Y:S01]  /*3b40*/  IADD3 R153, -R154, c[0x0][0x1d4], RZ ;  /* 0x000075009a997a10 */ /* 0x000fe20007ffe1ff */
[----:B------:R-:W-:Y:S01]  /*3b50*/  IMAD.MOV.U32 R3, RZ, RZ, R23 ;  /* 0x000000ffff037224 */ /* 0x000fe200078e0017 */
[----:B------:R-:W-:Y:S01]  /*3b60*/  BSSY B0, `(.L_x_84) ;  /* 0x0000097000007945 */ /* 0x000fe20003800000 */
[----:B------:R-:W-:Y:S02]  /*3b70*/  IMAD.MOV.U32 R2, RZ, RZ, R20 ;  /* 0x000000ffff027224 */ /* 0x000fe400078e0014 */
[----:B------:R-:W-:Y:S01]  /*3b80*/  IMAD.MOV.U32 R0, RZ, RZ, R21 ;  /* 0x000000ffff007224 */ /* 0x000fe200078e0015 */
[----:B------:R-:W-:Y:S01]  /*3b90*/  PRMT R30, R3, 0x5410, R8 ;  /* 0x00005410031e7816 */ /* 0x000fe20000000008 */
[----:B------:R-:W-:Y:S01]  /*3ba0*/  IMAD.MOV.U32 R3, RZ, RZ, R19 ;  /* 0x000000ffff037224 */ /* 0x000fe200078e0013 */
[----:B------:R-:W-:Y:S02]  /*3bb0*/  MOV R8, R18 ;  /* 0x0000001200087202 */ /* 0x000fe40000000f00 */
        /* <DEDUP_REMOVED lines=18> */
[----:B------:R-:W-:Y:S01]  /*3ce0*/  ISETP.NE.AND P2, PT, R151, RZ, PT ;  /* 0x000000ff9700720c */ /* 0x000fe20003f45270 */
[----:B------:R-:W1:Y:S01]  /*3cf0*/  LDS.128 R52, [R134+0x3100] ;  /* 0x0031000086347984 */ /* 0x000e620000000c00 */
[----:B------:R-:W-:Y:S01]  /*3d00*/  ISETP.GE.AND P0, PT, R24, c[0x0][0x27c], PT ;  /* 0x00009f0018007a0c */ /* 0x000fe20003f06270 */
[----:B------:R-:W-:Y:S01]  /*3d10*/  IMAD.MOV.U32 R45, RZ, RZ, R40 ;  /* 0x000000ffff2d7224 */ /* 0x000fe200078e0028 */
[----:B------:R-:W-:Y:S01]  /*3d20*/  SEL R0, R154, R153, !P2 ;  /* 0x000000999a007207 */ /* 0x000fe20005000000 */
[----:B------:R-:W-:Y:S01]  /*3d30*/  IMAD.MOV.U32 R9, RZ, RZ, R4 ;  /* 0x000000ffff097224 */ /* 0x000fe200078e0004 */
[----:B------:R-:W-:Y:S01]  /*3d40*/  MOV R47, R41 ;  /* 0x00000029002f7202 */ /* 0x000fe20000000f00 */
[----:B------:R-:W-:Y:S01]  /*3d50*/  IMAD.MOV.U32 R8, RZ, RZ, R5 ;  /* 0x000000ffff087224 */ /* 0x000fe200078e0005 */
[----:B------:R-:W-:Y:S01]  /*3d60*/  SHF.R.S32.HI R2, RZ, 0x1f, R0 ;  /* 0x0000001fff027819 */ /* 0x000fe20000011400 */
[----:B------:R-:W-:Y:S02]  /*3d70*/  IMAD.MOV.U32 R3, RZ, RZ, R6 ;  /* 0x000000ffff037224 */ /* 0x000fe400078e0006 */
[----:B------:R-:W-:Y:S01]  /*3d80*/  IMAD.MOV.U32 R39, RZ, RZ, R42 ;  /* 0x000000ffff277224 */ /* 0x000fe200078e002a */
[----:B------:R-:W-:Y:S03]  /*3d90*/  LEA.HI R0, R2, R0, RZ, 0x4 ;  /* 0x0000000002007211 */ /* 0x000fe600078f20ff */
[--C-:B------:R-:W-:Y:S02]  /*3da0*/  @!P0 SHF.R.U64 R46, R40, 0x10, R41.reuse ;  /* 0x00000010282e8819 */ /* 0x100fe40000001229 */
[----:B------:R-:W-:Y:S02]  /*3db0*/  LEA.HI.SX32 R0, R0, R144, 0x1c ;  /* 0x0000009000007211 */ /* 0x000fe400078fe2ff */
[----:B------:R-:W-:Y:S02]  /*3dc0*/  @!P0 SHF.R.U32.HI R44, RZ, 0x10, R41 ;  /* 0x00000010ff2c8819 */ /* 0x000fe40000011629 */
[----:B------:R-:W-:Y:S01]  /*3dd0*/  SHF.R.S32.HI R2, RZ, 0x1f, R0 ;  /* 0x0000001fff027819 */ /* 0x000fe20000011400 */
[----:B------:R-:W-:Y:S01]  /*3de0*/  IMAD.SHL.U32 R71, R0, 0x8, RZ ;  /* 0x0000000800477824 */ /* 0x000fe200078e00ff */
[----:B------:R-:W-:Y:S02]  /*3df0*/  @!P0 SHF.R.U64 R10, R4, 0x10, R5 ;  /* 0x00000010040a8819 */ /* 0x000fe40000001205 */
[----:B------:R-:W-:Y:S02]  /*3e00*/  LEA.HI R0, R2, R0, RZ, 0x2 ;  /* 0x0000000002007211 */ /* 0x000fe400078f10ff */
[----:B------:R-:W-:Y:S02]  /*3e10*/  @!P0 SHF.R.U32.HI R38, RZ, 0x10, R43 ;  /* 0x00000010ff268819 */ /* 0x000fe4000001162b */
[----:B------:R-:W-:Y:S01]  /*3e20*/  @!P0 PRMT R45, R45, 0x5410, R46 ;  /* 0x000054102d2d8816 */ /* 0x000fe2000000002e */
[----:B------:R-:W-:Y:S01]  /*3e30*/  IMAD.SHL.U32 R0, R0, 0x200, RZ ;  /* 0x0000020000007824 */ /* 0x000fe200078e00ff */
[----:B------:R-:W-:Y:S02]  /*3e40*/  LOP3.LUT R2, R98, 0x18, R71, 0xf8, !PT ;  /* 0x0000001862027812 */ /* 0x000fe400078ef847 */
[----:B------:R-:W-:Y:S02]  /*3e50*/  @!P0 SHF.R.U32.HI R4, RZ, 0x10, R5 ;  /* 0x00000010ff048819 */ /* 0x000fe40000011605 */
[----:B------:R-:W-:Y:S02]  /*3e60*/  LOP3.LUT R2, R2, R99, RZ, 0x3c, !PT ;  /* 0x0000006302027212 */ /* 0x000fe400078e3cff */
[----:B------:R-:W-:Y:S02]  /*3e70*/  LOP3.LUT R0, R0, 0x7ffff800, RZ, 0xc0, !PT ;  /* 0x7ffff80000007812 */ /* 0x000fe400078ec0ff */
[--C-:B------:R-:W-:Y:S01]  /*3e80*/  @!P0 SHF.R.U64 R5, R6, 0x10, R7.reuse ;  /* 0x0000001006058819 */ /* 0x100fe20000001207 */
[----:B-1----:R-:W-:Y:S01]  /*3e90*/  @!P0 IMAD.U32 R49, R55, 0x10000, RZ ;  /* 0x0001000037318824 */ /* 0x002fe200078e00ff */
[----:B------:R-:W-:Y:S01]  /*3ea0*/  IADD3 R0, R2, R0, R100 ;  /* 0x0000000002007210 */ /* 0x000fe20007ffe064 */
[----:B------:R-:W-:Y:S01]  /*3eb0*/  IMAD.MOV.U32 R2, RZ, RZ, R7 ;  /* 0x000000ffff027224 */ /* 0x000fe200078e0007 */
[----:B------:R-:W-:Y:S02]  /*3ec0*/  @!P0 SHF.R.U64 R40, R42, 0x10, R43 ;  /* 0x000000102a288819 */ /* 0x000fe4000000122b */
[----:B------:R-:W-:Y:S01]  /*3ed0*/  @!P0 PRMT R6, R9, 0x5410, R10 ;  /* 0x0000541009068816 */ /* 0x000fe2000000000a */
[----:B------:R-:W-:Y:S01]  /*3ee0*/  IMAD.SHL.U32 R0, R0, 0x2, RZ ;  /* 0x0000000200007824 */ /* 0x000fe200078e00ff */
[----:B------:R-:W-:Y:S01]  /*3ef0*/  @!P0 PRMT R46, R39, 0x5410, R40 ;  /* 0x00005410272e8816 */ /* 0x000fe20000000028 */
[C---:B------:R-:W-:Y:S01]  /*3f00*/  @!P0 IMAD.U32 R9, R52.reuse, 0x10000, RZ ;  /* 0x0001000034098824 */ /* 0x040fe200078e00ff */
[----:B------:R-:W-:Y:S02]  /*3f10*/  @!P0 LOP3.LUT R39, R52, 0xffff0000, RZ, 0xc0, !PT ;  /* 0xffff000034278812 */ /* 0x000fe400078ec0ff */
[----:B--2---:R1:W2:Y:S01]  /*3f20*/  LDS.128 R12, [R0+0x3100] ;  /* 0x00310000000c7984 */ /* 0x0042a20000000c00 */
[----:B------:R-:W-:Y:S02]  /*3f30*/  @!P0 PRMT R44, R47, 0x5410, R44 ;  /* 0x000054102f2c8816 */ /* 0x000fe4000000002c */
[----:B------:R-:W-:Y:S02]  /*3f40*/  @!P0 LOP3.LUT R47, R54, 0xffff0000, RZ, 0xc0, !PT ;  /* 0xffff0000362f8812 */ /* 0x000fe400078ec0ff */
[----:B------:R-:W-:Y:S02]  /*3f50*/  @!P0 LOP3.LUT R42, R44, 0xffff0000, RZ, 0xc0, !PT ;  /* 0xffff00002c2a8812 */ /* 0x000fe400078ec0ff */
[----:B------:R-:W-:Y:S02]  /*3f60*/  @!P0 LOP3.LUT R51, R55, 0xffff0000, RZ, 0xc0, !PT ;  /* 0xffff000037338812 */ /* 0x000fe400078ec0ff */
[----:B------:R-:W-:Y:S02]  /*3f70*/  MOV R41, R43 ;  /* 0x0000002b00297202 */ /* 0x000fe40000000f00 */
[----:B------:R-:W-:Y:S02]  /*3f80*/  @!P0 LOP3.LUT R43, R53, 0xffff0000, RZ, 0xc0, !PT ;  /* 0xffff0000352b8812 */ /* 0x000fe400078ec0ff */
[----:B------:R-:W-:Y:S01]  /*3f90*/  @!P0 PRMT R50, R41, 0x5410, R38 ;  /* 0x0000541029328816 */ /* 0x000fe20000000026 */
[----:B------:R-:W-:Y:S01]  /*3fa0*/  @!P0 IMAD.U32 R41, R53, 0x10000, RZ ;  /* 0x0001000035298824 */ /* 0x000fe200078e00ff */
[----:B------:R-:W-:Y:S02]  /*3fb0*/  @!P0 LOP3.LUT R38, R45, 0xffff0000, RZ, 0xc0, !PT ;  /* 0xffff00002d268812 */ /* 0x000fe400078ec0ff */
[----:B-1----:R-:W-:Y:S02]  /*3fc0*/  @!P0 SHF.R.U32.HI R0, RZ, 0x10, R7 ;  /* 0x00000010ff008819 */ /* 0x002fe40000011607 */
[----:B------:R-:W-:Y:S02]  /*3fd0*/  @!P0 PRMT R7, R8, 0x5410, R4 ;  /* 0x0000541008078816 */ /* 0x000fe40000000004 */
[----:B------:R-:W-:Y:S02]  /*3fe0*/  @!P0 PRMT R10, R2, 0x5410, R0 ;  /* 0x00005410020a8816 */ /* 0x000fe40000000000 */
[----:B------:R-:W-:Y:S01]  /*3ff0*/  @!P0 PRMT R8, R3, 0x5410, R5 ;  /* 0x0000541003088816 */ /* 0x000fe20000000005 */
[----:B------:R-:W-:Y:S01]  /*4000*/  @!P0 IMAD.U32 R3, R6, 0x10000, RZ ;  /* 0x0001000006038824 */ /* 0x000fe200078e00ff */
[----:B------:R-:W-:Y:S01]  /*4010*/  @!P0 SHF.L.U32 R5, R45, 0x10, RZ ;  /* 0x000000102d058819 */ /* 0x000fe200000006ff */
[----:B------:R-:W-:Y:S01]  /*4020*/  @!P0 IMAD.U32 R45, R54, 0x10000, RZ ;  /* 0x00010000362d8824 */ /* 0x000fe200078e00ff */
[----:B------:R-:W-:Y:S01]  /*4030*/  @!P0 LOP3.LUT R4, R6, 0xffff0000, RZ, 0xc0, !PT ;  /* 0xffff000006048812 */ /* 0x000fe200078ec0ff */
[C---:B--2---:R-:W-:Y:S01]  /*4040*/  @!P0 IMAD.U32 R0, R12.reuse, 0x10000, RZ ;  /* 0x000100000c008824 */ /* 0x044fe200078e00ff */
[----:B------:R-:W-:Y:S03]  /*4050*/  @!P0 LOP3.LUT R2, R12, 0xffff0000, RZ, 0xc0, !PT ;  /* 0xffff00000c028812 */ /* 0x000fe600078ec0ff */
[----:B------:R-:W-:Y:S02]  /*4060*/  @!P0 FMUL.FTZ R6, R0, R5 ;  /* 0x0000000500068220 */ /* 0x000fe40000410000 */
[C---:B------:R-:W-:Y:S02]  /*4070*/  @!P0 FMUL.FTZ R40, R2.reuse, R38 ;  /* 0x0000002602288220 */ /* 0x040fe40000410000 */
[-C--:B------:R-:W-:Y:S02]  /*4080*/  @!P0 FMUL.FTZ R2, R2, R4.reuse ;  /* 0x0000000402028220 */ /* 0x080fe40000410000 */
[----:B------:R-:W-:Y:S01]  /*4090*/  @!P0 FFMA.FTZ R77, R39, R4, -R40 ;  /* 0x00000004274d8223 */ /* 0x000fe20000010828 */
[----:B------:R-:W-:Y:S01]  /*40a0*/  @!P0 LOP3.LUT R4, R13, 0xffff0000, RZ, 0xc0, !PT ;  /* 0xffff00000d048812 */ /* 0x000fe200078ec0ff */
[-C--:B------:R-:W-:Y:S01]  /*40b0*/  @!P0 FMUL.FTZ R0, R0, R3.reuse ;  /* 0x0000000300008220 */ /* 0x080fe20000410000 */
[----:B------:R-:W-:Y:S01]  /*40c0*/  @!P0 SHF.L.U32 R40, R44, 0x10, RZ ;  /* 0x000000102c288819 */ /* 0x000fe200000006ff */
[----:B------:R-:W-:Y:S01]  /*40d0*/  @!P0 FFMA.FTZ R78, R9, R3, -R6 ;  /* 0x00000003094e8223 */ /* 0x000fe20000010806 */
[----:B------:R-:W-:Y:S01]  /*40e0*/  @!P0 LOP3.LUT R6, R7, 0xffff0000, RZ, 0xc0, !PT ;  /* 0xffff000007068812 */ /* 0x000fe200078ec0ff */
[----:B------:R-:W-:Y:S01]  /*40f0*/  @!P0 IMAD.U32 R3, R13, 0x10000, RZ ;  /* 0x000100000d038824 */ /* 0x000fe200078e00ff */
[C---:B------:R-:W-:Y:S01]  /*4100*/  @!P0 SHF.L.U32 R44, R46.reuse, 0x10, RZ ;  /* 0x000000102e2c8819 */ /* 0x040fe200000006ff */
[----:B------:R-:W-:Y:S01]  /*4110*/  @!P0 FFMA.FTZ R0, R5, R9, R0 ;  /* 0x0000000905008223 */ /* 0x000fe20000010000 */
[----:B------:R-:W-:Y:S01]  /*4120*/  @!P0 LOP3.LUT R46, R46, 0xffff0000, RZ, 0xc0, !PT ;  /* 0xffff00002e2e8812 */ /* 0x000fe200078ec0ff */
[C---:B------:R-:W-:Y:S02]  /*4130*/  @!P0 FMUL.FTZ R9, R4.reuse, R42 ;  /* 0x0000002a04098220 */ /* 0x040fe40000410000 */
[----:B------:R-:W-:Y:S02]  /*4140*/  @!P0 IMAD.U32 R5, R7, 0x10000, RZ ;  /* 0x0001000007058824 */ /* 0x000fe400078e00ff */
[----:B------:R-:W-:Y:S02]  /*4150*/  @!P0 FMUL.FTZ R7, R3, R40 ;  /* 0x0000002803078220 */ /* 0x000fe40000410000 */
[-C--:B------:R-:W-:Y:S02]  /*4160*/  @!P0 FMUL.FTZ R4, R4, R6.reuse ;  /* 0x0000000604048220 */ /* 0x080fe40000410000 */
[----:B------:R-:W-:Y:S01]  /*4170*/  @!P0 FFMA.FTZ R75, R43, R6, -R9 ;  /* 0x000000062b4b8223 */ /* 0x000fe20000010809 */
[C---:B------:R-:W-:Y:S01]  /*4180*/  @!P0 LOP3.LUT R6, R14.reuse, 0xffff0000, RZ, 0xc0, !PT ;  /* 0xffff00000e068812 */ /* 0x040fe200078ec0ff */
[-C--:B------:R-:W-:Y:S02]  /*4190*/  @!P0 FMUL.FTZ R3, R3, R5.reuse ;  /* 0x0000000503038220 */ /* 0x080fe40000410000 */
[----:B------:R-:W-:Y:S02]  /*41a0*/  @!P0 FFMA.FTZ R76, R41, R5, -R7 ;  /* 0x00000005294c8223 */ /* 0x000fe40000010807 */
[----:B------:R-:W-:Y:S02]  /*41b0*/  @!P0 IMAD.U32 R5, R14, 0x10000, RZ ;  /* 0x000100000e058824 */ /* 0x000fe400078e00ff */
[C---:B------:R-:W-:Y:S01]  /*41c0*/  @!P0 IMAD.U32 R7, R8.reuse, 0x10000, RZ ;  /* 0x0001000008078824 */ /* 0x040fe200078e00ff */
[----:B------:R-:W-:Y:S01]  /*41d0*/  @!P0 LOP3.LUT R8, R8, 0xffff0000, RZ, 0xc0, !PT ;  /* 0xffff000008088812 */ /* 0x000fe200078ec0ff */
[----:B------:R-:W-:Y:S02]  /*41e0*/  @!P0 FMUL.FTZ R48, R6, R46 ;  /* 0x0000002e06308220 */ /* 0x000fe40000410000 */
[----:B------:R-:W-:Y:S02]  /*41f0*/  @!P0 FMUL.FTZ R9, R5, R44 ;  /* 0x0000002c05098220 */ /* 0x000fe40000410000 */
[----:B------:R-:W-:Y:S01]  /*4200*/  @!P0 FFMA.FTZ R2, R38, R39, R2 ;  /* 0x0000002726028223 */ /* 0x000fe20000010002 */
[----:B------:R-:W-:Y:S01]  /*4210*/  @!P0 F2FP.BF16.PACK_AB R38, R77, R78 ;  /* 0x0000004e4d26823e */ /* 0x000fe200000010ff */
[----:B------:R-:W-:Y:S01]  /*4220*/  @!P0 FFMA.FTZ R73, R47, R8, -R48 ;  /* 0x000000082f498223 */ /* 0x000fe20000010830 */
[C---:B------:R-:W-:Y:S01]  /*4230*/  @!P0 SHF.L.U32 R48, R50.reuse, 0x10, RZ ;  /* 0x0000001032308819 */ /* 0x040fe200000006ff */
[-C--:B------:R-:W-:Y:S01]  /*4240*/  @!P0 FMUL.FTZ R5, R5, R7.reuse ;  /* 0x0000000705058220 */ /* 0x080fe20000410000 */
[----:B------:R-:W-:Y:S01]  /*4250*/  @!P0 LOP3.LUT R50, R50, 0xffff0000, RZ, 0xc0, !PT ;  /* 0xffff000032328812 */ /* 0x000fe200078ec0ff */
[----:B------:R-:W-:Y:S01]  /*4260*/  @!P0 FFMA.FTZ R74, R45, R7, -R9 ;  /* 0x000000072d4a8223 */ /* 0x000fe20000010809 */
[----:B------:R-:W-:Y:S01]  /*4270*/  @!P0 F2FP.BF16.PACK_AB R39, R75, R76 ;  /* 0x0000004c4b27823e */ /* 0x000fe200000010ff */
[----:B------:R-:W-:Y:S01]  /*4280*/  @!P0 FMUL.FTZ R6, R6, R8 ;  /* 0x0000000806068220 */ /* 0x000fe20000410000 */
[C---:B------:R-:W-:Y:S01]  /*4290*/  @!P0 LOP3.LUT R8, R15.reuse, 0xffff0000, RZ, 0xc0, !PT ;  /* 0xffff00000f088812 */ /* 0x040fe200078ec0ff */
[----:B------:R-:W-:Y:S01]  /*42a0*/  @!P0 IMAD.U32 R7, R15, 0x10000, RZ ;  /* 0x000100000f078824 */ /* 0x000fe200078e00ff */
[----:B------:R-:W-:Y:S01]  /*42b0*/  @!P0 MOV R53, R39 ;  /* 0x0000002700358202 */ /* 0x000fe20000000f00 */
[C---:B------:R-:W-:Y:S01]  /*42c0*/  @!P0 IMAD.U32 R9, R10.reuse, 0x10000, RZ ;  /* 0x000100000a098824 */ /* 0x040fe200078e00ff */
[----:B------:R-:W-:Y:S01]  /*42d0*/  @!P0 LOP3.LUT R10, R10, 0xffff0000, RZ, 0xc0, !PT ;  /* 0xffff00000a0a8812 */ /* 0x000fe200078ec0ff */
[----:B------:R-:W-:Y:S01]  /*42e0*/  @!P0 FFMA.FTZ R3, R40, R41, R3 ;  /* 0x0000002928038223 */ /* 0x000fe20000010003 */
[----:B------:R-:W-:Y:S01]  /*42f0*/  @!P0 F2FP.BF16.PACK_AB R0, R2, R0 ;  /* 0x000000000200823e */ /* 0x000fe200000010ff */
[----:B------:R-:W-:Y:S02]  /*4300*/  @!P0 FFMA.FTZ R4, R42, R43, R4 ;  /* 0x0000002b2a048223 */ /* 0x000fe40000010004 */
[C---:B------:R-:W-:Y:S01]  /*4310*/  @!P0 FMUL.FTZ R70, R7.reuse, R48 ;  /* 0x0000003007468220 */ /* 0x040fe20000410000 */
[----:B------:R-:W-:Y:S01]  /*4320*/  @!P0 MOV R12, R0 ;  /* 0x00000000000c8202 */ /* 0x000fe20000000f00 */
[----:B------:R-:W-:Y:S01]  /*4330*/  @!P0 FMUL.FTZ R7, R7, R9 ;  /* 0x0000000907078220 */ /* 0x000fe20000410000 */
[----:B------:R-:W-:Y:S01]  /*4340*/  @!P0 F2FP.BF16.PACK_AB R3, R4, R3 ;  /* 0x000000030403823e */ /* 0x000fe200000010ff */
[----:B------:R-:W-:Y:S02]  /*4350*/  @!P0 FFMA.FTZ R5, R44, R45, R5 ;  /* 0x0000002d2c058223 */ /* 0x000fe40000010005 */
[C---:B------:R-:W-:Y:S02]  /*4360*/  @!P0 FMUL.FTZ R72, R8.reuse, R50 ;  /* 0x0000003208488220 */ /* 0x040fe40000410000 */
[-C--:B------:R-:W-:Y:S02]  /*4370*/  @!P0 FMUL.FTZ R8, R8, R10.reuse ;  /* 0x0000000a08088220 */ /* 0x080fe40000410000 */
[----:B------:R-:W-:Y:S02]  /*4380*/  @!P0 FFMA.FTZ R6, R46, R47, R6 ;  /* 0x0000002f2e068223 */ /* 0x000fe40000010006 */
[----:B------:R-:W-:Y:S02]  /*4390*/  @!P0 FFMA.FTZ R7, R48, R49, R7 ;  /* 0x0000003130078223 */ /* 0x000fe40000010007 */
[----:B------:R-:W-:Y:S01]  /*43a0*/  @!P0 FFMA.FTZ R70, R49, R9, -R70 ;  /* 0x0000000931468223 */ /* 0x000fe20000010846 */
[----:B------:R-:W-:Y:S01]  /*43b0*/  @!P0 F2FP.BF16.PACK_AB R5, R6, R5 ;  /* 0x000000050605823e */ /* 0x000fe200000010ff */
[----:B------:R-:W-:Y:S01]  /*43c0*/  @!P0 FFMA.FTZ R72, R51, R10, -R72 ;  /* 0x0000000a33488223 */ /* 0x000fe20000010848 */
[----:B------:R-:W-:Y:S01]  /*43d0*/  @!P0 F2FP.BF16.PACK_AB R10, R73, R74 ;  /* 0x0000004a490a823e */ /* 0x000fe200000010ff */
[----:B------:R-:W-:Y:S02]  /*43e0*/  @!P0 FFMA.FTZ R8, R50, R51, R8 ;  /* 0x0000003332088223 */ /* 0x000fe40000010008 */
[----:B------:R-:W-:Y:S01]  /*43f0*/  @!P0 IMAD.MOV.U32 R52, RZ, RZ, R38 ;  /* 0x000000ffff348224 */ /* 0x000fe200078e0026 */
[----:B------:R-:W-:Y:S01]  /*4400*/  @!P0 F2FP.BF16.PACK_AB R9, R72, R70 ;  /* 0x000000464809823e */ /* 0x000fe200000010ff */
[----:B------:R-:W-:Y:S01]  /*4410*/  @!P0 IMAD.MOV.U32 R54, RZ, RZ, R10 ;  /* 0x000000ffff368224 */ /* 0x000fe200078e000a */
[----:B------:R-:W-:Y:S01]  /*4420*/  @!P0 F2FP.BF16.PACK_AB R7, R8, R7 ;  /* 0x000000070807823e */ /* 0x000fe200000010ff */
[----:B------:R-:W-:Y:S02]  /*4430*/  @!P0 IMAD.MOV.U32 R13, RZ, RZ, R3 ;  /* 0x000000ffff0d8224 */ /* 0x000fe400078e0003 */
[----:B------:R-:W-:Y:S01]  /*4440*/  @!P0 IMAD.MOV.U32 R55, RZ, RZ, R9 ;  /* 0x000000ffff378224 */ /* 0x000fe200078e0009 */
[----:B------:R-:W-:Y:S01]  /*4450*/  @!P0 MOV R15, R7 ;  /* 0x00000007000f8202 */ /* 0x000fe20000000f00 */
[----:B------:R-:W-:Y:S01]  /*4460*/  @!P0 IMAD.MOV.U32 R14, RZ, RZ, R5 ;  /* 0x000000ffff0e8224 */ /* 0x000fe200078e0005 */
[----:B----4-:R-:W-:Y:S05]  /*4470*/  IADD3 R2, P0, R68, R137, RZ ;  /* 0x0000008944027210 */ /* 0x010fea0007f1e0ff */
[----:B---3--:R-:W-:Y:S01]  /*4480*/  IMAD.X R3, R69, 0x1, R138, P0 ;  /* 0x0000000145037824 */ /* 0x008fe200000e068a */
[C---:B------:R-:W-:Y:S04]  /*4490*/  ISETP.GE.AND P0, PT, R71.reuse, c[0x0][0x1d4], PT ;  /* 0x0000750047007a0c */ /* 0x040fe80003f06270 */
[----:B------:R1:W-:Y:S09]  /*44a0*/  ST.E.128 [R2.64], R52 ;  /* 0x0000003402007985 */ /* 0x0003f2000c101d06 */
[----:B------:R-:W-:Y:S05]  /*44b0*/  @!P0 IMAD.WIDE R4, R71, 0x2, R68 ;  /* 0x0000000247048825 */ /* 0x000fea00078e0244 */
[----:B------:R1:W-:Y:S02]  /*44c0*/  @!P0 ST.E.128 [R4.64], R12 ;  /* 0x0000000c04008985 */ /* 0x0003e4000c101d06 */
.L_x_85:
[----:B------:R-:W-:Y:S05]  /*44d0*/  BSYNC B0 ;  /* 0x0000000000007941 */ /* 0x000fea0003800000 */
.L_x_84:
[----:B------:R-:W-:Y:S01]  /*44e0*/  ISETP.GE.AND P0, PT, R27, c[0x0][0x1d4], PT ;  /* 0x000075001b007a0c */ /* 0x000fe20003f06270 */
[----:B------:R-:W-:Y:S01]  /*44f0*/  @!UPT UIADD3 URZ, URZ, URZ, URZ ;  /* 0x0000003f3f3ff290 */ /* 0x000fe2000fffe03f */
[----:B------:R-:W-:Y:S11]  /*4500*/  BSSY B0, `(.L_x_86) ;  /* 0x0000079000007945 */ /* 0x000ff60003800000 */
[----:B------:R-:W-:-:S05]  /*4510*/  @P0 BRA `(.L_x_87) ;  /* 0x0000077000000947 */ /* 0x000fca0003800000 */
[----:B------:R-:W-:Y:S01]  /*4520*/  ISETP.NE.AND P1, PT, R150, RZ, PT ;  /* 0x000000ff9600720c */ /* 0x000fe20003f25270 */
[----:B------:R-:W5:Y:S01]  /*4530*/  LDS.128 R48, [R129+0x3100] ;  /* 0x0031000081307984 */ /* 0x000f620000000c00 */
[----:B------:R-:W-:Y:S02]  /*4540*/  ISETP.GE.AND P0, PT, R27, c[0x0][0x27c], PT ;  /* 0x00009f001b007a0c */ /* 0x000fe40003f06270 */
[----:B------:R-:W-:Y:S04]  /*4550*/  SEL R0, R154, R153, !P1 ;  /* 0x000000999a007207 */ /* 0x000fe80004800000 */
[----:B-1----:R-:W-:Y:S04]  /*4560*/  SHF.R.S32.HI R2, RZ, 0x1f, R0 ;  /* 0x0000001fff027819 */ /* 0x002fe80000011400 */
        /* <DEDUP_REMOVED lines=8> */
[----:B------:R-:W-:Y:S02]  /*45f0*/  @!P0 PRMT R6, R11, 0x5432, R3 ;  /* 0x000054320b068816 */ /* 0x000fe40000000003 */
[----:B------:R-:W-:Y:S01]  /*4600*/  @!P0 PRMT R16, R64, 0x5432, R7 ;  /* 0x0000543240108816 */ /* 0x000fe20000000007 */
[----:B------:R-:W-:Y:S01]  /*4610*/  IMAD.SHL.U32 R0, R0, 0x200, RZ ;  /* 0x0000020000007824 */ /* 0x000fe200078e00ff */
[----:B------:R-:W-:Y:S02]  /*4620*/  LOP3.LUT R2, R98, 0x18, R53, 0xf8, !PT ;  /* 0x0000001862027812 */ /* 0x000fe400078ef835 */
[--C-:B------:R-:W-:Y:S02]  /*4630*/  @!P0 SHF.R.U32.HI R8, RZ, 0x10, R59.reuse ;  /* 0x00000010ff088819 */ /* 0x100fe4000001163b */
[----:B------:R-:W-:Y:S02]  /*4640*/  LOP3.LUT R2, R2, R99, RZ, 0x3c, !PT ;  /* 0x0000006302027212 */ /* 0x000fe400078e3cff */
[----:B------:R-:W-:Y:S02]  /*4650*/  LOP3.LUT R0, R0, 0x7ffff800, RZ, 0xc0, !PT ;  /* 0x7ffff80000007812 */ /* 0x000fe400078ec0ff */
[----:B------:R-:W-:Y:S01]  /*4660*/  @!P0 SHF.R.U64 R9, R58, 0x10, R59 ;  /* 0x000000103a098819 */ /* 0x000fe2000000123b */
[----:B-----5:R-:W-:Y:S01]  /*4670*/  @!P0 IMAD.U32 R43, R51, 0x10000, RZ ;  /* 0x00010000332b8824 */ /* 0x020fe200078e00ff */
[----:B------:R-:W-:Y:S02]  /*4680*/  IADD3 R0, R2, R0, R100 ;  /* 0x0000000002007210 */ /* 0x000fe40007ffe064 */
[----:B------:R-:W-:Y:S02]  /*4690*/  @!P0 SHF.R.U32.HI R2, RZ, 0x10, R17 ;  /* 0x00000010ff028819 */ /* 0x000fe40000011611 */
[----:B------:R-:W-:Y:S01]  /*46a0*/  @!P0 PRMT R17, R64, 0x5410, R4 ;  /* 0x0000541040118816 */ /* 0x000fe20000000004 */
[----:B------:R-:W-:Y:S01]  /*46b0*/  IMAD.SHL.U32 R0, R0, 0x2, RZ ;  /* 0x0000000200007824 */ /* 0x000fe200078e00ff */
[----:B------:R-:W-:Y:S02]  /*46c0*/  @!P0 SHF.R.U32.HI R5, RZ, 0x10, R19 ;  /* 0x00000010ff058819 */ /* 0x000fe40000011613 */
[----:B------:R-:W-:Y:S01]  /*46d0*/  @!P0 PRMT R4, R11, 0x5410, R2 ;  /* 0x000054100b048816 */ /* 0x000fe20000000002 */
[----:B------:R-:W-:Y:S01]  /*46e0*/  @!P0 IMAD.U32 R7, R17, 0x10000, RZ ;  /* 0x0001000011078824 */ /* 0x000fe200078e00ff */
[----:B--2---:R1:W2:Y:S01]  /*46f0*/  LDS.128 R12, [R0+0x3100] ;  /* 0x00310000000c7984 */ /* 0x0042a20000000c00 */
[----:B------:R-:W-:Y:S01]  /*4700*/  @!P0 IMAD.U32 R2, R6, 0x10000, RZ ;  /* 0x0001000006028824 */ /* 0x000fe200078e00ff */
[C---:B------:R-:W-:Y:S02]  /*4710*/  @!P0 PRMT R11, R65.reuse, 0x5410, R8 ;  /* 0x00005410410b8816 */ /* 0x040fe40000000008 */
[----:B------:R-:W-:Y:S01]  /*4720*/  @!P0 PRMT R8, R28, 0x5410, R5 ;  /* 0x000054101c088816 */ /* 0x000fe20000000005 */
[----:B------:R-:W-:Y:S01]  /*4730*/  @!P0 IMAD.U32 R5, R4, 0x10000, RZ ;  /* 0x0001000004058824 */ /* 0x000fe200078e00ff */
[----:B------:R-:W-:Y:S01]  /*4740*/  @!P0 PRMT R41, R65, 0x5432, R9 ;  /* 0x0000543241298816 */ /* 0x000fe20000000009 */
[----:B------:R-:W-:Y:S01]  /*4750*/  @!P0 IMAD.U32 R9, R48, 0x10000, RZ ;  /* 0x0001000030098824 */ /* 0x000fe200078e00ff */
[----:B------:R-:W-:Y:S01]  /*4760*/  @!P0 LOP3.LUT R6, R6, 0xffff0000, RZ, 0xc0, !PT ;  /* 0xffff000006068812 */ /* 0x000fe200078ec0ff */
[C---:B------:R-:W-:Y:S01]  /*4770*/  @!P0 IMAD.U32 R42, R11.reuse, 0x10000, RZ ;  /* 0x000100000b2a8824 */ /* 0x040fe200078e00ff */
[----:B------:R-:W-:Y:S02]  /*4780*/  @!P0 LOP3.LUT R44, R11, 0xffff0000, RZ, 0xc0, !PT ;  /* 0xffff00000b2c8812 */ /* 0x000fe400078ec0ff */
[----:B------:R-:W-:Y:S02]  /*4790*/  @!P0 LOP3.LUT R45, R51, 0xffff0000, RZ, 0xc0, !PT ;  /* 0xffff0000332d8812 */ /* 0x000fe400078ec0ff */
[----:B------:R-:W-:Y:S02]  /*47a0*/  @!P0 SHF.L.U32 R40, R50, 0x10, RZ ;  /* 0x0000001032288819 */ /* 0x000fe400000006ff */
[----:B-1----:R-:W-:Y:S01]  /*47b0*/  @!P0 SHF.R.U64 R0, R18, 0x10, R19 ;  /* 0x0000001012008819 */ /* 0x002fe20000001213 */
[----:B------:R-:W-:Y:S01]  /*47c0*/  @!P0 IMAD.U32 R18, R16, 0x10000, RZ ;  /* 0x0001000010128824 */ /* 0x000fe200078e00ff */
[----:B------:R-:W-:Y:S02]  /*47d0*/  @!P0 SHF.L.U32 R19, R49, 0x10, RZ ;  /* 0x0000001031138819 */ /* 0x000fe400000006ff */
[----:B------:R-:W-:Y:S01]  /*47e0*/  @!P0 PRMT R10, R28, 0x5432, R0 ;  /* 0x000054321c0a8816 */ /* 0x000fe20000000000 */
[----:B--2---:R-:W-:Y:S01]  /*47f0*/  @!P0 IMAD.U32 R3, R13, 0x10000, RZ ;  /* 0x000100000d038824 */ /* 0x004fe200078e00ff */
[----:B------:R-:W-:Y:S03]  /*4800*/  @!P0 SHF.L.U32 R0, R12, 0x10, RZ ;  /* 0x000000100c008819 */ /* 0x000fe600000006ff */
[----:B------:R-:W-:Y:S02]  /*4810*/  @!P0 FMUL.FTZ R38, R3, R18 ;  /* 0x0000001203268220 */ /* 0x000fe40000410000 */
[C---:B------:R-:W-:Y:S02]  /*4820*/  @!P0 FMUL.FTZ R28, R0.reuse, R7 ;  /* 0x00000007001c8220 */ /* 0x040fe40000410000 */
[-C--:B------:R-:W-:Y:S02]  /*4830*/  @!P0 FMUL.FTZ R0, R0, R2.reuse ;  /* 0x0000000200008220 */ /* 0x080fe40000410000 */
[----:B------:R-:W-:Y:S01]  /*4840*/  @!P0 FFMA.FTZ R58, R9, R2, -R28 ;  /* 0x00000002093a8223 */ /* 0x000fe2000001081c */
[----:B------:R-:W-:Y:S01]  /*4850*/  @!P0 LOP3.LUT R28, R16, 0xffff0000, RZ, 0xc0, !PT ;  /* 0xffff0000101c8812 */ /* 0x000fe200078ec0ff */
[----:B------:R-:W-:Y:S01]  /*4860*/  @!P0 FFMA.FTZ R0, R7, R9, R0 ;  /* 0x0000000907008223 */ /* 0x000fe20000010000 */
[----:B------:R-:W-:Y:S01]  /*4870*/  @!P0 LOP3.LUT R2, R13, 0xffff0000, RZ, 0xc0, !PT ;  /* 0xffff00000d028812 */ /* 0x000fe200078ec0ff */
[-C--:B------:R-:W-:Y:S01]  /*4880*/  @!P0 FMUL.FTZ R3, R3, R5.reuse ;  /* 0x0000000503038220 */ /* 0x080fe20000410000 */
[----:B------:R-:W-:Y:S01]  /*4890*/  @!P0 LOP3.LUT R16, R17, 0xffff0000, RZ, 0xc0, !PT ;  /* 0xffff000011108812 */ /* 0x000fe200078ec0ff */
[----:B------:R-:W-:Y:S01]  /*48a0*/  @!P0 FFMA.FTZ R57, R19, R5, -R38 ;  /* 0x0000000513398223 */ /* 0x000fe20000010826 */
[----:B------:R-:W-:Y:S01]  /*48b0*/  @!P0 LOP3.LUT R5, R12, 0xffff0000, RZ, 0xc0, !PT ;  /* 0xffff00000c058812 */ /* 0x000fe200078ec0ff */
[----:B------:R-:W-:Y:S01]  /*48c0*/  @!P0 FMUL.FTZ R9, R2, R28 ;  /* 0x0000001c02098220 */ /* 0x000fe20000410000 */
[----:B------:R-:W-:Y:S02]  /*48d0*/  @!P0 LOP3.LUT R7, R4, 0xffff0000, RZ, 0xc0, !PT ;  /* 0xffff000004078812 */ /* 0x000fe400078ec0ff */
[----:B------:R-:W-:Y:S01]  /*48e0*/  @!P0 LOP3.LUT R38, R49, 0xffff0000, RZ, 0xc0, !PT ;  /* 0xffff000031268812 */ /* 0x000fe200078ec0ff */
[C---:B------:R-:W-:Y:S01]  /*48f0*/  @!P0 FMUL.FTZ R39, R5.reuse, R16 ;  /* 0x0000001005278220 */ /* 0x040fe20000410000 */
[----:B------:R-:W-:Y:S01]  /*4900*/  @!P0 LOP3.LUT R17, R48, 0xffff0000, RZ, 0xc0, !PT ;  /* 0xffff000030118812 */ /* 0x000fe200078ec0ff */
[-C--:B------:R-:W-:Y:S02]  /*4910*/  @!P0 FMUL.FTZ R4, R2, R7.reuse ;  /* 0x0000000702048220 */ /* 0x080fe40000410000 */
[-C--:B------:R-:W-:Y:S01]  /*4920*/  @!P0 FMUL.FTZ R2, R5, R6.reuse ;  /* 0x0000000605028220 */ /* 0x080fe20000410000 */
[C---:B------:R-:W-:Y:S01]  /*4930*/  @!P0 LOP3.LUT R5, R15.reuse, 0xffff0000, RZ, 0xc0, !PT ;  /* 0xffff00000f058812 */ /* 0x040fe200078ec0ff */
[----:B------:R-:W-:Y:S02]  /*4940*/  @!P0 FFMA.FTZ R56, R38, R7, -R9 ;  /* 0x0000000726388223 */ /* 0x000fe40000010809 */
[----:B------:R-:W-:Y:S02]  /*4950*/  @!P0 IMAD.U32 R7, R15, 0x10000, RZ ;  /* 0x000100000f078824 */ /* 0x000fe400078e00ff */
[----:B------:R-:W-:Y:S01]  /*4960*/  @!P0 FFMA.FTZ R55, R17, R6, -R39 ;  /* 0x0000000611378223 */ /* 0x000fe20000010827 */
[C---:B------:R-:W-:Y:S01]  /*4970*/  @!P0 LOP3.LUT R6, R8.reuse, 0xffff0000, RZ, 0xc0, !PT ;  /* 0xffff000008068812 */ /* 0x040fe200078ec0ff */
[----:B------:R-:W-:Y:S02]  /*4980*/  @!P0 IMAD.U32 R9, R8, 0x10000, RZ ;  /* 0x0001000008098824 */ /* 0x000fe400078e00ff */
[----:B------:R-:W-:Y:S02]  /*4990*/  @!P0 FMUL.FTZ R8, R7, R42 ;  /* 0x0000002a07088220 */ /* 0x000fe40000410000 */
[----:B------:R-:W-:Y:S02]  /*49a0*/  @!P0 FMUL.FTZ R11, R5, R44 ;  /* 0x0000002c050b8220 */ /* 0x000fe40000410000 */
[-C--:B------:R-:W-:Y:S02]  /*49b0*/  @!P0 FFMA.FTZ R54, R43, R9.reuse, -R8 ;  /* 0x000000092b368223 */ /* 0x080fe40000010808 */
[-C--:B------:R-:W-:Y:S02]  /*49c0*/  @!P0 FMUL.FTZ R8, R5, R6.reuse ;  /* 0x0000000605088220 */ /* 0x080fe40000410000 */
[----:B------:R-:W-:Y:S01]  /*49d0*/  @!P0 FFMA.FTZ R52, R45, R6, -R11 ;  /* 0x000000062d348223 */ /* 0x000fe2000001080b */
[C---:B------:R-:W-:Y:S01]  /*49e0*/  @!P0 LOP3.LUT R6, R14.reuse, 0xffff0000, RZ, 0xc0, !PT ;  /* 0xffff00000e068812 */ /* 0x040fe200078ec0ff */
[C---:B------:R-:W-:Y:S01]  /*49f0*/  @!P0 IMAD.U32 R39, R41.reuse, 0x10000, RZ ;  /* 0x0001000029278824 */ /* 0x040fe200078e00ff */
[----:B------:R-:W-:Y:S01]  /*4a00*/  @!P0 LOP3.LUT R41, R41, 0xffff0000, RZ, 0xc0, !PT ;  /* 0xffff000029298812 */ /* 0x000fe200078ec0ff */
[----:B------:R-:W-:Y:S02]  /*4a10*/  @!P0 IMAD.U32 R5, R14, 0x10000, RZ ;  /* 0x000100000e058824 */ /* 0x000fe400078e00ff */
[C---:B------:R-:W-:Y:S02]  /*4a20*/  @!P0 IMAD.U32 R11, R10.reuse, 0x10000, RZ ;  /* 0x000100000a0b8824 */ /* 0x040fe400078e00ff */
[----:B------:R-:W-:Y:S01]  /*4a30*/  @!P0 FMUL.FTZ R7, R7, R9 ;  /* 0x0000000907078220 */ /* 0x000fe20000410000 */
[----:B------:R-:W-:Y:S01]  /*4a40*/  @!P0 LOP3.LUT R9, R10, 0xffff0000, RZ, 0xc0, !PT ;  /* 0xffff00000a098812 */ /* 0x000fe200078ec0ff */
[----:B------:R-:W-:Y:S01]  /*4a50*/  @!P0 FFMA.FTZ R2, R16, R17, R2 ;  /* 0x0000001110028223 */ /* 0x000fe20000010002 */
[----:B------:R-:W-:Y:S01]  /*4a60*/  @!P0 LOP3.LUT R10, R50, 0xffff0000, RZ, 0xc0, !PT ;  /* 0xffff0000320a8812 */ /* 0x000fe200078ec0ff */
[----:B------:R-:W-:Y:S01]  /*4a70*/  @!P0 FMUL.FTZ R46, R5, R39 ;  /* 0x00000027052e8220 */ /* 0x000fe20000410000 */
[----:B------:R-:W-:Y:S01]  /*4a80*/  @!P0 F2FP.BF16.PACK_AB R16, R55, R58 ;  /* 0x0000003a3710823e */ /* 0x000fe200000010ff */
[----:B------:R-:W-:Y:S01]  /*4a90*/  @!P0 FMUL.FTZ R5, R5, R11 ;  /* 0x0000000b05058220 */ /* 0x000fe20000410000 */
[----:B------:R-:W-:Y:S01]  /*4aa0*/  @!P0 F2FP.BF16.PACK_AB R0, R2, R0 ;  /* 0x000000000200823e */ /* 0x000fe200000010ff */
[----:B------:R-:W-:Y:S01]  /*4ab0*/  @!P0 FFMA.FTZ R3, R18, R19, R3 ;  /* 0x0000001312038223 */ /* 0x000fe20000010003 */
[----:B------:R-:W-:Y:S01]  /*4ac0*/  @!P0 F2FP.BF16.PACK_AB R17, R56, R57 ;  /* 0x000000393811823e */ /* 0x000fe200000010ff */
[C---:B------:R-:W-:Y:S02]  /*4ad0*/  @!P0 FMUL.FTZ R47, R6.reuse, R41 ;  /* 0x00000029062f8220 */ /* 0x040fe40000410000 */
[----:B------:R-:W-:Y:S01]  /*4ae0*/  @!P0 FMUL.FTZ R6, R6, R9 ;  /* 0x0000000906068220 */ /* 0x000fe20000410000 */
[----:B------:R-:W-:Y:S01]  /*4af0*/  @!P0 MOV R49, R17 ;  /* 0x0000001100318202 */ /* 0x000fe20000000f00 */
[----:B------:R-:W-:Y:S02]  /*4b00*/  @!P0 FFMA.FTZ R4, R28, R38, R4 ;  /* 0x000000261c048223 */ /* 0x000fe40000010004 */
[----:B------:R-:W-:Y:S02]  /*4b10*/  @!P0 FFMA.FTZ R5, R39, R40, R5 ;  /* 0x0000002827058223 */ /* 0x000fe40000010005 */
[----:B------:R-:W-:Y:S01]  /*4b20*/  @!P0 FFMA.FTZ R6, R41, R10, R6 ;  /* 0x0000000a29068223 */ /* 0x000fe20000010006 */
[----:B------:R-:W-:Y:S01]  /*4b30*/  @!P0 F2FP.BF16.PACK_AB R3, R4, R3 ;  /* 0x000000030403823e */ /* 0x000fe200000010ff */
        /* <DEDUP_REMOVED lines=10> */
[----:B------:R-:W-:Y:S01]  /*4be0*/  @!P0 IMAD.MOV.U32 R12, RZ, RZ, R0 ;  /* 0x000000ffff0c8224 */ /* 0x000fe200078e0000 */
[----:B------:R-:W-:Y:S01]  /*4bf0*/  @!P0 MOV R14, R5 ;  /* 0x00000005000e8202 */ /* 0x000fe20000000f00 */
[----:B------:R-:W-:Y:S02]  /*4c00*/  @!P0 IMAD.MOV.U32 R50, RZ, RZ, R9 ;  /* 0x000000ffff328224 */ /* 0x000fe400078e0009 */
[----:B------:R-:W-:Y:S02]  /*4c10*/  @!P0 IMAD.MOV.U32 R13, RZ, RZ, R3 ;  /* 0x000000ffff0d8224 */ /* 0x000fe400078e0003 */
[----:B------:R-:W-:Y:S01]  /*4c20*/  @!P0 IMAD.MOV.U32 R15, RZ, RZ, R7 ;  /* 0x000000ffff0f8224 */ /* 0x000fe200078e0007 */
[----:B----4-:R-:W-:Y:S05]  /*4c30*/  IADD3 R2, P0, R68, R132, RZ ;  /* 0x0000008444027210 */ /* 0x010fea0007f1e0ff */
[----:B---3--:R-:W-:Y:S01]  /*4c40*/  IMAD.X R3, R69, 0x1, R133, P0 ;  /* 0x0000000145037824 */ /* 0x008fe200000e0685 */
[C---:B------:R-:W-:Y:S04]  /*4c50*/  ISETP.GE.AND P0, PT, R53.reuse, c[0x0][0x1d4], PT ;  /* 0x0000750035007a0c */ /* 0x040fe80003f06270 */
[----:B------:R1:W-:Y:S09]  /*4c60*/  ST.E.128 [R2.64], R48 ;  /* 0x0000003002007985 */ /* 0x0003f2000c101d06 */
[----:B------:R-:W-:Y:S05]  /*4c70*/  @!P0 IMAD.WIDE R4, R53, 0x2, R68 ;  /* 0x0000000235048825 */ /* 0x000fea00078e0244 */
[----:B------:R1:W-:Y:S02]  /*4c80*/  @!P0 ST.E.128 [R4.64], R12 ;  /* 0x0000000c04008985 */ /* 0x0003e4000c101d06 */
.L_x_87:
[----:B------:R-:W-:Y:S05]  /*4c90*/  BSYNC B0 ;  /* 0x0000000000007941 */ /* 0x000fea0003800000 */
.L_x_86:
[----:B------:R-:W-:Y:S11]  /*4ca0*/  ISETP.GE.AND P0, PT, R26, c[0x0][0x1d4], PT ;  /* 0x000075001a007a0c */ /* 0x000ff60003f06270 */
[----:B------:R-:W-:Y:S02]  /*4cb0*/  @!UPT UIADD3 URZ, URZ, URZ, URZ ;  /* 0x0000003f3f3ff290 */ /* 0x000fe4000fffe03f */
[----:B------:R-:W-:-:S05]  /*4cc0*/  @P0 BRA `(.L_x_71) ;  /* 0x00000a1000000947 */ /* 0x000fca0003800000 */
[----:B------:R-:W-:Y:S01]  /*4cd0*/  ISETP.NE.AND P1, PT, R149, RZ, PT ;  /* 0x000000ff9500720c */ /* 0x000fe20003f25270 */
[----:B------:R-:W5:Y:S01]  /*4ce0*/  LDS.128 R40, [R128+0x3100] ;  /* 0x0031000080287984 */ /* 0x000f620000000c00 */
[----:B-1--4-:R-:W-:Y:S02]  /*4cf0*/  IADD3 R52, P0, R68, R130, RZ ;  /* 0x0000008244347210 */ /* 0x012fe40007f1e0ff */
[----:B------:R-:W-:Y:S03]  /*4d00*/  SEL R0, R154, R153, !P1 ;  /* 0x000000999a007207 */ /* 0x000fe60004800000 */
[----:B---3--:R-:W-:Y:S01]  /*4d10*/  IMAD.X R53, R69, 0x1, R131, P0 ;  /* 0x0000000145357824 */ /* 0x008fe200000e0683 */
[----:B------:R-:W-:Y:S02]  /*4d20*/  SHF.R.S32.HI R2, RZ, 0x1f, R0 ;  /* 0x0000001fff027819 */ /* 0x000fe40000011400 */
[----:B------:R-:W-:Y:S02]  /*4d30*/  ISETP.GE.AND P0, PT, R26, c[0x0][0x27c], PT ;  /* 0x00009f001a007a0c */ /* 0x000fe40003f06270 */
[----:B------:R-:W-:Y:S04]  /*4d40*/  LEA.HI R0, R2, R0, RZ, 0x4 ;  /* 0x0000000002007211 */ /* 0x000fe800078f20ff */
[----:B------:R-:W-:Y:S04]  /*4d50*/  LEA.HI.SX32 R0, R0, R135, 0x1c ;  /* 0x0000008700007211 */ /* 0x000fe800078fe2ff */
[----:B------:R-:W-:Y:S01]  /*4d60*/  SHF.R.S32.HI R2, RZ, 0x1f, R0 ;  /* 0x0000001fff027819 */ /* 0x000fe20000011400 */
[----:B------:R-:W-:Y:S02]  /*4d70*/  IMAD.SHL.U32 R46, R0, 0x8, RZ ;  /* 0x00000008002e7824 */ /* 0x000fe400078e00ff */
[----:B------:R-:W-:Y:S02]  /*4d80*/  @!P0 SHF.R.U64 R3, R22, 0x10, R23 ;  /* 0x0000001016038819 */ /* 0x000fe40000001217 */
[----:B------:R-:W-:Y:S02]  /*4d90*/  LEA.HI R0, R2, R0, RZ, 0x2 ;  /* 0x0000000002007211 */ /* 0x000fe400078f10ff */
[----:B------:R-:W-:Y:S02]  /*4da0*/  @!P0 SHF.R.U64 R9, R62, 0x10, R63 ;  /* 0x000000103e098819 */ /* 0x000fe4000000123f */
[----:B------:R-:W-:Y:S01]  /*4db0*/  @!P0 SHF.R.U32.HI R5, RZ, 0x10, R23 ;  /* 0x00000010ff058819 */ /* 0x000fe20000011617 */
[----:B------:R-:W-:Y:S01]  /*4dc0*/  IMAD.SHL.U32 R0, R0, 0x200, RZ ;  /* 0x0000020000007824 */ /* 0x000fe200078e00ff */
[----:B------:R-:W-:Y:S02]  /*4dd0*/  LOP3.LUT R2, R98, 0x18, R46, 0xf8, !PT ;  /* 0x0000001862027812 */ /* 0x000fe400078ef82e */
[----:B------:R-:W-:Y:S02]  /*4de0*/  @!P0 PRMT R10, R30, 0x5432, R3 ;  /* 0x000054321e0a8816 */ /* 0x000fe40000000003 */
[----:B------:R-:W-:Y:S02]  /*4df0*/  LOP3.LUT R2, R2, R99, RZ, 0x3c, !PT ;  /* 0x0000006302027212 */ /* 0x000fe400078e3cff */
[----:B------:R-:W-:Y:S02]  /*4e00*/  LOP3.LUT R0, R0, 0x7ffff800, RZ, 0xc0, !PT ;  /* 0x7ffff80000007812 */ /* 0x000fe400078ec0ff */
[----:B------:R-:W-:Y:S01]  /*4e10*/  @!P0 PRMT R28, R67, 0x5432, R9 ;  /* 0x00005432431c8816 */ /* 0x000fe20000000009 */
[----:B-----5:R-:W-:Y:S01]  /*4e20*/  @!P0 IMAD.U32 R9, R40, 0x10000, RZ ;  /* 0x0001000028098824 */ /* 0x020fe200078e00ff */
[----:B------:R-:W-:Y:S01]  /*4e30*/  IADD3 R0, R2, R0, R100 ;  /* 0x0000000002007210 */ /* 0x000fe20007ffe064 */
[----:B------:R-:W-:Y:S01]  /*4e40*/  @!P0 IMAD.U32 R19, R41, 0x10000, RZ ;  /* 0x0001000029138824 */ /* 0x000fe200078e00ff */
[----:B------:R-:W-:Y:S01]  /*4e50*/  @!P0 LOP3.LUT R39, R43, 0xffff0000, RZ, 0xc0, !PT ;  /* 0xffff00002b278812 */ /* 0x000fe200078ec0ff */
[----:B------:R-:W-:Y:S01]  /*4e60*/  @!P0 IMAD.U32 R22, R28, 0x10000, RZ ;  /* 0x000100001c168824 */ /* 0x000fe200078e00ff */
[----:B------:R-:W-:Y:S01]  /*4e70*/  @!P0 SHF.R.U32.HI R2, RZ, 0x10, R21 ;  /* 0x00000010ff028819 */ /* 0x000fe20000011615 */
[----:B------:R-:W-:Y:S01]  /*4e80*/  IMAD.SHL.U32 R0, R0, 0x2, RZ ;  /* 0x0000000200007824 */ /* 0x000fe200078e00ff */
[----:B------:R-:W-:Y:S01]  /*4e90*/  @!P0 SHF.R.U32.HI R8, RZ, 0x10, R63 ;  /* 0x00000010ff088819 */ /* 0x000fe2000001163f */
[----:B------:R-:W-:Y:S01]  /*4ea0*/  @!P0 IMAD.U32 R23, R42, 0x10000, RZ ;  /* 0x000100002a178824 */ /* 0x000fe200078e00ff */
[----:B------:R-:W-:Y:S02]  /*4eb0*/  @!P0 SHF.R.U64 R4, R60, 0x10, R61 ;  /* 0x000000103c048819 */ /* 0x000fe4000000123d */
[----:B--2---:R1:W2:Y:S01]  /*4ec0*/  LDS.128 R12, [R0+0x3100] ;  /* 0x00310000000c7984 */ /* 0x0042a20000000c00 */
[----:B------:R-:W-:Y:S02]  /*4ed0*/  @!P0 PRMT R38, R67, 0x5410, R8 ;  /* 0x0000541043268816 */ /* 0x000fe40000000008 */
[----:B------:R-:W-:Y:S01]  /*4ee0*/  @!P0 PRMT R8, R30, 0x5410, R5 ;  /* 0x000054101e088816 */ /* 0x000fe20000000005 */
[----:B------:R-:W-:Y:S01]  /*4ef0*/  @!P0 IMAD.U32 R30, R43, 0x10000, RZ ;  /* 0x000100002b1e8824 */ /* 0x000fe200078e00ff */
[----:B------:R-:W-:Y:S02]  /*4f00*/  @!P0 PRMT R16, R66, 0x5410, R4 ;  /* 0x0000541042108816 */ /* 0x000fe40000000004 */
[----:B------:R-:W-:Y:S02]  /*4f10*/  @!P0 SHF.R.U32.HI R7, RZ, 0x10, R61 ;  /* 0x00000010ff078819 */ /* 0x000fe4000001163d */
[----:B------:R-:W-:Y:S02]  /*4f20*/  @!P0 PRMT R4, R29, 0x5410, R2 ;  /* 0x000054101d048816 */ /* 0x000fe40000000002 */
[----:B------:R-:W-:Y:S03]  /*4f30*/  @!P0 LOP3.LUT R28, R28, 0xffff0000, RZ, 0xc0, !PT ;  /* 0xffff00001c1c8812 */ /* 0x000fe600078ec0ff */
[----:B------:R-:W-:Y:S01]  /*4f40*/  @!P0 IMAD.U32 R5, R4, 0x10000, RZ ;  /* 0x0001000004058824 */ /* 0x000fe200078e00ff */
[----:B-1----:R-:W-:Y:S02]  /*4f50*/  @!P0 SHF.R.U64 R0, R20, 0x10, R21 ;  /* 0x0000001014008819 */ /* 0x002fe40000001215 */
[----:B------:R-:W-:Y:S02]  /*4f60*/  @!P0 LOP3.LUT R21, R41, 0xffff0000, RZ, 0xc0, !PT ;  /* 0xffff000029158812 */ /* 0x000fe400078ec0ff */
[----:B------:R-:W-:Y:S02]  /*4f70*/  @!P0 PRMT R6, R29, 0x5432, R0 ;  /* 0x000054321d068816 */ /* 0x000fe40000000000 */
[----:B------:R-:W-:Y:S01]  /*4f80*/  @!P0 PRMT R20, R66, 0x5432, R7 ;  /* 0x0000543242148816 */ /* 0x000fe20000000007 */
[C---:B------:R-:W-:Y:S01]  /*4f90*/  @!P0 IMAD.U32 R7, R16.reuse, 0x10000, RZ ;  /* 0x0001000010078824 */ /* 0x040fe200078e00ff */
[----:B------:R-:W-:Y:S02]  /*4fa0*/  @!P0 LOP3.LUT R16, R16, 0xffff0000, RZ, 0xc0, !PT ;  /* 0xffff000010108812 */ /* 0x000fe400078ec0ff */
[----:B------:R-:W-:Y:S01]  /*4fb0*/  @!P0 SHF.L.U32 R2, R6, 0x10, RZ ;  /* 0x0000001006028819 */ /* 0x000fe200000006ff */
[----:B------:R-:W-:Y:S01]  /*4fc0*/  @!P0 IMAD.U32 R18, R20, 0x10000, RZ ;  /* 0x0001000014128824 */ /* 0x000fe200078e00ff */
[----:B------:R-:W-:Y:S02]  /*4fd0*/  @!P0 LOP3.LUT R6, R6, 0xffff0000, RZ, 0xc0, !PT ;  /* 0xffff000006068812 */ /* 0x000fe400078ec0ff */
[----:B------:R-:W-:Y:S02]  /*4fe0*/  @!P0 LOP3.LUT R20, R20, 0xffff0000, RZ, 0xc0, !PT ;  /* 0xffff000014148812 */ /* 0x000fe400078ec0ff */
[----:B------:R-:W-:Y:S01]  /*4ff0*/  @!P0 SHF.L.U32 R29, R38, 0x10, RZ ;  /* 0x00000010261d8819 */ /* 0x000fe200000006ff */
[----:B--2---:R-:W-:Y:S01]  /*5000*/  @!P0 IMAD.U32 R0, R12, 0x10000, RZ ;  /* 0x000100000c008824 */ /* 0x004fe200078e00ff */
[----:B------:R-:W-:Y:S01]  /*5010*/  @!P0 LOP3.LUT R38, R38, 0xffff0000, RZ, 0xc0, !PT ;  /* 0xffff000026268812 */ /* 0x000fe200078ec0ff */
[----:B------:R-:W-:Y:S02]  /*5020*/  @!P0 IMAD.U32 R3, R13, 0x10000, RZ ;  /* 0x000100000d038824 */ /* 0x000fe400078e00ff */
[C---:B------:R-:W-:Y:S02]  /*5030*/  @!P0 FMUL.FTZ R11, R0.reuse, R7 ;  /* 0x00000007000b8220 */ /* 0x040fe40000410000 */
[----:B------:R-:W-:Y:S02]  /*5040*/  @!P0 FMUL.FTZ R0, R0, R2 ;  /* 0x0000000200008220 */ /* 0x000fe40000410000 */
[----:B------:R-:W-:Y:S02]  /*5050*/  @!P0 FMUL.FTZ R17, R3, R18 ;  /* 0x0000001203118220 */ /* 0x000fe40000410000 */
[----:B------:R-:W-:Y:S01]  /*5060*/  @!P0 FFMA.FTZ R54, R9, R2, -R11 ;  /* 0x0000000209368223 */ /* 0x000fe2000001080b */
[----:B------:R-:W-:Y:S01]  /*5070*/  @!P0 LOP3.LUT R2, R13, 0xffff0000, RZ, 0xc0, !PT ;  /* 0xffff00000d028812 */ /* 0x000fe200078ec0ff */
[----:B------:R-:W-:Y:S01]  /*5080*/  @!P0 FFMA.FTZ R0, R7, R9, R0 ;  /* 0x0000000907008223 */ /* 0x000fe20000010000 */
[----:B------:R-:W-:Y:S01]  /*5090*/  @!P0 LOP3.LUT R7, R4, 0xffff0000, RZ, 0xc0, !PT ;  /* 0xffff000004078812 */ /* 0x000fe200078ec0ff */
[-C--:B------:R-:W-:Y:S02]  /*50a0*/  @!P0 FMUL.FTZ R3, R3, R5.reuse ;  /* 0x0000000503038220 */ /* 0x080fe40000410000 */
[----:B------:R-:W-:Y:S01]  /*50b0*/  @!P0 FFMA.FTZ R51, R19, R5, -R17 ;  /* 0x0000000513338223 */ /* 0x000fe20000010811 */
[----:B------:R-:W-:Y:S01]  /*50c0*/  @!P0 LOP3.LUT R17, R40, 0xffff0000, RZ, 0xc0, !PT ;  /* 0xffff000028118812 */ /* 0x000fe200078ec0ff */
[----:B------:R-:W-:Y:S01]  /*50d0*/  @!P0 FMUL.FTZ R9, R2, R20 ;  /* 0x0000001402098220 */ /* 0x000fe20000410000 */
[----:B------:R-:W-:Y:S01]  /*50e0*/  @!P0 LOP3.LUT R5, R12, 0xffff0000, RZ, 0xc0, !PT ;  /* 0xffff00000c058812 */ /* 0x000fe200078ec0ff */
[-C--:B------:R-:W-:Y:S02]  /*50f0*/  @!P0 FMUL.FTZ R4, R2, R7.reuse ;  /* 0x0000000702048220 */ /* 0x080fe40000410000 */
[----:B------:R-:W-:Y:S02]  /*5100*/  @!P0 FFMA.FTZ R50, R21, R7, -R9 ;  /* 0x0000000715328223 */ /* 0x000fe40000010809 */
[C---:B------:R-:W-:Y:S02]  /*5110*/  @!P0 FMUL.FTZ R11, R5.reuse, R16 ;  /* 0x00000010050b8220 */ /* 0x040fe40000410000 */
[-C--:B------:R-:W-:Y:S01]  /*5120*/  @!P0 FMUL.FTZ R2, R5, R6.reuse ;  /* 0x0000000605028220 */ /* 0x080fe20000410000 */
[C---:B------:R-:W-:Y:S01]  /*5130*/  @!P0 LOP3.LUT R5, R15.reuse, 0xffff0000, RZ, 0xc0, !PT ;  /* 0xffff00000f058812 */ /* 0x040fe200078ec0ff */
[----:B------:R-:W-:Y:S02]  /*5140*/  @!P0 IMAD.U32 R7, R15, 0x10000, RZ ;  /* 0x000100000f078824 */ /* 0x000fe400078e00ff */
[----:B------:R-:W-:Y:S01]  /*5150*/  @!P0 FFMA.FTZ R49, R17, R6, -R11 ;  /* 0x0000000611318223 */ /* 0x000fe2000001080b */
[C---:B------:R-:W-:Y:S01]  /*5160*/  @!P0 LOP3.LUT R6, R8.reuse, 0xffff0000, RZ, 0xc0, !PT ;  /* 0xffff000008068812 */ /* 0x040fe200078ec0ff */
[----:B------:R-:W-:Y:S02]  /*5170*/  @!P0 IMAD.U32 R9, R8, 0x10000, RZ ;  /* 0x0001000008098824 */ /* 0x000fe400078e00ff */
[----:B------:R-:W-:Y:S02]  /*5180*/  @!P0 FMUL.FTZ R8, R7, R29 ;  /* 0x0000001d07088220 */ /* 0x000fe40000410000 */
[C---:B------:R-:W-:Y:S02]  /*5190*/  @!P0 FMUL.FTZ R11, R5.reuse, R38 ;  /* 0x00000026050b8220 */ /* 0x040fe40000410000 */
[-C--:B------:R-:W-:Y:S02]  /*51a0*/  @!P0 FFMA.FTZ R48, R30, R9.reuse, -R8 ;  /* 0x000000091e308223 */ /* 0x080fe40000010808 */
[-C--:B------:R-:W-:Y:S02]  /*51b0*/  @!P0 FMUL.FTZ R8, R5, R6.reuse ;  /* 0x0000000605088220 */ /* 0x080fe40000410000 */
[----:B------:R-:W-:Y:S01]  /*51c0*/  @!P0 FFMA.FTZ R47, R39, R6, -R11 ;  /* 0x00000006272f8223 */ /* 0x000fe2000001080b */
[C---:B------:R-:W-:Y:S01]  /*51d0*/  @!P0 LOP3.LUT R6, R14.reuse, 0xffff0000, RZ, 0xc0, !PT ;  /* 0xffff00000e068812 */ /* 0x040fe200078ec0ff */
[----:B------:R-:W-:Y:S01]  /*51e0*/  @!P0 IMAD.U32 R5, R14, 0x10000, RZ ;  /* 0x000100000e058824 */ /* 0x000fe200078e00ff */
[C---:B------:R-:W-:Y:S01]  /*51f0*/  @!P0 SHF.L.U32 R11, R10.reuse, 0x10, RZ ;  /* 0x000000100a0b8819 */ /* 0x040fe200000006ff */
[----:B------:R-:W-:Y:S01]  /*5200*/  @!P0 FMUL.FTZ R7, R7, R9 ;  /* 0x0000000907078220 */ /* 0x000fe20000410000 */
[----:B------:R-:W-:Y:S01]  /*5210*/  @!P0 LOP3.LUT R9, R10, 0xffff0000, RZ, 0xc0, !PT ;  /* 0xffff00000a098812 */ /* 0x000fe200078ec0ff */
[C---:B------:R-:W-:Y:S01]  /*5220*/  @!P0 FMUL.FTZ R44, R5.reuse, R22 ;  /* 0x00000016052c8220 */ /* 0x040fe20000410000 */
[----:B------:R-:W-:Y:S01]  /*5230*/  @!P0 LOP3.LUT R10, R42, 0xffff0000, RZ, 0xc0, !PT ;  /* 0xffff00002a0a8812 */ /* 0x000fe200078ec0ff */
[----:B------:R-:W-:Y:S02]  /*5240*/  @!P0 FMUL.FTZ R45, R6, R28 ;  /* 0x0000001c062d8220 */ /* 0x000fe40000410000 */
[----:B------:R-:W-:Y:S01]  /*5250*/  @!P0 FFMA.FTZ R2, R16, R17, R2 ;  /* 0x0000001110028223 */ /* 0x000fe20000010002 */
[----:B------:R-:W-:Y:S01]  /*5260*/  @!P0 F2FP.BF16.PACK_AB R17, R50, R51 ;  /* 0x000000333211823e */ /* 0x000fe200000010ff */
[-C--:B------:R-:W-:Y:S01]  /*5270*/  @!P0 FMUL.FTZ R5, R5, R11.reuse ;  /* 0x0000000b05058220 */ /* 0x080fe20000410000 */
[----:B------:R-:W-:Y:S01]  /*5280*/  @!P0 F2FP.BF16.PACK_AB R16, R49, R54 ;  /* 0x000000363110823e */ /* 0x000fe200000010ff */
[----:B------:R-:W-:Y:S01]  /*5290*/  @!P0 FFMA.FTZ R44, R23, R11, -R44 ;  /* 0x0000000b172c8223 */ /* 0x000fe2000001082c */
[----:B------:R-:W-:Y:S01]  /*52a0*/  @!P0 F2FP.BF16.PACK_AB R11, R47, R48 ;  /* 0x000000302f0b823e */ /* 0x000fe200000010ff */
[----:B------:R-:W-:Y:S01]  /*52b0*/  @!P0 FFMA.FTZ R45, R10, R9, -R45 ;  /* 0x000000090a2d8223 */ /* 0x000fe2000001082d */
[----:B------:R-:W-:Y:S01]  /*52c0*/  @!P0 F2FP.BF16.PACK_AB R0, R2, R0 ;  /* 0x000000000200823e */ /* 0x000fe200000010ff */
[----:B------:R-:W-:Y:S02]  /*52d0*/  @!P0 FFMA.FTZ R3, R18, R19, R3 ;  /* 0x0000001312038223 */ /* 0x000fe40000010003 */
[----:B------:R-:W-:Y:S01]  /*52e0*/  @!P0 FMUL.FTZ R6, R6, R9 ;  /* 0x0000000906068220 */ /* 0x000fe20000410000 */
[----:B------:R-:W-:Y:S01]  /*52f0*/  @!P0 F2FP.BF16.PACK_AB R9, R45, R44 ;  /* 0x0000002c2d09823e */ /* 0x000fe200000010ff */
[----:B------:R-:W-:Y:S01]  /*5300*/  @!P0 FFMA.FTZ R4, R20, R21, R4 ;  /* 0x0000001514048223 */ /* 0x000fe20000010004 */
[----:B------:R-:W-:Y:S01]  /*5310*/  @!P0 MOV R12, R0 ;  /* 0x00000000000c8202 */ /* 0x000fe20000000f00 */
[----:B------:R-:W-:Y:S02]  /*5320*/  @!P0 FFMA.FTZ R5, R22, R23, R5 ;  /* 0x0000001716058223 */ /* 0x000fe40000010005 */
[----:B------:R-:W-:Y:S01]  /*5330*/  @!P0 FFMA.FTZ R6, R28, R10, R6 ;  /* 0x0000000a1c068223 */ /* 0x000fe20000010006 */
[----:B------:R-:W-:Y:S01]  /*5340*/  @!P0 F2FP.BF16.PACK_AB R3, R4, R3 ;  /* 0x000000030403823e */ /* 0x000fe200000010ff */
[----:B------:R-:W-:Y:S02]  /*5350*/  @!P0 FFMA.FTZ R7, R29, R30, R7 ;  /* 0x0000001e1d078223 */ /* 0x000fe40000010007 */
[----:B------:R-:W-:Y:S01]  /*5360*/  @!P0 FFMA.FTZ R8, R38, R39, R8 ;  /* 0x0000002726088223 */ /* 0x000fe20000010008 */
[----:B------:R-:W-:Y:S01]  /*5370*/  @!P0 F2FP.BF16.PACK_AB R5, R6, R5 ;  /* 0x000000050605823e */ /* 0x000fe200000010ff */
[----:B------:R-:W-:Y:S02]  /*5380*/  @!P0 IMAD.MOV.U32 R40, RZ, RZ, R16 ;  /* 0x000000ffff288224 */ /* 0x000fe400078e0010 */
[----:B------:R-:W-:Y:S01]  /*5390*/  @!P0 IMAD.MOV.U32 R41, RZ, RZ, R17 ;  /* 0x000000ffff298224 */ /* 0x000fe200078e0011 */
[----:B------:R-:W-:Y:S01]  /*53a0*/  @!P0 F2FP.BF16.PACK_AB R7, R8, R7 ;  /* 0x000000070807823e */ /* 0x000fe200000010ff */
[----:B------:R-:W-:Y:S02]  /*53b0*/  @!P0 IMAD.MOV.U32 R42, RZ, RZ, R9 ;  /* 0x000000ffff2a8224 */ /* 0x000fe400078e0009 */
[----:B------:R-:W-:Y:S02]  /*53c0*/  @!P0 IMAD.MOV.U32 R43, RZ, RZ, R11 ;  /* 0x000000ffff2b8224 */ /* 0x000fe400078e000b */
[----:B------:R-:W-:Y:S02]  /*53d0*/  @!P0 IMAD.MOV.U32 R13, RZ, RZ, R3 ;  /* 0x000000ffff0d8224 */ /* 0x000fe400078e0003 */
[----:B------:R-:W-:Y:S01]  /*53e0*/  @!P0 IMAD.MOV.U32 R14, RZ, RZ, R5 ;  /* 0x000000ffff0e8224 */ /* 0x000fe200078e0005 */
[----:B------:R1:W-:Y:S01]  /*53f0*/  ST.E.128 [R52.64], R40 ;  /* 0x0000002834007985 */ /* 0x0003e2000c101d06 */
[----:B------:R-:W-:Y:S01]  /*5400*/  @!P0 IMAD.MOV.U32 R15, RZ, RZ, R7 ;  /* 0x000000ffff0f8224 */ /* 0x000fe200078e0007 */
[----:B------:R-:W-:Y:S11]  /*5410*/  ISETP.GE.AND P0, PT, R46, c[0x0][0x1d4], PT ;  /* 0x000075002e007a0c */ /* 0x000ff60003f06270 */
[----:B------:R-:W-:Y:S02]  /*5420*/  @!UPT UIADD3 URZ, URZ, URZ, URZ ;  /* 0x0000003f3f3ff290 */ /* 0x000fe4000fffe03f */
[----:B------:R-:W-:-:S05]  /*5430*/  @P0 BRA `(.L_x_71) ;  /* 0x000002a000000947 */ /* 0x000fca0003800000 */
[C---:B------:R-:W-:Y:S04]  /*5440*/  LEA R2, P0, R46.reuse, R68, 0x1 ;  /* 0x000000442e027211 */ /* 0x040fe800078008ff */
[----:B------:R-:W-:Y:S05]  /*5450*/  LEA.HI.X.SX32 R3, R46, R69, 0x1, P0 ;  /* 0x000000452e037211 */ /* 0x000fea00000f0eff */
[----:B------:R2:W-:Y:S01]  /*5460*/  ST.E.128 [R2.64], R12 ;  /* 0x0000000c02007985 */ /* 0x0005e2000c101d06 */
[----:B------:R-:W-:-:S05]  /*5470*/  BRA `(.L_x_71) ;  /* 0x0000026000007947 */ /* 0x000fca0003800000 */
.L_x_67:
[----:B------:R1:W2:Y:S01]  /*5480*/  SHFL.IDX PT, R2, R14, RZ, 0x1e1f ;  /* 0x001e1fff0e027589 */ /* 0x0002a200000e0000 */
[----:B------:R-:W-:Y:S03]  /*5490*/  IMAD.IADD R3, R106, 0x1, -R91 ;  /* 0x000000016a037824 */ /* 0x000fe600078e0a5b */
[----:B------:R1:W3:Y:S02]  /*54a0*/  SHFL.IDX PT, R0, R15, RZ, 0x1e1f ;  /* 0x001e1fff0f007589 */ /* 0x0002e400000e0000 */
[----:B------:R-:W-:Y:S04]  /*54b0*/  IMNMX R85, R3, 0x40, PT ;  /* 0x0000004003557817 */ /* 0x000fe80003800200 */
[----:B------:R-:W-:Y:S11]  /*54c0*/  ISETP.GT.AND P0, PT, R85, R92, PT ;  /* 0x0000005c5500720c */ /* 0x000ff60003f04270 */
[----:B------:R-:W-:Y:S02]  /*54d0*/  @!UPT UIADD3 URZ, URZ, URZ, URZ ;  /* 0x0000003f3f3ff290 */ /* 0x000fe4000fffe03f */
[----:B------:R-:W-:-:S05]  /*54e0*/  @!P0 BRA `(.L_x_71) ;  /* 0x000001f000008947 */ /* 0x000fca0003800000 */
[----:B------:R-:W-:Y:S02]  /*54f0*/  ISETP.GE.AND P2, PT, R24, c[0x0][0x1d4], PT ;  /* 0x0000750018007a0c */ /* 0x000fe40003f46270 */
[----:B------:R-:W-:Y:S02]  /*5500*/  ISETP.GE.AND P1, PT, R27, c[0x0][0x1d4], PT ;  /* 0x000075001b007a0c */ /* 0x000fe40003f26270 */
[----:B------:R-:W-:Y:S02]  /*5510*/  ISETP.GE.AND P4, PT, R26, c[0x0][0x1d4], PT ;  /* 0x000075001a007a0c */ /* 0x000fe40003f86270 */
[----:B------:R-:W-:Y:S07]  /*5520*/  ISETP.GE.AND P3, PT, R95, c[0x0][0x1d4], PT ;  /* 0x000075005f007a0c */ /* 0x000fee0003f66270 */
[----:B-1----:R-:W1:Y:S01]  /*5530*/  @!P2 LDS.128 R12, [R81+0x3000] ;  /* 0x00300000510ca984 */ /* 0x002e620000000c00 */
[C---:B---3--:R-:W-:Y:S04]  /*5540*/  @!P2 LEA R6, P0, R24.reuse, R0, 0x1 ;  /* 0x000000001806a211 */ /* 0x048fe800078008ff */
[----:B--2---:R-:W-:Y:S02]  /*5550*/  @!P2 LEA.HI.X R7, R24, R2, R25, 0x1, P0 ;  /* 0x000000021807a211 */ /* 0x004fe400000f0c19 */
[C---:B------:R-:W-:Y:S04]  /*5560*/  @!P1 LEA R4, P0, R87.reuse, R0, 0x1 ;  /* 0x0000000057049211 */ /* 0x040fe800078008ff */
[----:B------:R-:W-:Y:S02]  /*5570*/  @!P1 LEA.HI.X R5, R87, R2, R102, 0x1, P0 ;  /* 0x0000000257059211 */ /* 0x000fe400000f0c66 */
[C---:B------:R-:W-:Y:S04]  /*5580*/  @!P4 LEA R10, P0, R86.reuse, R0, 0x1 ;  /* 0x00000000560ac211 */ /* 0x040fe800078008ff */
[----:B------:R-:W-:Y:S02]  /*5590*/  @!P4 LEA.HI.X R11, R86, R2, R101, 0x1, P0 ;  /* 0x00000002560bc211 */ /* 0x000fe400000f0c65 */
[C---:B------:R-:W-:Y:S04]  /*55a0*/  @!P3 LEA R8, P0, R90.reuse, R0, 0x1 ;  /* 0x000000005a08b211 */ /* 0x040fe800078008ff */
[----:B------:R-:W-:Y:S01]  /*55b0*/  @!P3 LEA.HI.X R9, R90, R2, R105, 0x1, P0 ;  /* 0x000000025a09b211 */ /* 0x000fe200000f0c69 */
[----:B-1----:R-:W-:Y:S04]  /*55c0*/  @!P2 ST.E.128 [R6.64], R12 ;  /* 0x0000000c0600a985 */ /* 0x002fe8000c101d06 */
[----:B------:R-:W1:Y:S04]  /*55d0*/  @!P1 LDS.128 R12, [R82+0x3000] ;  /* 0x00300000520c9984 */ /* 0x000e680000000c00 */
[----:B-1----:R1:W-:Y:S01]  /*55e0*/  @!P1 ST.E.128 [R4.64], R12 ;  /* 0x0000000c04009985 */ /* 0x0023e2000c101d06 */
[----:B------:R-:W-:Y:S03]  /*55f0*/  ISETP.GE.AND P1, PT, R94, c[0x0][0x1d4], PT ;  /* 0x000075005e007a0c */ /* 0x000fe60003f26270 */
[----:B------:R-:W2:Y:S10]  /*5600*/  @!P4 LDS.128 R12, [R81+0x4000] ;  /* 0x00400000510cc984 */ /* 0x000eb40000000c00 */
[C---:B------:R-:W-:Y:S04]  /*5610*/  @!P1 LEA R6, P0, R89.reuse, R0, 0x1 ;  /* 0x0000000059069211 */ /* 0x040fe800078008ff */
[----:B------:R-:W-:Y:S02]  /*5620*/  @!P1 LEA.HI.X R7, R89, R2, R104, 0x1, P0 ;  /* 0x0000000259079211 */ /* 0x000fe400000f0c68 */
[----:B------:R-:W-:Y:S11]  /*5630*/  ISETP.GE.AND P0, PT, R93, c[0x0][0x1d4], PT ;  /* 0x000075005d007a0c */ /* 0x000ff60003f06270 */
[----:B------:R-:W-:Y:S02]  /*5640*/  @!UPT UIADD3 URZ, URZ, URZ, URZ ;  /* 0x0000003f3f3ff290 */ /* 0x000fe4000fffe03f */
[C---:B-1----:R-:W-:Y:S04]  /*5650*/  @!P0 LEA R4, P2, R88.reuse, R0, 0x1 ;  /* 0x0000000058048211 */ /* 0x042fe800078408ff */
[----:B------:R-:W-:Y:S01]  /*5660*/  @!P0 LEA.HI.X R5, R88, R2, R103, 0x1, P2 ;  /* 0x0000000258058211 */ /* 0x000fe200010f0c67 */
[----:B--2---:R-:W-:Y:S04]  /*5670*/  @!P4 ST.E.128 [R10.64], R12 ;  /* 0x0000000c0a00c985 */ /* 0x004fe8000c101d06 */
[----:B------:R-:W1:Y:S04]  /*5680*/  @!P3 LDS.128 R12, [R82+0x4000] ;  /* 0x00400000520cb984 */ /* 0x000e680000000c00 */
[----:B-1----:R-:W-:Y:S04]  /*5690*/  @!P3 ST.E.128 [R8.64], R12 ;  /* 0x0000000c0800b985 */ /* 0x002fe8000c101d06 */
[----:B------:R-:W1:Y:S04]  /*56a0*/  @!P1 LDS.128 R8, [R81+0x5000] ;  /* 0x0050000051089984 */ /* 0x000e680000000c00 */
[----:B-1----:R-:W-:Y:S04]  /*56b0*/  @!P1 ST.E.128 [R6.64], R8 ;  /* 0x0000000806009985 */ /* 0x002fe8000c101d06 */
[----:B------:R-:W1:Y:S04]  /*56c0*/  @!P0 LDS.128 R8, [R82+0x5000] ;  /* 0x0050000052088984 */ /* 0x000e680000000c00 */
[----:B-1----:R1:W-:Y:S02]  /*56d0*/  @!P0 ST.E.128 [R4.64], R8 ;  /* 0x0000000804008985 */ /* 0x0023e4000c101d06 */
.L_x_71:
[----:B------:R-:W-:Y:S05]  /*56e0*/  BSYNC B1 ;  /* 0x0000000000017941 */ /* 0x000fea0003800000 */
.L_x_66:
[----:B---3--:R-:W-:Y:S01]  /*56f0*/  IMAD.IADD R0, R148, 0x1, -R91 ;  /* 0x0000000194007824 */ /* 0x008fe200078e0a5b */
[----:B-12--5:R-:W-:Y:S01]  /*5700*/  LEA R2, P0, R79, R110, 0x6 ;  /* 0x0000006e4f027211 */ /* 0x026fe200078030ff */
[----:B------:R-:W-:Y:S01]  /*5710*/  IMAD R6, R96, c[0x0][0x208], RZ ;  /* 0x0000820060067a24 */ /* 0x000fe200078e02ff */
[----:B------:R-:W-:Y:S01]  /*5720*/  ISETP.NE.AND P3, PT, R113, RZ, PT ;  /* 0x000000ff7100720c */ /* 0x000fe20003f65270 */
[----:B------:R-:W-:Y:S01]  /*5730*/  IMAD.WIDE.U32 R4, R84, c[0x0][0x208], RZ ;  /* 0x0000820054047a25 */ /* 0x000fe200078e00ff */
[----:B------:R-:W-:Y:S01]  /*5740*/  LEA.HI.X.SX32 R3, R79, R111, 0x6, P0 ;  /* 0x0000006f4f037211 */ /* 0x000fe200000f36ff */
[----:B------:R-:W-:Y:S01]  /*5750*/  BSSY B0, `(.L_x_88) ;  /* 0x000004e000007945 */ /* 0x000fe20003800000 */
[----:B------:R-:W-:Y:S01]  /*5760*/  ISETP.GE.AND P0, PT, R0, 0x21, PT ;  /* 0x000000210000780c */ /* 0x000fe20003f06270 */
[----:B------:R-:W-:Y:S05]  /*5770*/  IMAD R6, R84, c[0x0][0x20c], R6 ;  /* 0x0000830054067a24 */ /* 0x000fea00078e0206 */
[----:B------:R-:W-:Y:S01]  /*5780*/  IADD3 R5, R5, R6, RZ ;  /* 0x0000000605057210 */ /* 0x000fe20007ffe0ff */
[----:B------:R-:W-:Y:S04]  /*5790*/  IMAD R6, R97, c[0x0][0x218], RZ ;  /* 0x0000860061067a24 */ /* 0x000fe800078e02ff */
[C---:B------:R-:W-:Y:S02]  /*57a0*/  IMAD.WIDE.U32 R4, R83.reuse, c[0x0][0x218], R4 ;  /* 0x0000860053047a25 */ /* 0x040fe400078e0004 */
[----:B------:R-:W-:Y:S02]  /*57b0*/  @P0 IADD3 R11, P1, R2, 0x20, RZ ;  /* 0x00000020020b0810 */ /* 0x000fe40007f3e0ff */
[----:B------:R-:W-:Y:S03]  /*57c0*/  IMAD R6, R83, c[0x0][0x21c], R6 ;  /* 0x0000870053067a24 */ /* 0x000fe600078e0206 */
[----:B------:R-:W-:Y:S01]  /*57d0*/  @P0 IMAD.X R12, RZ, RZ, R3, P1 ;  /* 0x000000ffff0c0224 */ /* 0x000fe200008e0603 */
[----:B------:R-:W-:Y:S04]  /*57e0*/  IADD3 R8, P1, R166, R4, RZ ;  /* 0x00000004a6087210 */ /* 0x000fe80007f3e0ff */
[----:B------:R-:W-:Y:S02]  /*57f0*/  IADD3.X R9, R146, R5, R6, P1, !PT ;  /* 0x0000000592097210 */ /* 0x000fe40000ffe406 */
[----:B------:R-:W-:Y:S11]  /*5800*/  ISETP.GE.AND P1, PT, R0, 0x1, PT ;  /* 0x000000010000780c */ /* 0x000ff60003f26270 */
[----:B------:R-:W-:Y:S02]  /*5810*/  @!UPT UIADD3 URZ, URZ, URZ, URZ ;  /* 0x0000003f3f3ff290 */ /* 0x000fe4000fffe03f */
[----:B------:R-:W-:Y:S01]  /*5820*/  @P1 MOV R7, R107 ;  /* 0x0000006b00071202 */ /* 0x000fe20000000f00 */
[----:B------:R-:W-:Y:S02]  /*5830*/  @P1 IMAD R0, R3, c[0x0][0x258], RZ ;  /* 0x0000960003001a24 */ /* 0x000fe400078e02ff */
[----:B------:R-:W-:Y:S04]  /*5840*/  @P1 IMAD.MOV.U32 R6, RZ, RZ, R108 ;  /* 0x000000ffff061224 */ /* 0x000fe800078e006c */
[C---:B------:R-:W-:Y:S04]  /*5850*/  @P1 IMAD.WIDE.U32 R6, R2.reuse, c[0x0][0x258], R6 ;  /* 0x0000960002061a25 */ /* 0x040fe800078e0006 */
[----:B------:R-:W-:Y:S01]  /*5860*/  @P1 IMAD R2, R2, c[0x0][0x25c], R0 ;  /* 0x0000970002021a24 */ /* 0x000fe200078e0200 */
[----:B------:R-:W-:Y:S01]  /*5870*/  @P1 LEA R4, P2, R6, c[0x0][0x250], 0x1 ;  /* 0x0000940006041a11 */ /* 0x000fe200078408ff */
[----:B------:R-:W-:Y:S02]  /*5880*/  @P0 IMAD R0, R12, c[0x0][0x258], RZ ;  /* 0x000096000c000a24 */ /* 0x000fe400078e02ff */
[----:B------:R-:W-:Y:S02]  /*5890*/  @P1 IMAD.IADD R2, R7, 0x1, R2 ;  /* 0x0000000107021824 */ /* 0x000fe400078e0202 */
[----:B------:R-:W-:Y:S02]  /*58a0*/  @P0 IMAD.MOV.U32 R7, RZ, RZ, R107 ;  /* 0x000000ffff070224 */ /* 0x000fe400078e006b */
[C---:B------:R-:W-:Y:S01]  /*58b0*/  @P0 IMAD R0, R11.reuse, c[0x0][0x25c], R0 ;  /* 0x000097000b000a24 */ /* 0x040fe200078e0200 */
[----:B------:R-:W-:Y:S02]  /*58c0*/  @P1 LEA.HI.X R5, R6, c[0x0][0x254], R2, 0x1, P2 ;  /* 0x0000950006051a11 */ /* 0x000fe400010f0c02 */
[----:B------:R-:W-:Y:S02]  /*58d0*/  @P0 MOV R6, R108 ;  /* 0x0000006c00060202 */ /* 0x000fe40000000f00 */
[C---:B------:R-:W-:Y:S01]  /*58e0*/  LEA R10, P2, R8.reuse, c[0x0][0x1f8], 0x1 ;  /* 0x00007e00080a7a11 */ /* 0x040fe200078408ff */
[----:B------:R-:W-:Y:S01]  /*58f0*/  @!PT LDS RZ, [RZ] ;  /* 0x00000000fffff984 */ /* 0x000fe20000000800 */
[----:B------:R-:W-:Y:S01]  /*5900*/  @!PT LDS RZ, [RZ] ;  /* 0x00000000fffff984 */ /* 0x000fe20000000800 */
[----:B------:R-:W-:Y:S01]  /*5910*/  @!PT LDS RZ, [RZ] ;  /* 0x00000000fffff984 */ /* 0x000fe20000000800 */
[----:B------:R1:W-:Y:S02]  /*5920*/  @P1 LDGSTS.E.BYPASS.LTC128B.128 [R80+0x100], [R4.64], !P3 ;  /* 0x0010000004501fae */ /* 0x0003e4000d901d46 */
[----:B------:R-:W-:Y:S01]  /*5930*/  @P0 IMAD.WIDE.U32 R6, R11, c[0x0][0x258], R6 ;  /* 0x000096000b060a25 */ /* 0x000fe200078e0006 */
[----:B------:R-:W-:Y:S01]  /*5940*/  LEA.HI.X R8, R8, c[0x0][0x1fc], R9, 0x1, P2 ;  /* 0x00007f0008087a11 */ /* 0x000fe200010f0c09 */
[----:B------:R1:W-:Y:S03]  /*5950*/  @P1 LDGSTS.E.BYPASS.LTC128B.128 [R80+0x1100], [R4.64+0x40], !P6 ;  /* 0x0110004004501fae */ /* 0x0003e6000f101d46 */
[C---:B------:R-:W-:Y:S01]  /*5960*/  @P0 LEA R2, P2, R6.reuse, c[0x0][0x250], 0x1 ;  /* 0x0000940006020a11 */ /* 0x040fe200078408ff */
[----:B------:R1:W-:Y:S01]  /*5970*/  @P1 LDGSTS.E.BYPASS.LTC128B.128 [R80+0x2100], [R4.64+0x80], !P5 ;  /* 0x0210008004501fae */ /* 0x0003e2000e901d46 */
[----:B------:R-:W-:Y:S04]  /*5980*/  @P0 IADD3 R0, R7, R0, RZ ;  /* 0x0000000007000210 */ /* 0x000fe80007ffe0ff */
[----:B------:R-:W-:Y:S02]  /*5990*/  @P0 LEA.HI.X R3, R6, c[0x0][0x254], R0, 0x1, P2 ;  /* 0x0000950006030a11 */ /* 0x000fe400010f0c00 */
[----:B------:R1:W2:Y:S04]  /*59a0*/  SHFL.IDX PT, R0, R10, RZ, 0x1e1f ;  /* 0x001e1fff0a007589 */ /* 0x0002a800000e0000 */
[----:B------:R3:W-:Y:S04]  /*59b0*/  @P0 LDGSTS.E.BYPASS.LTC128B.128 [R80+0x900], [R2.64], !P3 ;  /* 0x0090000002500fae */ /* 0x0007e8000d901d46 */
[----:B------:R3:W-:Y:S04]  /*59c0*/  @P0 LDGSTS.E.BYPASS.LTC128B.128 [R80+0x1900], [R2.64+0x40], !P6 ;  /* 0x0190004002500fae */ /* 0x0007e8000f101d46 */
[----:B------:R3:W-:Y:S01]  /*59d0*/  @P0 LDGSTS.E.BYPASS.LTC128B.128 [R80+0x2900], [R2.64+0x80], !P5 ;  /* 0x0290008002500fae */ /* 0x0007e2000e901d46 */
[----:B------:R-:W-:Y:S03]  /*59e0*/  ISETP.GT.AND P0, PT, R85, R92, PT ;  /* 0x0000005c5500720c */ /* 0x000fe60003f04270 */
[----:B------:R-:W0:Y:S04]  /*59f0*/  LDGDEPBAR ;  /* 0x00000000000079af */ /* 0x000e280000000000 */
[----:B---3--:R1:W3:Y:S01]  /*5a00*/  SHFL.IDX PT, R2, R8, RZ, 0x1e1f ;  /* 0x001e1fff08027589 */ /* 0x0082e200000e0000 */
[----:B------:R-:W-:Y:S04]  /*5a10*/  DEPBAR.LE SB0, 0x0 ;  /* 0x000080000000791a */ /* 0x000fe80000000000 */
[----:B------:R-:W-:Y:S06]  /*5a20*/  BAR.SYNC.DEFER_BLOCKING 0x0 ;  /* 0x0000000000007b1d */ /* 0x000fec0000010000 */
[----:B------:R-:W-:-:S05]  /*5a30*/  @!P0 BRA `(.L_x_89) ;  /* 0x000001f000008947 */ /* 0x000fca0003800000 */
[----:B--2---:R-:W-:Y:S02]  /*5a40*/  ISETP.GE.AND P2, PT, R24, c[0x0][0x1d4], PT ;  /* 0x0000750018007a0c */ /* 0x004fe40003f46270 */
[----:B------:R-:W-:Y:S02]  /*5a50*/  ISETP.GE.AND P1, PT, R27, c[0x0][0x1d4], PT ;  /* 0x000075001b007a0c */ /* 0x000fe40003f26270 */
[----:B------:R-:W-:Y:S02]  /*5a60*/  ISETP.GE.AND P4, PT, R26, c[0x0][0x1d4], PT ;  /* 0x000075001a007a0c */ /* 0x000fe40003f86270 */
[----:B------:R-:W-:Y:S07]  /*5a70*/  ISETP.GE.AND P3, PT, R95, c[0x0][0x1d4], PT ;  /* 0x000075005f007a0c */ /* 0x000fee0003f66270 */
[----:B------:R-:W2:Y:S01]  /*5a80*/  @!P2 LDS.128 R12, [R81] ;  /* 0x00000000510ca984 */ /* 0x000ea20000000c00 */
[C---:B------:R-:W-:Y:S04]  /*5a90*/  @!P2 LEA R6, P0, R24.reuse, R0, 0x1 ;  /* 0x000000001806a211 */ /* 0x040fe800078008ff */
[----:B---3--:R-:W-:Y:S02]  /*5aa0*/  @!P2 LEA.HI.X R7, R24, R2, R25, 0x1, P0 ;  /* 0x000000021807a211 */ /* 0x008fe400000f0c19 */
[C---:B-1----:R-:W-:Y:S04]  /*5ab0*/  @!P1 LEA R4, P0, R87.reuse, R0, 0x1 ;  /* 0x0000000057049211 */ /* 0x042fe800078008ff */
[----:B------:R-:W-:Y:S02]  /*5ac0*/  @!P1 LEA.HI.X R5, R87, R2, R102, 0x1, P0 ;  /* 0x0000000257059211 */ /* 0x000fe400000f0c66 */
[C---:B------:R-:W-:Y:S04]  /*5ad0*/  @!P4 LEA R10, P0, R86.reuse, R0, 0x1 ;  /* 0x00000000560ac211 */ /* 0x040fe800078008ff */
[----:B------:R-:W-:Y:S02]  /*5ae0*/  @!P4 LEA.HI.X R11, R86, R2, R101, 0x1, P0 ;  /* 0x00000002560bc211 */ /* 0x000fe400000f0c65 */
[C---:B------:R-:W-:Y:S04]  /*5af0*/  @!P3 LEA R8, P0, R90.reuse, R0, 0x1 ;  /* 0x000000005a08b211 */ /* 0x040fe800078008ff */
[----:B------:R-:W-:Y:S01]  /*5b00*/  @!P3 LEA.HI.X R9, R90, R2, R105, 0x1, P0 ;  /* 0x000000025a09b211 */ /* 0x000fe200000f0c69 */
[----:B--2---:R-:W-:Y:S04]  /*5b10*/  @!P2 ST.E.128 [R6.64], R12 ;  /* 0x0000000c0600a985 */ /* 0x004fe8000c101d06 */
[----:B------:R-:W1:Y:S04]  /*5b20*/  @!P1 LDS.128 R12, [R82] ;  /* 0x00000000520c9984 */ /* 0x000e680000000c00 */
        /* <DEDUP_REMOVED lines=16> */
.L_x_89:
[----:B--2---:R-:W-:Y:S05]  /*5c30*/  BSYNC B0 ;  /* 0x0000000000007941 */ /* 0x004fea0003800000 */
.L_x_88:
[C---:B------:R-:W-:Y:S02]  /*5c40*/  ISETP.GT.AND P0, PT, R79.reuse, R145, PT ;  /* 0x000000914f00720c */ /* 0x040fe40003f04270 */
[----:B------:R-:W-:Y:S02]  /*5c50*/  IADD3 R79, R79, -0x1, RZ ;  /* 0xffffffff4f4f7810 */ /* 0x000fe40007ffe0ff */
[----:B------:R-:W-:Y:S09]  /*5c60*/  ISETP.NE.AND P2, PT, R113, RZ, PT ;  /* 0x000000ff7100720c */ /* 0x000ff20003f45270 */
[----:B---3--:R-:W-:Y:S01]  /*5c70*/  @P0 SHF.R.S32.HI R2, RZ, 0x1f, R79 ;  /* 0x0000001fff020819 */ /* 0x008fe2000001144f */
[----:B------:R-:W-:Y:S02]  /*5c80*/  @P0 IMAD R0, R160, R79, RZ ;  /* 0x0000004fa0000224 */ /* 0x000fe400078e02ff */
[----:B-1----:R-:W-:Y:S02]  /*5c90*/  @P0 IMAD.MOV.U32 R4, RZ, RZ, R116 ;  /* 0x000000ffff040224 */ /* 0x002fe400078e0074 */
[----:B------:R-:W-:Y:S02]  /*5ca0*/  @P0 IMAD.MOV.U32 R5, RZ, RZ, R115 ;  /* 0x000000ffff050224 */ /* 0x000fe400078e0073 */
[-C--:B------:R-:W-:Y:S02]  /*5cb0*/  @P0 IMAD R0, R2, R165.reuse, R0 ;  /* 0x000000a502000224 */ /* 0x080fe400078e0200 */
[----:B------:R-:W-:Y:S04]  /*5cc0*/  @P0 IMAD.WIDE.U32 R4, R79, R165, R4 ;  /* 0x000000a54f040225 */ /* 0x000fe800078e0004 */
[----:B------:R-:W-:Y:S01]  /*5cd0*/  @P0 IMAD.IADD R0, R5, 0x1, R0 ;  /* 0x0000000105000824 */ /* 0x000fe200078e0200 */
[C---:B------:R-:W-:Y:S04]  /*5ce0*/  @P0 LEA R2, P1, R4.reuse, c[0x0][0x220], 0x1 ;  /* 0x0000880004020a11 */ /* 0x040fe800078208ff */
[----:B------:R-:W-:Y:S02]  /*5cf0*/  @P0 LEA.HI.X R3, R4, c[0x0][0x224], R0, 0x1, P1 ;  /* 0x0000890004030a11 */ /* 0x000fe400008f0c00 */
[C---:B------:R-:W-:Y:S03]  /*5d00*/  @P0 LEA R4, P1, R164.reuse, R2, 0x1 ;  /* 0x00000002a4040211 */ /* 0x040fe600078208ff */
[----:B------:R-:W-:Y:S01]  /*5d10*/  @!PT LDS RZ, [RZ] ;  /* 0x00000000fffff984 */ /* 0x000fe20000000800 */
[----:B------:R-:W-:Y:S01]  /*5d20*/  @!PT LDS RZ, [RZ] ;  /* 0x00000000fffff984 */ /* 0x000fe20000000800 */
[----:B------:R-:W-:Y:S01]  /*5d30*/  @!PT LDS RZ, [RZ] ;  /* 0x00000000fffff984 */ /* 0x000fe20000000800 */
[----:B------:R1:W-:Y:S01]  /*5d40*/  @P0 LDGSTS.E.BYPASS.LTC128B.128 [R80+0x3100], [R2.64], !P2 ;  /* 0x0310000002500fae */ /* 0x0003e2000d101d46 */
[----:B------:R-:W-:Y:S03]  /*5d50*/  @P0 LEA.HI.X R5, R164, R3, R158, 0x1, P1 ;  /* 0x00000003a4050211 */ /* 0x000fe600008f0c9e */
[----:B------:R1:W-:Y:S04]  /*5d60*/  @P0 LDGSTS.E.BYPASS.LTC128B.128 [R80+0x4100], [R2.64+0x40], !P6 ;  /* 0x0410004002500fae */ /* 0x0003e8000f101d46 */
[----:B------:R1:W-:Y:S04]  /*5d70*/  @P0 LDGSTS.E.BYPASS.LTC128B.128 [R80+0x5100], [R2.64+0x80], !P5 ;  /* 0x0510008002500fae */ /* 0x0003e8000e901d46 */
[----:B------:R1:W-:Y:S04]  /*5d80*/  @P0 LDGSTS.E.BYPASS.LTC128B.128 [R80+0x3900], [R4.64], !P2 ;  /* 0x0390000004500fae */ /* 0x0003e8000d101d46 */
[----:B------:R1:W-:Y:S04]  /*5d90*/  @P0 LDGSTS.E.BYPASS.LTC128B.128 [R80+0x4900], [R4.64+0x40], !P6 ;  /* 0x0490004004500fae */ /* 0x0003e8000f101d46 */
[----:B------:R1:W-:Y:S04]  /*5da0*/  @P0 LDGSTS.E.BYPASS.LTC128B.128 [R80+0x5900], [R4.64+0x80], !P5 ;  /* 0x0590008004500fae */ /* 0x0003e8000e901d46 */
[----:B------:R-:W0:Y:S01]  /*5db0*/  LDGDEPBAR ;  /* 0x00000000000079af */ /* 0x000e220000000000 */
[----:B------:R-:W-:-:S05]  /*5dc0*/  @P0 BRA `(.L_x_90) ;  /* 0xffffbb1000000947 */ /* 0x000fca000383ffff */
[----:B------:R-:W-:Y:S06]  /*5dd0*/  BAR.SYNC.DEFER_BLOCKING 0x0 ;  /* 0x0000000000007b1d */ /* 0x000fec0000010000 */
.L_x_65:
[----:B-1----:R-:W-:Y:S01]  /*5de0*/  ISETP.GE.AND P0, PT, R169, 0x1, PT ;  /* 0x00000001a900780c */ /* 0x002fe20003f06270 */
[----:B------:R-:W-:Y:S01]  /*5df0*/  CS2R R94, SRZ ;  /* 0x00000000005e7805 */ /* 0x000fe2000001ff00 */
[----:B------:R-:W-:Y:S01]  /*5e00*/  PLOP3.LUT P4, PT, PT, PT, PT, 0x80, 0x0 ;  /* 0x000000000000781c */ /* 0x000fe20003f8f070 */
[----:B------:R-:W-:Y:S01]  /*5e10*/  CS2R R92, SRZ ;  /* 0x00000000005c7805 */ /* 0x000fe2000001ff00 */
[----:B------:R-:W-:Y:S01]  /*5e20*/  CS2R R98, SRZ ;  /* 0x0000000000627805 */ /* 0x000fe2000001ff00 */
[----:B------:R-:W-:Y:S01]  /*5e30*/  CS2R R96, SRZ ;  /* 0x0000000000607805 */ /* 0x000fe2000001ff00 */
[----:B------:R-:W-:Y:S01]  /*5e40*/  IMAD.MOV.U32 R12, RZ, RZ, RZ ;  /* 0x000000ffff0c7224 */ /* 0x000fe200078e00ff */
[----:B------:R-:W-:Y:S01]  /*5e50*/  CS2R R88, SRZ ;  /* 0x0000000000587805 */ /* 0x000fe2000001ff00 */
[----:B------:R-:W-:Y:S01]  /*5e60*/  IMAD.MOV.U32 R90, RZ, RZ, RZ ;  /* 0x000000ffff5a7224 */ /* 0x000fe200078e00ff */
[----:B------:R-:W-:Y:S01]  /*5e70*/  CS2R R86, SRZ ;  /* 0x0000000000567805 */ /* 0x000fe2000001ff00 */
[----:B------:R-:W-:Y:S01]  /*5e80*/  CS2R R84, SRZ ;  /* 0x0000000000547805 */ /* 0x000fe2000001ff00 */
[----:B------:R-:W-:Y:S01]  /*5e90*/  CS2R R14, SRZ ;  /* 0x00000000000e7805 */ /* 0x000fe2000001ff00 */
[----:B------:R-:W-:Y:S01]  /*5ea0*/  MOV R78, RZ ;  /* 0x000000ff004e7202 */ /* 0x000fe20000000f00 */
[----:B------:R-:W-:Y:S01]  /*5eb0*/  IMAD.MOV.U32 R76, RZ, RZ, RZ ;  /* 0x000000ffff4c7224 */ /* 0x000fe200078e00ff */
        /* <DEDUP_REMOVED lines=8> */
[----:B----4-:R-:W-:Y:S01]  /*5f40*/  IMAD.MOV.U32 R68, RZ, RZ, RZ ;  /* 0x000000ffff447224 */ /* 0x010fe200078e00ff */
[----:B------:R-:W-:Y:S01]  /*5f50*/  CS2R R22, SRZ ;  /* 0x0000000000167805 */ /* 0x000fe2000001ff00 */
[----:B------:R-:W-:Y:S01]  /*5f60*/  MOV R170, RZ ;  /* 0x000000ff00aa7202 */ /* 0x000fe20000000f00 */
[----:B------:R-:W-:Y:S01]  /*5f70*/  IMAD.MOV.U32 R168, RZ, RZ, RZ ;  /* 0x000000ffffa87224 */ /* 0x000fe200078e00ff */
[----:B------:R-:W-:Y:S01]  /*5f80*/  CS2R R24, SRZ ;  /* 0x0000000000187805 */ /* 0x000fe2000001ff00 */
[----:B------:R-:W-:Y:S01]  /*5f90*/  MOV R174, RZ ;  /* 0x000000ff00ae7202 */ /* 0x000fe20000000f00 */
[----:B------:R-:W-:Y:S01]  /*5fa0*/  IMAD.MOV.U32 R172, RZ, RZ, RZ ;  /* 0x000000ffffac7224 */ /* 0x000fe200078e00ff */
[----:B------:R-:W-:Y:S01]  /*5fb0*/  CS2R R166, SRZ ;  /* 0x0000000000a67805 */ /* 0x000fe2000001ff00 */
[----:B------:R-:W-:Y:S01]  /*5fc0*/  CS2R R26, SRZ ;  /* 0x00000000001a7805 */ /* 0x000fe2000001ff00 */
[----:B------:R-:W-:Y:S01]  /*5fd0*/  MOV R164, RZ ;  /* 0x000000ff00a47202 */ /* 0x000fe20000000f00 */
[----:B------:R-:W-:Y:S01]  /*5fe0*/  IMAD.MOV.U32 R162, RZ, RZ, RZ ;  /* 0x000000ffffa27224 */ /* 0x000fe200078e00ff */
[----:B------:R-:W-:Y:S01]  /*5ff0*/  MOV R28, RZ ;  /* 0x000000ff001c7202 */ /* 0x000fe20000000f00 */
[----:B------:R-:W-:Y:S01]  /*6000*/  IMAD.MOV.U32 R160, RZ, RZ, RZ ;  /* 0x000000ffffa07224 */ /* 0x000fe200078e00ff */
[----:B------:R-:W-:Y:S01]  /*6010*/  CS2R R154, SRZ ;  /* 0x00000000009a7805 */ /* 0x000fe2000001ff00 */
[----:B------:R-:W-:Y:S01]  /*6020*/  CS2R R30, SRZ ;  /* 0x00000000001e7805 */ /* 0x000fe2000001ff00 */
[----:B------:R-:W-:Y:S01]  /*6030*/  MOV R152, RZ ;  /* 0x000000ff00987202 */ /* 0x000fe20000000f00 */
[----:B------:R-:W-:Y:S01]  /*6040*/  IMAD.MOV.U32 R158, RZ, RZ, RZ ;  /* 0x000000ffff9e7224 */ /* 0x000fe200078e00ff */
[----:B------:R-:W-:Y:S01]  /*6050*/  CS2R R32, SRZ ;  /* 0x0000000000207805 */ /* 0x000fe2000001ff00 */
[----:B------:R-:W-:Y:S01]  /*6060*/  MOV R156, RZ ;  /* 0x000000ff009c7202 */ /* 0x000fe20000000f00 */
[----:B------:R-:W-:Y:S01]  /*6070*/  CS2R R150, SRZ ;  /* 0x0000000000967805 */ /* 0x000fe2000001ff00 */
        /* <DEDUP_REMOVED lines=18> */
[----:B------:R-:W-:Y:S01]  /*61a0*/  CS2R R42, SRZ ;  /* 0x00000000002a7805 */ /* 0x000fe2000001ff00 */
[----:B------:R-:W-:Y:S01]  /*61b0*/  IMAD.MOV.U32 R126, RZ, RZ, RZ ;  /* 0x000000ffff7e7224 */ /* 0x000fe200078e00ff */
[----:B------:R-:W-:Y:S01]  /*61c0*/  MOV R124, RZ ;  /* 0x000000ff007c7202 */ /* 0x000fe20000000f00 */
[----:B------:R-:W-:Y:S01]  /*61d0*/  CS2R R114, SRZ ;  /* 0x0000000000727805 */ /* 0x000fe2000001ff00 */
[----:B------:R-:W-:Y:S01]  /*61e0*/  IMAD.MOV.U32 R112, RZ, RZ, RZ ;  /* 0x000000ffff707224 */ /* 0x000fe200078e00ff */
[----:B------:R-:W-:Y:S01]  /*61f0*/  CS2R R44, SRZ ;  /* 0x00000000002c7805 */ /* 0x000fe2000001ff00 */
[----:B------:R-:W-:Y:S01]  /*6200*/  MOV R118, RZ ;  /* 0x000000ff00767202 */ /* 0x000fe20000000f00 */
[----:B------:R-:W-:Y:S01]  /*6210*/  IMAD.MOV.U32 R116, RZ, RZ, RZ ;  /* 0x000000ffff747224 */ /* 0x000fe200078e00ff */
[----:B------:R-:W-:Y:S01]  /*6220*/  MOV R54, RZ ;  /* 0x000000ff00367202 */ /* 0x000fe20000000f00 */
[----:B------:R-:W-:Y:S01]  /*6230*/  IMAD.MOV.U32 R53, RZ, RZ, RZ ;  /* 0x000000ffff357224 */ /* 0x000fe200078e00ff */
[----:B------:R-:W-:Y:S01]  /*6240*/  CS2R R50, SRZ ;  /* 0x0000000000327805 */ /* 0x000fe2000001ff00 */
[----:B------:R-:W-:Y:S05]  /*6250*/  @!P0 BRA `(.L_x_91) ;  /* 0x0000f47000008947 */ /* 0x000fea0003800000 */
[----:B------:R-:W2:Y:S01]  /*6260*/  LDL R13, [R1+0x20] ;  /* 0x00002000010d7983 */ /* 0x000ea20000100800 */
[----:B------:R-:W-:-:S04]  /*6270*/  ISETP.NE.U32.AND P0, PT, RZ, c[0x0][0x340], PT ;  /* 0x0000d000ff007a0c */ /* 0x000fc80003f05070 */
[----:B------:R-:W-:-:S13]  /*6280*/  ISETP.NE.AND.EX P5, PT, RZ, c[0x0][0x344], PT, P0 ;  /* 0x0000d100ff007a0c */ /* 0x000fda0003fa5300 */
[----:B------:R-:W-:Y:S01]  /*6290*/  @P5 IMAD.MOV.U32 R2, RZ, RZ, 0x4 ;  /* 0x00000004ff025424 */ /* 0x000fe200078e00ff */
[----:B------:R-:W1:Y:S01]  /*62a0*/  S2R R6, SR_CTAID.Y ;  /* 0x0000000000067919 */ /* 0x000e620000002600 */
[----:B------:R-:W-:Y:S02]  /*62b0*/  SHF.R.S32.HI R0, RZ, 0x1f, R159 ;  /* 0x0000001fff007819 */ /* 0x000fe4000001149f */
[----:B------:R-:W-:Y:S01]  /*62c0*/  SHF.R.S32.HI R10, RZ, 0x1f, R175 ;  /* 0x0000001fff0a7819 */ /* 0x000fe200000114af */
[----:B------:R-:W3:Y:S02]  /*62d0*/  S2R R29, SR_CTAID.Y ;  /* 0x00000000001d7919 */ /* 0x000ee40000002600 */
[----:B------:R-:W-:Y:S01]  /*62e0*/  IMAD R0, R0, c[0x0][0x178], RZ ;  /* 0x00005e0000007a24 */ /* 0x000fe200078e02ff */
[----:B------:R-:W-:-:S03]  /*62f0*/  LEA.HI R4, R10, R175, RZ, 0x2 ;  /* 0x000000af0a047211 */ /* 0x000fc600078f10ff */
[----:B------:R-:W-:Y:S02]  /*6300*/  IMAD R0, R159, c[0x0][0x17c], R0 ;  /* 0x00005f009f007a24 */ /* 0x000fe400078e0200 */
[----:B------:R-:W-:Y:S01]  /*6310*/  IMAD.MOV.U32 R5, RZ, RZ, c[0x0][0x2c4] ;  /* 0x0000b100ff057624 */ /* 0x000fe200078e00ff */
[----:B------:R-:W-:-:S04]  /*6320*/  SHF.R.S32.HI R62, RZ, 0x2, R4 ;  /* 0x00000002ff3e7819 */ /* 0x000fc80000011404 */
[----:B------:R-:W-:Y:S02]  /*6330*/  ISETP.NE.AND P1, PT, R5, 0x1, PT ;  /* 0x000000010500780c */ /* 0x000fe40003f25270 */
[----:B------:R-:W-:Y:S02]  /*6340*/  ISETP.NE.U32.AND P0, PT, RZ, c[0x0][0x348], PT ;  /* 0x0000d200ff007a0c */ /* 0x000fe40003f05070 */
[----:B-1----:R-:W-:Y:S02]  /*6350*/  SHF.R.S32.HI R48, RZ, 0x1f, R6 ;  /* 0x0000001fff307819 */ /* 0x002fe40000011406 */
[----:B------:R-:W-:-:S03]  /*6360*/  ISETP.NE.AND.EX P0, PT, RZ, c[0x0][0x34c], PT, P0 ;  /* 0x0000d300ff007a0c */ /* 0x000fc60003f05300 */
[----:B------:R-:W-:-:S04]  /*6370*/  IMAD R5, R48, c[0x0][0x1b8], RZ ;  /* 0x00006e0030057a24 */ /* 0x000fc800078e02ff */
[----:B---3--:R-:W-:Y:S02]  /*6380*/  IMAD R5, R29, c[0x0][0x1bc], R5 ;  /* 0x00006f001d057a24 */ /* 0x008fe400078e0205 */
[----:B--2---:R-:W-:-:S05]  /*6390*/  @P5 IMAD.WIDE R2, R13, R2, c[0x0][0x340] ;  /* 0x0000d0000d025625 */ /* 0x004fca00078e0202 */
[----:B------:R1:W5:Y:S01]  /*63a0*/  @P5 LDG.E R14, [R2.64] ;  /* 0x00000006020e5981 */ /* 0x000362000c1e1900 */
[CC--:B------:R-:W-:Y:S01]  /*63b0*/  LEA.HI R17, R10.reuse, R175.reuse, RZ, 0x3 ;  /* 0x000000af0a117211 */ /* 0x0c0fe200078f18ff */
[----:B------:R-:W-:Y:S01]  /*63c0*/  IMAD R63, R161, c[0x0][0x2c4], RZ ;  /* 0x0000b100a13f7a24 */ /* 0x000fe200078e02ff */
[----:B------:R-:W-:Y:S01]  /*63d0*/  BSSY B0, `(.L_x_92) ;  /* 0x0000055000007945 */ /* 0x000fe20003800000 */
[----:B------:R-:W-:Y:S01]  /*63e0*/  IMAD R16, R177, 0x80, R62 ;  /* 0x00000080b1107824 */ /* 0x000fe200078e023e */
[----:B------:R-:W-:Y:S01]  /*63f0*/  SHF.R.S32.HI R24, RZ, 0x3, R17 ;  /* 0x00000003ff187819 */ /* 0x000fe20000011411 */
[----:B-1----:R-:W-:Y:S01]  /*6400*/  IMAD.WIDE.U32 R2, R159, c[0x0][0x178], RZ ;  /* 0x00005e009f027a25 */ /* 0x002fe200078e00ff */
[----:B------:R-:W-:-:S03]  /*6410*/  LEA.HI R159, R10, R175, RZ, 0x5 ;  /* 0x000000af0a9f7211 */ /* 0x000fc600078f28ff */
[----:B------:R-:W-:Y:S01]  /*6420*/  IMAD.IADD R3, R3, 0x1, R0 ;  /* 0x0000000103037824 */ /* 0x000fe200078e0200 */
[----:B------:R-:W-:Y:S02]  /*6430*/  LOP3.LUT R0, R4, 0xfffffffc, RZ, 0xc0, !PT ;  /* 0xfffffffc04007812 */ /* 0x000fe400078ec0ff */
[----:B------:R-:W-:Y:S01]  /*6440*/  SEL R4, R13, RZ, !P0 ;  /* 0x000000ff0d047207 */ /* 0x000fe20004000000 */
[----:B------:R-:W-:Y:S01]  /*6450*/  IMAD.WIDE.U32 R2, R29, c[0x0][0x1b8], R2 ;  /* 0x00006e001d027a25 */ /* 0x000fe200078e0002 */
[----:B------:R-:W-:-:S03]  /*6460*/  SHF.R.S32.HI R25, RZ, 0x5, R159 ;  /* 0x00000005ff197819 */ /* 0x000fc6000001149f */
[----:B------:R-:W-:Y:S01]  /*6470*/  IMAD.IADD R9, R175, 0x1, -R0 ;  /* 0x00000001af097824 */ /* 0x000fe200078e0a00 */
[----:B------:R-:W-:Y:S01]  /*6480*/  SHF.R.S32.HI R0, RZ, 0x1f, R13 ;  /* 0x0000001fff007819 */ /* 0x000fe2000001140d */
[----:B------:R-:W-:Y:S02]  /*6490*/  IMAD.IADD R3, R3, 0x1, R5 ;  /* 0x0000000103037824 */ /* 0x000fe400078e0205 */
[----:B------:R-:W-:Y:S01]  /*64a0*/  IMAD R168, R9, 0x20, R62 ;  /* 0x0000002009a87824 */ /* 0x000fe200078e023e */
[----:B------:R-:W-:Y:S01]  /*64b0*/  SEL R6, R0, RZ, !P0 ;  /* 0x000000ff00067207 */ /* 0x000fe20004000000 */
[----:B------:R-:W-:-:S03]  /*64c0*/  IMAD.WIDE.U32 R2, R4, c[0x0][0x1c0], R2 ;  /* 0x0000700004027a25 */ /* 0x000fc600078e0002 */
[----:B------:R1:W-:Y:S01]  /*64d0*/  STL [R1+0x14], R168 ;  /* 0x000014a801007387 */ /* 0x0003e20000100800 */
[----:B------:R-:W-:Y:S02]  /*64e0*/  IMAD R8, R177, 0x80, R168 ;  /* 0x00000080b1087824 */ /* 0x000fe400078e02a8 */
[----:B------:R-:W-:Y:S02]  /*64f0*/  IMAD R5, R6, c[0x0][0x1c0], RZ ;  /* 0x0000700006057a24 */ /* 0x000fe400078e02ff */
[----:B------:R-:W-:-:S04]  /*6500*/  @P1 IMAD.HI.U32 R7, R8, c[0x0][0x2c8], RZ ;  /* 0x0000b20008071a27 */ /* 0x000fc800078e00ff */
[----:B------:R-:W-:Y:S01]  /*6510*/  IMAD.MOV.U32 R0, RZ, RZ, R8 ;  /* 0x000000ffff007224 */ /* 0x000fe200078e0008 */
[----:B------:R-:W-:Y:S01]  /*6520*/  @P1 SHF.R.U32.HI R0, RZ, c[0x0][0x2cc], R7 ;  /* 0x0000b300ff001a19 */ /* 0x000fe20000011607 */
[----:B------:R-:W-:Y:S01]  /*6530*/  IMAD R6, R4, c[0x0][0x1c4], R5 ;  /* 0x0000710004067a24 */ /* 0x000fe200078e0205 */
[----:B------:R-:W-:Y:S01]  /*6540*/  LEA.HI R7, R62, R62, RZ, 0x1 ;  /* 0x0000003e3e077211 */ /* 0x000fe200078f08ff */
[----:B------:R-:W-:Y:S01]  /*6550*/  IMAD.SHL.U32 R176, R9, 0x8, RZ ;  /* 0x0000000809b07824 */ /* 0x000fe200078e00ff */
[--C-:B------:R-:W-:Y:S01]  /*6560*/  SHF.R.S32.HI R5, RZ, 0x1f, R0.reuse ;  /* 0x0000001fff057819 */ /* 0x100fe20000011400 */
[----:B------:R-:W-:Y:S02]  /*6570*/  IMAD.MOV R4, RZ, RZ, -R0 ;  /* 0x000000ffff047224 */ /* 0x000fe400078e0a00 */
[----:B------:R-:W-:Y:S01]  /*6580*/  IMAD.IADD R3, R3, 0x1, R6 ;  /* 0x0000000103037824 */ /* 0x000fe200078e0206 */
[----:B------:R-:W-:Y:S01]  /*6590*/  LEA.HI R6, R10, R175, RZ, 0x4 ;  /* 0x000000af0a067211 */ /* 0x000fe200078f20ff */
[----:B------:R-:W-:Y:S01]  /*65a0*/  IMAD R5, R5, c[0x0][0x1b0], RZ ;  /* 0x00006c0005057a24 */ /* 0x000fe200078e02ff */
[----:B------:R-:W-:Y:S01]  /*65b0*/  IADD3 R69, R176, 0x20, RZ ;  /* 0x00000020b0457810 */ /* 0x000fe20007ffe0ff */
[----:B------:R-:W-:Y:S01]  /*65c0*/  IMAD R4, R4, c[0x0][0x2c4], R8 ;  /* 0x0000b10004047a24 */ /* 0x000fe200078e0208 */
[----:B------:R-:W-:Y:S01]  /*65d0*/  LOP3.LUT R6, R6, 0xfffffff0, RZ, 0xc0, !PT ;  /* 0xfffffff006067812 */ /* 0x000fe200078ec0ff */
[----:B------:R-:W-:Y:S01]  /*65e0*/  IMAD R5, R0, c[0x0][0x1b4], R5 ;  /* 0x00006d0000057a24 */ /* 0x000fe200078e0205 */
[----:B------:R-:W-:Y:S01]  /*65f0*/  IADD3 R68, R176, 0x40, RZ ;  /* 0x00000040b0447810 */ /* 0x000fe20007ffe0ff */
[----:B------:R-:W-:Y:S01]  /*6600*/  IMAD.WIDE.U32 R2, R0, c[0x0][0x1b0], R2 ;  /* 0x00006c0000027a25 */ /* 0x000fe200078e0002 */
[----:B------:R-:W-:-:S02]  /*6610*/  SHF.R.S32.HI R0, RZ, 0x1f, R4 ;  /* 0x0000001fff007819 */ /* 0x000fc40000011404 */
[----:B------:R-:W-:Y:S01]  /*6620*/  ISETP.GE.AND P4, PT, R176, c[0x0][0x198], PT ;  /* 0x00006600b0007a0c */ /* 0x000fe20003f86270 */
[----:B------:R-:W-:Y:S01]  /*6630*/  IMAD.IADD R3, R3, 0x1, R5 ;  /* 0x0000000103037824 */ /* 0x000fe200078e0205 */
[----:B------:R-:W-:Y:S01]  /*6640*/  ISETP.GE.AND P3, PT, R69, c[0x0][0x198], PT ;  /* 0x0000660045007a0c */ /* 0x000fe20003f66270 */
[----:B------:R-:W-:Y:S01]  /*6650*/  IMAD R5, R0, c[0x0][0x1a8], RZ ;  /* 0x00006a0000057a24 */ /* 0x000fe200078e02ff */
[----:B------:R-:W-:Y:S01]  /*6660*/  ISETP.GE.AND P2, PT, R68, c[0x0][0x198], PT ;  /* 0x0000660044007a0c */ /* 0x000fe20003f46270 */
[----:B------:R-:W-:Y:S02]  /*6670*/  IMAD.SHL.U32 R0, R24, 0x40, RZ ;  /* 0x0000004018007824 */ /* 0x000fe400078e00ff */
[----:B------:R-:W-:Y:S02]  /*6680*/  IMAD.IADD R20, R175, 0x1, -R6 ;  /* 0x00000001af147824 */ /* 0x000fe400078e0a06 */
[----:B------:R-:W-:Y:S01]  /*6690*/  IMAD R5, R4, c[0x0][0x1ac], R5 ;  /* 0x00006b0004057a24 */ /* 0x000fe200078e0205 */
[----:B------:R-:W-:Y:S01]  /*66a0*/  LOP3.LUT R0, R0, 0xc0, RZ, 0xc0, !PT ;  /* 0x000000c000007812 */ /* 0x000fe200078ec0ff */
[----:B------:R-:W-:Y:S01]  /*66b0*/  IMAD.WIDE.U32 R2, R4, c[0x0][0x1a8], R2 ;  /* 0x00006a0004027a25 */ /* 0x000fe200078e0002 */
[----:B------:R-:W-:-:S02]  /*66c0*/  LEA.HI R15, R20, R20, RZ, 0x1 ;  /* 0x00000014140f7211 */ /* 0x000fc400078f08ff */
[----:B------:R-:W-:Y:S01]  /*66d0*/  SHF.R.U32.HI R4, RZ, 0x3, R0 ;  /* 0x00000003ff047819 */ /* 0x000fe20000011600 */
[----:B------:R-:W-:Y:S01]  /*66e0*/  IMAD.IADD R5, R3, 0x1, R5 ;  /* 0x0000000103057824 */ /* 0x000fe200078e0205 */
[----:B------:R-:W-:Y:S02]  /*66f0*/  LEA R12, P0, R2, c[0x0][0x160], 0x1 ;  /* 0x00005800020c7a11 */ /* 0x000fe400078008ff */
[----:B------:R-:W-:Y:S02]  /*6700*/  LOP3.LUT R0, R0, 0x18, R176, 0xf8, !PT ;  /* 0x0000001800007812 */ /* 0x000fe400078ef8b0 */
[--C-:B------:R-:W-:Y:S02]  /*6710*/  SHF.R.S32.HI R6, RZ, 0x1, R15.reuse ;  /* 0x00000001ff067819 */ /* 0x100fe4000001140f */
[----:B------:R-:W-:Y:S02]  /*6720*/  SHF.R.S32.HI R3, RZ, 0x1f, R15 ;  /* 0x0000001fff037819 */ /* 0x000fe4000001140f */
[----:B------:R-:W-:-:S02]  /*6730*/  LEA.HI.X R11, R2, c[0x0][0x164], R5, 0x1, P0 ;  /* 0x00005900020b7a11 */ /* 0x000fc400000f0c05 */
[----:B------:R-:W-:Y:S01]  /*6740*/  LOP3.LUT R5, R0, R4, RZ, 0x3c, !PT ;  /* 0x0000000400057212 */ /* 0x000fe200078e3cff */
[----:B------:R1:W2:Y:S01]  /*6750*/  SHFL.IDX PT, R2, R12, RZ, 0x1c1f ;  /* 0x001c1fff0c027589 */ /* 0x0002a200000e0000 */
[----:B------:R-:W-:Y:S02]  /*6760*/  LEA.HI R0, R3, R6, RZ, 0x2 ;  /* 0x0000000603007211 */ /* 0x000fe400078f10ff */
[----:B------:R-:W-:Y:S01]  /*6770*/  ISETP.GE.AND P0, PT, R16, R63, PT ;  /* 0x0000003f1000720c */ /* 0x000fe20003f06270 */
[----:B------:R1:W3:Y:S01]  /*6780*/  SHFL.IDX PT, R3, R11, RZ, 0x1c1f ;  /* 0x001c1fff0b037589 */ /* 0x0002e200000e0000 */
[----:B------:R-:W-:Y:S02]  /*6790*/  LOP3.LUT R4, R0, 0xfffffffc, RZ, 0xc0, !PT ;  /* 0xfffffffc00047812 */ /* 0x000fe400078ec0ff */
[----:B------:R-:W-:-:S03]  /*67a0*/  LOP3.LUT R0, R7, 0x7fffffe, RZ, 0xc0, !PT ;  /* 0x07fffffe07007812 */ /* 0x000fc600078ec0ff */
[----:B------:R-:W-:Y:S02]  /*67b0*/  IMAD.IADD R23, R6, 0x1, -R4 ;  /* 0x0000000106177824 */ /* 0x000fe400078e0a04 */
        /* <DEDUP_REMOVED lines=22> */
.L_x_93:
[----:B-123--:R-:W-:Y:S05]  /*6920*/  BSYNC B0 ;  /* 0x0000000000007941 */ /* 0x00efea0003800000 */
.L_x_92:
        /* <DEDUP_REMOVED lines=20> */
.L_x_95:
[----:B------:R-:W-:Y:S05]  /*6a70*/  BSYNC B0 ;  /* 0x0000000000007941 */ /* 0x000fea0003800000 */
.L_x_94:
        /* <DEDUP_REMOVED lines=20> */
.L_x_97:
[----:B------:R-:W-:Y:S05]  /*6bc0*/  BSYNC B0 ;  /* 0x0000000000007941 */ /* 0x000fea0003800000 */
.L_x_96:
[----:B--2---:R-:W2:Y:S01]  /*6bd0*/  LDL R170, [R1+0x28] ;  /* 0x0000280001aa7983 */ /* 0x004ea20000100800 */
[----:B------:R-:W-:Y:S01]  /*6be0*/  IMAD.MOV.U32 R171, RZ, RZ, c[0x0][0x2b8] ;  /* 0x0000ae00ffab7624 */ /* 0x000fe200078e00ff */
[----:B---3--:R-:W-:Y:S01]  /*6bf0*/  IADD3 R6, R16, 0x60, RZ ;  /* 0x0000006010067810 */ /* 0x008fe20007ffe0ff */
[----:B-----5:R-:W-:Y:S01]  /*6c00*/  IMAD.WIDE.U32 R166, R14, c[0x0][0x2b0], RZ ;  /* 0x0000ac000ea67a25 */ /* 0x020fe200078e00ff */
[----:B------:R-:W-:Y:S01]  /*6c10*/  SHFL.IDX PT, R2, R12, 0x3, 0x1c1f ;  /* 0x007c1f000c027f89 */ /* 0x000fe200000e0000 */
[----:B------:R-:W-:Y:S02]  /*6c20*/  IADD3 R13, R173, -0x40, RZ ;  /* 0xffffffc0ad0d7810 */ /* 0x000fe40007ffe0ff */
[----:B------:R-:W-:Y:S01]  /*6c30*/  ISETP.NE.AND P5, PT, R171, 0x1, PT ;  /* 0x00000001ab00780c */ /* 0x000fe20003fa5270 */
[----:B----4-:R2:W3:Y:S01]  /*6c40*/  SHFL.IDX PT, R3, R11, 0x3, 0x1c1f ;  /* 0x007c1f000b037f89 */ /* 0x0104e200000e0000 */
[----:B------:R-:W-:Y:S01]  /*6c50*/  ISETP.GE.AND P0, PT, R6, R63, PT ;  /* 0x0000003f0600720c */ /* 0x000fe20003f06270 */
[----:B------:R-:W-:Y:S01]  /*6c60*/  IMAD.IADD R5, R168, 0x1, R13 ;  /* 0x00000001a8057824 */ /* 0x000fe200078e020d */
[----:B------:R-:W-:Y:S01]  /*6c70*/  SHF.R.S32.HI R6, RZ, 0x1f, R14 ;  /* 0x0000001fff067819 */ /* 0x000fe2000001140e */
[----:B------:R-:W-:-:S02]  /*6c80*/  IMAD.MOV.U32 R248, RZ, RZ, RZ ;  /* 0x000000fffff87224 */ /* 0x000fc400078e00ff */
[----:B------:R-:W-:Y:S01]  /*6c90*/  IMAD.WIDE.U32 R164, R29, c[0x0][0x1e8], RZ ;  /* 0x00007a001da47a25 */ /* 0x000fe200078e00ff */
[----:B------:R-:W-:Y:S01]  /*6ca0*/  ISETP.GE.AND P1, PT, R5, R169, PT ;  /* 0x000000a90500720c */ /* 0x000fe20003f26270 */
[----:B------:R-:W-:Y:S03]  /*6cb0*/  STL.64 [R1+0x18], R166 ;  /* 0x000018a601007387 */ /* 0x000fe60000100a00 */
[----:B------:R-:W-:-:S03]  /*6cc0*/  ISETP.GT.OR P1, PT, R168, 0x3f, P1 ;  /* 0x0000003fa800780c */ /* 0x000fc60000f24670 */
[----:B------:R-:W-:-:S04]  /*6cd0*/  @!P0 SHF.R.S32.HI R9, RZ, 0x1f, R68 ;  /* 0x0000001fff098819 */ /* 0x000fc80000011444 */
[----:B------:R-:W-:Y:S01]  /*6ce0*/  @!P0 LEA.HI R9, R9, R68, RZ, 0x3 ;  /* 0x0000004409098211 */ /* 0x000fe200078f18ff */
[----:B-12---:R-:W-:Y:S02]  /*6cf0*/  IMAD.IADD R11, R5, 0x1, R170 ;  /* 0x00000001050b7824 */ /* 0x006fe400078e02aa */
[----:B------:R-:W-:Y:S02]  /*6d00*/  IMAD R5, R6, c[0x0][0x2b0], RZ ;  /* 0x0000ac0006057a24 */ /* 0x000fe400078e02ff */
[----:B------:R-:W-:-:S04]  /*6d10*/  @P5 IMAD.HI.U32 R7, R11, c[0x0][0x2bc], RZ ;  /* 0x0000af000b075a27 */ /* 0x000fc800078e00ff */
[----:B------:R-:W-:Y:S01]  /*6d20*/  IMAD R10, R14, c[0x0][0x2b4], R5 ;  /* 0x0000ad000e0a7a24 */ /* 0x000fe200078e0205 */
[----:B------:R-:W-:Y:S01]  /*6d30*/  @!P0 SHF.R.S32.HI R5, RZ, 0x1f, R69 ;  /* 0x0000001fff058819 */ /* 0x000fe20000011445 */
[----:B------:R-:W-:Y:S01]  /*6d40*/  IMAD.MOV.U32 R0, RZ, RZ, R11 ;  /* 0x000000ffff007224 */ /* 0x000fe200078e000b */
[----:B------:R-:W-:Y:S01]  /*6d50*/  @P5 SHF.R.U32.HI R0, RZ, c[0x0][0x2c0], R7 ;  /* 0x0000b000ff005a19 */ /* 0x000fe20000011607 */
[----:B---3--:R-:W-:Y:S01]  /*6d60*/  @!P0 IMAD.WIDE R6, R176, 0x2, R2 ;  /* 0x00000002b0068825 */ /* 0x008fe200078e0202 */
[----:B------:R-:W-:-:S03]  /*6d70*/  @!P0 LEA.HI R8, R5, R69, RZ, 0x3 ;  /* 0x0000004505088211 */ /* 0x000fc600078f18ff */
[----:B------:R-:W-:Y:S01]  /*6d80*/  @!P0 IMAD.SHL.U32 R5, R226, 0x2, RZ ;  /* 0x00000002e2058824 */ /* 0x000fe200078e00ff */
[----:B------:R-:W-:Y:S01]  /*6d90*/  @!P0 LOP3.LUT R8, R8, 0xfffffff8, RZ, 0xc0, !PT ;  /* 0xfffffff808088812 */ /* 0x000fe200078ec0ff */
[----:B------:R-:W-:Y:S01]  /*6da0*/  IMAD.IADD R163, R167, 0x1, R10 ;  /* 0x00000001a7a37824 */ /* 0x000fe200078e020a */
[C---:B------:R-:W-:Y:S02]  /*6db0*/  @!P1 IADD3 R10, P5, R0.reuse, R166, RZ ;  /* 0x000000a6000a9210 */ /* 0x040fe40007fbe0ff */
[----:B------:R-:W-:Y:S01]  /*6dc0*/  @!PT LDS RZ, [RZ] ;  /* 0x00000000fffff984 */ /* 0x000fe20000000800 */
[----:B------:R1:W-:Y:S02]  /*6dd0*/  @!P0 LDGSTS.E.BYPASS.LTC128B.128 [R5+0x7900], [R6.64], !P4 ;  /* 0x0790000006058fae */ /* 0x0003e4000e101d46 */
[----:B------:R-:W-:Y:S01]  /*6de0*/  @!P1 LEA.HI.X.SX32 R12, R0, R163, 0x1, P5 ;  /* 0x000000a3000c9211 */ /* 0x000fe200028f0eff */
[----:B------:R-:W-:Y:S01]  /*6df0*/  IMAD.IADD R156, R169, 0x1, -R13 ;  /* 0x00000001a99c7824 */ /* 0x000fe200078e0a0d */
[----:B------:R-:W-:Y:S01]  /*6e00*/  ISETP.GE.AND P6, PT, R176, c[0x0][0x1d4], PT ;  /* 0x00007500b0007a0c */ /* 0x000fe20003fc6270 */
[----:B------:R-:W-:Y:S01]  /*6e10*/  STL [R1+0x24], R163 ;  /* 0x000024a301007387 */ /* 0x000fe20000100800 */
[----:B-1----:R-:W-:Y:S01]  /*6e20*/  @!P0 LOP3.LUT R7, R9, 0xfffffff8, RZ, 0xc0, !PT ;  /* 0xfffffff809078812 */ /* 0x002fe200078ec0ff */
[----:B------:R-:W-:Y:S01]  /*6e30*/  @!P0 IMAD.WIDE R8, R8, 0x2, R2 ;  /* 0x0000000208088825 */ /* 0x000fe200078e0202 */
[----:B------:R-:W-:-:S03]  /*6e40*/  @!P1 LEA R6, P4, R10, c[0x0][0x2a0], 0x2 ;  /* 0x0000a8000a069a11 */ /* 0x000fc600078810ff */
[----:B------:R-:W-:Y:S01]  /*6e50*/  @!P0 IMAD.WIDE R2, R7, 0x2, R2 ;  /* 0x0000000207028825 */ /* 0x000fe200078e0202 */
[----:B------:R1:W-:Y:S01]  /*6e60*/  @!P0 LDGSTS.E.BYPASS.LTC128B.128 [R5+0x9900], [R8.64], !P3 ;  /* 0x0990000008058fae */ /* 0x0003e2000d901d46 */
[----:B------:R-:W-:-:S03]  /*6e70*/  @!P1 LEA.HI.X R7, R10, c[0x0][0x2a4], R12, 0x2, P4 ;  /* 0x0000a9000a079a11 */ /* 0x000fc600020f140c */
[----:B------:R2:W-:Y:S04]  /*6e80*/  @!P0 LDGSTS.E.BYPASS.LTC128B.128 [R5+0xb900], [R2.64], !P2 ;  /* 0x0b90000002058fae */ /* 0x0005e8000d101d46 */
[----:B------:R-:W0:Y:S04]  /*6e90*/  LDGDEPBAR ;  /* 0x00000000000079af */ /* 0x000e280000000000 */
[----:B------:R-:W-:Y:S06]  /*6ea0*/  BAR.SYNC.DEFER_BLOCKING 0x0 ;  /* 0x0000000000007b1d */ /* 0x000fec0000010000 */
[----:B------:R-:W3:Y:S01]  /*6eb0*/  @!P1 LDG.E R248, [R6.64] ;  /* 0x0000000606f89981 */ /* 0x000ee2000c1e1900 */
[----:B------:R-:W-:Y:S01]  /*6ec0*/  IMAD.MOV R0, RZ, RZ, -R0 ;  /* 0x000000ffff007224 */ /* 0x000fe200078e0a00 */
[----:B-1----:R-:W-:Y:S01]  /*6ed0*/  LOP3.LUT R8, R17, 0xfffffff8, RZ, 0xc0, !PT ;  /* 0xfffffff811087812 */ /* 0x002fe200078ec0ff */
[----:B--2---:R-:W-:Y:S01]  /*6ee0*/  IMAD R5, R48, c[0x0][0x1e8], RZ ;  /* 0x00007a0030057a24 */ /* 0x004fe200078e02ff */
[----:B------:R-:W-:Y:S01]  /*6ef0*/  ISETP.GE.AND P5, PT, R69, c[0x0][0x1d4], PT ;  /* 0x0000750045007a0c */ /* 0x000fe20003fa6270 */
[----:B------:R-:W-:Y:S01]  /*6f00*/  IMAD R251, R0, c[0x0][0x2b8], R11 ;  /* 0x0000ae0000fb7a24 */ /* 0x000fe200078e020b */
[----:B------:R-:W-:Y:S01]  /*6f10*/  ISETP.GE.AND P4, PT, R68, c[0x0][0x1d4], PT ;  /* 0x0000750044007a0c */ /* 0x000fe20003f86270 */
[----:B------:R-:W-:Y:S01]  /*6f20*/  IMAD R5, R29, c[0x0][0x1ec], R5 ;  /* 0x00007b001d057a24 */ /* 0x000fe200078e0205 */
[----:B------:R-:W-:Y:S01]  /*6f30*/  SHF.R.S32.HI R22, RZ, 0x1f, R175 ;  /* 0x0000001fff167819 */ /* 0x000fe200000114af */
[----:B------:R-:W-:Y:S01]  /*6f40*/  IMAD.WIDE.U32 R2, R251, c[0x0][0x1e0], RZ ;  /* 0x00007800fb027a25 */ /* 0x000fe200078e00ff */
[----:B------:R-:W-:-:S02]  /*6f50*/  SHF.R.S32.HI R70, RZ, 0x1f, R251 ;  /* 0x0000001fff467819 */ /* 0x000fc400000114fb */
[----:B------:R-:W-:Y:S01]  /*6f60*/  LEA.HI R22, R22, R175, RZ, 0x4 ;  /* 0x000000af16167211 */ /* 0x000fe200078f20ff */
[----:B------:R-:W-:Y:S01]  /*6f70*/  IMAD.IADD R162, R165, 0x1, R5 ;  /* 0x00000001a5a27824 */ /* 0x000fe200078e0205 */
[----:B------:R-:W-:Y:S01]  /*6f80*/  ISETP.GT.AND P3, PT, R168, 0x3f, PT ;  /* 0x0000003fa800780c */ /* 0x000fe20003f64270 */
[----:B------:R-:W-:Y:S01]  /*6f90*/  IMAD R0, R70, c[0x0][0x1e0], RZ ;  /* 0x0000780046007a24 */ /* 0x000fe200078e02ff */
[----:B------:R-:W-:Y:S01]  /*6fa0*/  SHF.R.S32.HI R65, RZ, 0x4, R22 ;  /* 0x00000004ff417819 */ /* 0x000fe20000011416 */
[----:B------:R-:W-:Y:S01]  /*6fb0*/  IMAD.IADD R67, R156, 0x1, -R62 ;  /* 0x000000019c437824 */ /* 0x000fe200078e0a3e */
[----:B------:R-:W-:Y:S01]  /*6fc0*/  SEL R158, RZ, 0x10, P4 ;  /* 0x00000010ff9e7807 */ /* 0x000fe20002000000 */
[----:B------:R-:W-:Y:S02]  /*6fd0*/  IMAD R0, R251, c[0x0][0x1e4], R0 ;  /* 0x00007900fb007a24 */ /* 0x000fe400078e0200 */
[----:B------:R-:W-:Y:S01]  /*6fe0*/  IMAD.IADD R8, R175, 0x1, -R8 ;  /* 0x00000001af087824 */ /* 0x000fe200078e0a08 */
[----:B------:R-:W-:Y:S01]  /*6ff0*/  ISETP.GE.AND P1, PT, R67, 0x1, PT ;  /* 0x000000014300780c */ /* 0x000fe20003f26270 */
[----:B------:R-:W-:-:S02]  /*7000*/  IMAD.IADD R3, R3, 0x1, R0 ;  /* 0x0000000103037824 */ /* 0x000fc400078e0200 */
[----:B------:R-:W-:Y:S01]  /*7010*/  IMAD.WIDE.U32 R74, R29, c[0x0][0x210], RZ ;  /* 0x000084001d4a7a25 */ /* 0x000fe200078e00ff */
[----:B------:R-:W-:-:S09]  /*7020*/  LEA.HI R18, R8, R8, RZ, 0x1 ;  /* 0x0000000808127211 */ /* 0x000fd200078f08ff */
[----:B------:R-:W-:Y:S01]  /*7030*/  @P1 IMAD.SHL.U32 R17, R226, 0x2, RZ ;  /* 0x00000002e2111824 */ /* 0x000fe200078e00ff */
[----:B---3--:R-:W-:Y:S01]  /*7040*/  SHF.R.S32.HI R71, RZ, 0x1f, R248 ;  /* 0x0000001fff477819 */ /* 0x008fe200000114f8 */
[----:B------:R-:W-:-:S04]  /*7050*/  IMAD.WIDE.U32 R2, R248, c[0x0][0x1f0], R2 ;  /* 0x00007c00f8027a25 */ /* 0x000fc800078e0002 */
[----:B------:R-:W-:-:S04]  /*7060*/  IMAD R0, R71, c[0x0][0x1f0], RZ ;  /* 0x00007c0047007a24 */ /* 0x000fc800078e02ff */
[----:B------:R-:W-:Y:S01]  /*7070*/  IMAD R5, R248, c[0x0][0x1f4], R0 ;  /* 0x00007d00f8057a24 */ /* 0x000fe200078e0200 */
[----:B------:R-:W-:-:S04]  /*7080*/  IADD3 R0, P0, R164, R2, RZ ;  /* 0x00000002a4007210 */ /* 0x000fc80007f1e0ff */
[----:B------:R-:W-:Y:S02]  /*7090*/  IADD3.X R2, R162, R3, R5, P0, !PT ;  /* 0x00000003a2027210 */ /* 0x000fe400007fe405 */
[----:B------:R-:W-:-:S04]  /*70a0*/  LEA R5, P0, R0, c[0x0][0x1c8], 0x1 ;  /* 0x0000720000057a11 */ /* 0x000fc800078008ff */
[----:B------:R-:W-:Y:S01]  /*70b0*/  LEA.HI.X R3, R0, c[0x0][0x1cc], R2, 0x1, P0 ;  /* 0x0000730000037a11 */ /* 0x000fe200000f0c02 */
[----:B------:R-:W-:Y:S01]  /*70c0*/  SHFL.IDX PT, R6, R5, RZ, 0x1c1f ;  /* 0x001c1fff05067589 */ /* 0x000fe200000e0000 */
[----:B------:R-:W-:Y:S02]  /*70d0*/  LOP3.LUT R0, R15, 0x7fffffe, RZ, 0xc0, !PT ;  /* 0x07fffffe0f007812 */ /* 0x000fe400078ec0ff */
[----:B------:R-:W-:Y:S01]  /*70e0*/  SHF.R.S32.HI R2, RZ, 0x1f, R20 ;  /* 0x0000001fff027819 */ /* 0x000fe20000011414 */
[----:B------:R-:W1:Y:S01]  /*70f0*/  SHFL.IDX PT, R7, R3, RZ, 0x1c1f ;  /* 0x001c1fff03077589 */ /* 0x000e6200000e0000 */
[----:B------:R-:W-:Y:S01]  /*7100*/  ISETP.GE.AND P0, PT, R67, 0x21, PT ;  /* 0x000000214300780c */ /* 0x000fe20003f06270 */
[----:B------:R-:W-:Y:S01]  /*7110*/  IMAD.IADD R19, R20, 0x1, -R0 ;  /* 0x0000000114137824 */ /* 0x000fe200078e0a00 */
[----:B------:R-:W-:Y:S01]  /*7120*/  LEA.HI R20, R2, R20, RZ, 0x3 ;  /* 0x0000001402147211 */ /* 0x000fe200078f18ff */
[----:B------:R-:W-:Y:S01]  /*7130*/  SHFL.IDX PT, R3, R3, 0x1, 0x1c1f ;  /* 0x003c1f0003037f89 */ /* 0x000fe200000e0000 */
[----:B------:R-:W-:-:S03]  /*7140*/  LOP3.LUT R0, R18, 0x7fffffe, RZ, 0xc0, !PT ;  /* 0x07fffffe12007812 */ /* 0x000fc600078ec0ff */
[----:B------:R2:W3:Y:S02]  /*7150*/  SHFL.IDX PT, R2, R5, 0x1, 0x1c1f ;  /* 0x003c1f0005027f89 */ /* 0x0004e400000e0000 */
[----:B------:R-:W-:Y:S01]  /*7160*/  IMAD.IADD R21, R8, 0x1, -R0 ;  /* 0x0000000108157824 */ /* 0x000fe200078e0a00 */
[----:B------:R-:W-:-:S03]  /*7170*/  @P1 SHF.R.S32.HI R0, RZ, 0x1f, R68 ;  /* 0x0000001fff001819 */ /* 0x000fc60000011444 */
[----:B------:R-:W-:Y:S01]  /*7180*/  @P0 SHF.R.S32.HI R10, RZ, 0x1f, R69 ;  /* 0x0000001fff0a0819 */ /* 0x000fe20000011445 */
[----:B------:R-:W-:Y:S01]  /*7190*/  @P0 IMAD.SHL.U32 R16, R226, 0x2, RZ ;  /* 0x00000002e2100824 */ /* 0x000fe200078e00ff */
[----:B------:R-:W-:Y:S02]  /*71a0*/  @P0 SHF.R.S32.HI R11, RZ, 0x1f, R68 ;  /* 0x0000001fff0b0819 */ /* 0x000fe40000011444 */
[-C--:B------:R-:W-:Y:S02]  /*71b0*/  @P1 LEA.HI R8, R0, R68.reuse, RZ, 0x3 ;  /* 0x0000004400081211 */ /* 0x080fe400078f18ff */
[----:B------:R-:W-:Y:S02]  /*71c0*/  @P0 LEA.HI R0, R11, R68, RZ, 0x3 ;  /* 0x000000440b000211 */ /* 0x000fe400078f18ff */
[----:B------:R-:W-:Y:S02]  /*71d0*/  @P1 LOP3.LUT R8, R8, 0xfffffff8, RZ, 0xc0, !PT ;  /* 0xfffffff808081812 */ /* 0x000fe400078ec0ff */
[----:B------:R-:W-:-:S03]  /*71e0*/  @P0 LOP3.LUT R0, R0, 0xfffffff8, RZ, 0xc0, !PT ;  /* 0xfffffff800000812 */ /* 0x000fc600078ec0ff */
[----:B-1----:R-:W-:Y:S01]  /*71f0*/  @P1 IMAD.WIDE R12, R8, 0x2, R6 ;  /* 0x00000002080c1825 */ /* 0x002fe200078e0206 */
[----:B--2---:R-:W-:-:S04]  /*7200*/  @P1 SHF.R.S32.HI R5, RZ, 0x1f, R69 ;  /* 0x0000001fff051819 */ /* 0x004fc80000011445 */
[-C--:B------:R-:W-:Y:S02]  /*7210*/  @P1 LEA.HI R9, R5, R69.reuse, RZ, 0x3 ;  /* 0x0000004505091211 */ /* 0x080fe400078f18ff */
[----:B------:R-:W-:Y:S01]  /*7220*/  @P0 LEA.HI R5, R10, R69, RZ, 0x3 ;  /* 0x000000450a050211 */ /* 0x000fe200078f18ff */
[--C-:B------:R-:W-:Y:S01]  /*7230*/  @P1 IMAD.WIDE R10, R176, 0x2, R6.reuse ;  /* 0x00000002b00a1825 */ /* 0x100fe200078e0206 */
[----:B------:R-:W-:Y:S02]  /*7240*/  @P1 LOP3.LUT R9, R9, 0xfffffff8, RZ, 0xc0, !PT ;  /* 0xfffffff809091812 */ /* 0x000fe400078ec0ff */
[----:B------:R-:W-:Y:S02]  /*7250*/  @P0 LOP3.LUT R5, R5, 0xfffffff8, RZ, 0xc0, !PT ;  /* 0xfffffff805050812 */ /* 0x000fe400078ec0ff */
[----:B------:R1:W-:Y:S01]  /*7260*/  @P1 LDGSTS.E.BYPASS.LTC128B.128 [R17+0x3100], [R10.64], !P6 ;  /* 0x031000000a111fae */ /* 0x0003e2000f101d46 */
[----:B------:R-:W-:-:S04]  /*7270*/  @P1 IMAD.WIDE R14, R9, 0x2, R6 ;  /* 0x00000002090e1825 */ /* 0x000fc800078e0206 */
[--C-:B---3--:R-:W-:Y:S01]  /*7280*/  @P0 IMAD.WIDE R8, R5, 0x2, R2.reuse ;  /* 0x0000000205080825 */ /* 0x108fe200078e0202 */
[----:B------:R1:W-:Y:S03]  /*7290*/  @P1 LDGSTS.E.BYPASS.LTC128B.128 [R17+0x4100], [R14.64], !P5 ;  /* 0x041000000e111fae */ /* 0x0003e6000e901d46 */
[----:B------:R-:W-:Y:S01]  /*72a0*/  @P0 IMAD.WIDE R6, R0, 0x2, R2 ;  /* 0x0000000200060825 */ /* 0x000fe200078e0202 */
[----:B------:R1:W-:Y:S01]  /*72b0*/  @P1 LDGSTS.E.BYPASS.LTC128B.128 [R17+0x5100], [R12.64], !P4 ;  /* 0x051000000c111fae */ /* 0x0003e2000e101d46 */
[----:B------:R-:W-:Y:S02]  /*72c0*/  SHF.R.S32.HI R0, RZ, 0x1, R18 ;  /* 0x00000001ff007819 */ /* 0x000fe40000011412 */
[----:B------:R-:W-:Y:S01]  /*72d0*/  @P0 IMAD.WIDE R2, R176, 0x2, R2 ;  /* 0x00000002b0020825 */ /* 0x000fe200078e0202 */
[----:B------:R-:W-:-:S03]  /*72e0*/  ISETP.LT.AND P1, PT, RZ, c[0x0][0x27c], PT ;  /* 0x00009f00ff007a0c */ /* 0x000fc60003f21270 */
[----:B------:R-:W-:Y:S01]  /*72f0*/  IMAD.SHL.U32 R5, R23, 0x40, RZ ;  /* 0x0000004017057824 */ /* 0x000fe200078e00ff */
[----:B------:R2:W-:Y:S04]  /*7300*/  @P0 LDGSTS.E.BYPASS.LTC128B.128 [R16+0x3900], [R2.64], !P6 ;  /* 0x0390000002100fae */ /* 0x0005e8000f101d46 */
[----:B------:R3:W-:Y:S01]  /*7310*/  @P0 LDGSTS.E.BYPASS.LTC128B.128 [R16+0x4900], [R8.64], !P5 ;  /* 0x0490000008100fae */ /* 0x0007e2000e901d46 */
[----:B------:R-:W-:-:S03]  /*7320*/  LOP3.LUT R5, R5, 0xc0, RZ, 0xc0, !PT ;  /* 0x000000c005057812 */ /* 0x000fc600078ec0ff */
[----:B------:R4:W-:Y:S01]  /*7330*/  @P0 LDGSTS.E.BYPASS.LTC128B.128 [R16+0x5900], [R6.64], !P4 ;  /* 0x0590000006100fae */ /* 0x0009e2000e101d46 */
[C---:B------:R-:W-:Y:S01]  /*7340*/  LOP3.LUT P0, RZ, R0.reuse, 0x2, RZ, 0xc0, !PT ;  /* 0x0000000200ff7812 */ /* 0x040fe2000780c0ff */
[----:B------:R-:W-:Y:S02]  /*7350*/  IMAD.SHL.U32 R0, R0, 0x40, RZ ;  /* 0x0000004000007824 */ /* 0x000fe400078e00ff */
[----:B------:R-:W0:Y:S03]  /*7360*/  LDGDEPBAR ;  /* 0x00000000000079af */ /* 0x000e260000000000 */
[----:B------:R-:W-:Y:S02]  /*7370*/  LOP3.LUT R0, R0, 0xc0, RZ, 0xc0, !PT ;  /* 0x000000c000007812 */ /* 0x000fe400078ec0ff */
[----:B--2---:R-:W-:Y:S02]  /*7380*/  LEA.HI R2, R65, R65, RZ, 0x1 ;  /* 0x0000004141027211 */ /* 0x004fe400078f08ff */
[----:B------:R-:W-:-:S02]  /*7390*/  SHF.R.U32.HI R3, RZ, 0x3, R0 ;  /* 0x00000003ff037819 */ /* 0x000fc40000011600 */
[----:B------:R-:W-:Y:S01]  /*73a0*/  LOP3.LUT R2, R2, 0xfffffffe, RZ, 0xc0, !PT ;  /* 0xfffffffe02027812 */ /* 0x000fe200078ec0ff */
[----:B----4-:R-:W-:-:S04]  /*73b0*/  IMAD.SHL.U32 R7, R24, 0x8, RZ ;  /* 0x0000000818077824 */ /* 0x010fc800078e00ff */
[----:B------:R-:W-:Y:S02]  /*73c0*/  IMAD.IADD R2, R65, 0x1, -R2 ;  /* 0x0000000141027824 */ /* 0x000fe400078e0a02 */
[----:B------:R-:W-:Y:S01]  /*73d0*/  IMAD.SHL.U32 R6, R20, 0x20, RZ ;  /* 0x0000002014067824 */ /* 0x000fe200078e00ff */
[----:B------:R-:W-:Y:S01]  /*73e0*/  LOP3.LUT R7, R0, 0x8, R7, 0xf8, !PT ;  /* 0x0000000800077812 */ /* 0x000fe200078ef807 */
[C---:B---3--:R-:W-:Y:S01]  /*73f0*/  IMAD R9, R2.reuse, 0x8, R21 ;  /* 0x0000000802097824 */ /* 0x048fe200078e0215 */
[----:B------:R-:W-:Y:S01]  /*7400*/  SHF.R.U32.HI R0, RZ, 0x3, R5 ;  /* 0x00000003ff007819 */ /* 0x000fe20000011605 */
[----:B------:R-:W-:Y:S01]  /*7410*/  IMAD.SHL.U32 R2, R2, 0x8, RZ ;  /* 0x0000000802027824 */ /* 0x000fe200078e00ff */
[----:B------:R-:W-:Y:S02]  /*7420*/  LOP3.LUT R6, R6, 0xffffff00, RZ, 0xc0, !PT ;  /* 0xffffff0006067812 */ /* 0x000fe400078ec0ff */
[----:B------:R-:W-:Y:S01]  /*7430*/  LOP3.LUT R3, R7, R3, RZ, 0x3c, !PT ;  /* 0x0000000307037212 */ /* 0x000fe200078e3cff */
[----:B------:R-:W-:Y:S01]  /*7440*/  IMAD.MOV.U32 R7, RZ, RZ, 0x10 ;  /* 0x00000010ff077424 */ /* 0x000fe200078e00ff */
[----:B------:R-:W-:Y:S01]  /*7450*/  LOP3.LUT R2, R5, 0x8, R2, 0xf8, !PT ;  /* 0x0000000805027812 */ /* 0x000fe200078ef802 */
[----:B------:R-:W-:-:S02]  /*7460*/  IMAD R8, R25, 0x200, R6 ;  /* 0x0000020019087824 */ /* 0x000fc400078e0206 */
[C---:B------:R-:W-:Y:S01]  /*7470*/  IMAD R5, R19.reuse, 0x20, R6 ;  /* 0x0000002013057824 */ /* 0x040fe200078e0206 */
[----:B------:R-:W-:Y:S01]  /*7480*/  LOP3.LUT R0, R2, R0, RZ, 0x3c, !PT ;  /* 0x0000000002007212 */ /* 0x000fe200078e3cff */
[----:B------:R-:W-:Y:S02]  /*7490*/  IMAD R2, R48, c[0x0][0x210], RZ ;  /* 0x0000840030027a24 */ /* 0x000fe400078e02ff */
[----:B------:R-:W-:Y:S02]  /*74a0*/  IMAD R6, R19, 0x20, R8 ;  /* 0x0000002013067824 */ /* 0x000fe400078e0208 */
[----:B------:R-:W-:Y:S02]  /*74b0*/  IMAD R2, R29, c[0x0][0x214], R2 ;  /* 0x000085001d027a24 */ /* 0x000fe400078e0202 */
[----:B------:R-:W-:Y:S02]  /*74c0*/  IMAD.IADD R5, R0, 0x1, R5 ;  /* 0x0000000100057824 */ /* 0x000fe400078e0205 */
[----:B------:R-:W-:Y:S01]  /*74d0*/  IMAD.IADD R72, R75, 0x1, R2 ;  /* 0x000000014b487824 */ /* 0x000fe200078e0202 */
[----:B------:R-:W-:Y:S01]  /*74e0*/  SEL R2, R7, 0xfffffff0, !P0 ;  /* 0xfffffff007027807 */ /* 0x000fe20004000000 */
[----:B------:R-:W-:-:S02]  /*74f0*/  IMAD.U32 R3, R9, 0x20, R3 ;  /* 0x0000002009037824 */ /* 0x000fc400078e0003 */
[----:B------:R-:W-:Y:S01]  /*7500*/  IMAD.IADD R0, R0, 0x1, R6 ;  /* 0x0000000100007824 */ /* 0x000fe200078e0206 */
[----:B------:R-:W-:Y:S05]  /*7510*/  @P1 BRA `(.L_x_98) ;  /* 0x0000002000001947 */ /* 0x000fea0003800000 */
[----:B-1----:R-:W-:-:S04]  /*7520*/  DEPBAR.LE SB0, 0x1 ;  /* 0x000080400000791a */ /* 0x002fc80000000000 */
[----:B------:R-:W-:Y:S05]  /*7530*/  BRA `(.L_x_99) ;  /* 0x00005dd000007947 */ /* 0x000fea0003800000 */
.L_x_98:
[----:B-1----:R-:W-:Y:S01]  /*7540*/  SHF.R.S32.HI R6, RZ, 0x1f, R157 ;  /* 0x0000001fff067819 */ /* 0x002fe2000001149d */
[----:B------:R-:W-:Y:S01]  /*7550*/  IMAD.WIDE.U32 R8, R157, c[0x0][0x280], RZ ;  /* 0x0000a0009d087a25 */ /* 0x000fe200078e00ff */
[----:B------:R-:W-:Y:S01]  /*7560*/  ULDC.U8 UR4, c[0x0][0x298] ;  /* 0x0000a60000047ab9 */ /* 0x000fe20000000000 */
[----:B------:R-:W-:Y:S01]  /*7570*/  LEA.HI R11, R175, R175, RZ, 0x1 ;  /* 0x000000afaf0b7211 */ /* 0x000fe200078f08ff */
[----:B------:R-:W-:Y:S01]  /*7580*/  BSSY B2, `(.L_x_99) ;  /* 0x00005d8000027945 */ /* 0x000fe20003800000 */
[C---:B------:R-:W-:Y:S01]  /*7590*/  IMAD R7, R6.reuse, c[0x0][0x280], RZ ;  /* 0x0000a00006077a24 */ /* 0x040fe200078e02ff */
[----:B------:R-:W-:Y:S01]  /*75a0*/  ISETP.NE.AND P1, PT, RZ, UR4, PT ;  /* 0x00000004ff007c0c */ /* 0x000fe2000bf25270 */
[----:B------:R-:W-:Y:S01]  /*75b0*/  IMAD R6, R6, c[0x0][0x290], RZ ;  /* 0x0000a40006067a24 */ /* 0x000fe200078e02ff */
[----:B------:R-:W-:Y:S01]  /*75c0*/  LEA R34, P0, R8, c[0x0][0x270], 0x1 ;  /* 0x00009c0008227a11 */ /* 0x000fe200078008ff */
[C---:B------:R-:W-:Y:S01]  /*75d0*/  IMAD R7, R157.reuse, c[0x0][0x284], R7 ;  /* 0x0000a1009d077a24 */ /* 0x040fe200078e0207 */
[----:B------:R-:W-:Y:S01]  /*75e0*/  SHF.R.S32.HI R64, RZ, 0x1, R11 ;  /* 0x00000001ff407819 */ /* 0x000fe2000001140b */
[----:B------:R-:W-:-:S02]  /*75f0*/  IMAD R10, R157, c[0x0][0x294], R6 ;  /* 0x0000a5009d0a7a24 */ /* 0x000fc400078e0206 */
[----:B------:R-:W-:Y:S02]  /*7600*/  IMAD.IADD R9, R7, 0x1, R9 ;  /* 0x0000000107097824 */ /* 0x000fe400078e0209 */
[----:B------:R-:W-:-:S03]  /*7610*/  IMAD.WIDE.U32 R6, R157, c[0x0][0x290], RZ ;  /* 0x0000a4009d067a25 */ /* 0x000fc600078e00ff */
[----:B------:R-:W-:Y:S01]  /*7620*/  LEA.HI.X R35, R8, c[0x0][0x274], R9, 0x1, P0 ;  /* 0x00009d0008237a11 */ /* 0x000fe200000f0c09 */
[----:B------:R-:W-:Y:S01]  /*7630*/  IMAD.IADD R7, R10, 0x1, R7 ;  /* 0x000000010a077824 */ /* 0x000fe200078e0207 */
[----:B------:R-:W-:Y:S02]  /*7640*/  LOP3.LUT R8, R11, 0xfffffffe, RZ, 0xc0, !PT ;  /* 0xfffffffe0b087812 */ /* 0x000fe400078ec0ff */
[----:B------:R-:W-:Y:S02]  /*7650*/  LEA R32, P0, R6, c[0x0][0x288], 0x1 ;  /* 0x0000a20006207a11 */ /* 0x000fe400078008ff */
[----:B------:R-:W-:Y:S02]  /*7660*/  IADD3 R59, -R8, R175, RZ ;  /* 0x000000af083b7210 */ /* 0x000fe40007ffe1ff */
[----:B------:R-:W-:Y:S01]  /*7670*/  LEA.HI.X R33, R6, c[0x0][0x28c], R7, 0x1, P0 ;  /* 0x0000a30006217a11 */ /* 0x000fe200000f0c07 */
[----:B------:R-:W-:Y:S01]  /*7680*/  IMAD R6, R177, 0x80, R64 ;  /* 0x00000080b1067824 */ /* 0x000fe200078e0240 */
[----:B------:R-:W-:Y:S01]  /*7690*/  SHF.L.U32 R66, R59, 0x3, RZ ;  /* 0x000000033b427819 */ /* 0x000fe200000006ff */
[----:B------:R-:W-:Y:S05]  /*76a0*/  @!P1 BRA `(.L_x_100) ;  /* 0x00002b4000009947 */ /* 0x000fea0003800000 */
[----:B------:R-:W-:Y:S01]  /*76b0*/  ISETP.GE.AND P0, PT, R6, R63, PT ;  /* 0x0000003f0600720c */ /* 0x000fe20003f06270 */
[----:B------:R-:W-:Y:S01]  /*76c0*/  BSSY B0, `(.L_x_101) ;  /* 0x000004d000007945 */ /* 0x000fe20003800000 */
[----:B------:R-:W-:Y:S01]  /*76d0*/  SHF.L.U32 R38, R59, 0x2, RZ ;  /* 0x000000023b267819 */ /* 0x000fe200000006ff */
        /* <DEDUP_REMOVED lines=12> */
[----:B------:R-:W-:Y:S05]  /*77a0*/  @P0 BRA `(.L_x_102) ;  /* 0x000003e000000947 */ /* 0x000fea0003800000 */
[C---:B------:R-:W-:Y:S01]  /*77b0*/  IADD3 R13, R38.reuse, 0x8, RZ ;  /* 0x00000008260d7810 */ /* 0x040fe20007ffe0ff */
[----:B------:R-:W-:Y:S01]  /*77c0*/  CS2R R18, SRZ ;  /* 0x0000000000127805 */ /* 0x000fe2000001ff00 */
[----:B------:R-:W-:Y:S01]  /*77d0*/  ISETP.GE.AND P1, PT, R38, c[0x0][0x27c], PT ;  /* 0x00009f0026007a0c */ /* 0x000fe20003f26270 */
[----:B------:R-:W-:Y:S01]  /*77e0*/  CS2R R6, SRZ ;  /* 0x0000000000067805 */ /* 0x000fe2000001ff00 */
[----:B------:R-:W-:-:S02]  /*77f0*/  ISETP.GE.AND P0, PT, R13, c[0x0][0x27c], PT ;  /* 0x00009f000d007a0c */ /* 0x000fc40003f06270 */
[----:B------:R-:W-:-:S09]  /*7800*/  IADD3 R14, R38, 0x10, RZ ;  /* 0x00000010260e7810 */ /* 0x000fd20007ffe0ff */
[C---:B------:R-:W-:Y:S02]  /*7810*/  @!P1 IMAD.WIDE R10, R38.reuse, 0x2, R34 ;  /* 0x00000002260a9825 */ /* 0x040fe400078e0222 */
[----:B------:R-:W-:Y:S02]  /*7820*/  @!P0 SHF.R.S32.HI R12, RZ, 0x1f, R13 ;  /* 0x0000001fff0c8819 */ /* 0x000fe4000001140d */
[----:B------:R-:W-:Y:S01]  /*7830*/  @!P1 IMAD.WIDE R8, R38, 0x2, R32 ;  /* 0x0000000226089825 */ /* 0x000fe200078e0220 */
[----:B------:R1:W5:Y:S01]  /*7840*/  @!P1 LD.E.64 R18, [R10.64] ;  /* 0x000000060a129980 */ /* 0x000362000c101b00 */
[----:B------:R-:W-:-:S03]  /*7850*/  @!P0 LEA.HI R12, R12, R13, RZ, 0x2 ;  /* 0x0000000d0c0c8211 */ /* 0x000fc600078f10ff */
[----:B------:R2:W5:Y:S01]  /*7860*/  @!P1 LD.E.64 R6, [R8.64] ;  /* 0x0000000608069980 */ /* 0x000562000c101b00 */
[----:B------:R-:W-:Y:S01]  /*7870*/  ISETP.GE.AND P1, PT, R14, c[0x0][0x27c], PT ;  /* 0x00009f000e007a0c */ /* 0x000fe20003f26270 */
[----:B------:R-:W-:Y:S01]  /*7880*/  CS2R R20, SRZ ;  /* 0x0000000000147805 */ /* 0x000fe2000001ff00 */
[----:B------:R-:W-:Y:S02]  /*7890*/  IADD3 R15, R38, 0x18, RZ ;  /* 0x00000018260f7810 */ /* 0x000fe40007ffe0ff */
[----:B-1----:R-:W-:Y:S01]  /*78a0*/  @!P0 LOP3.LUT R10, R12, 0xfffffffc, RZ, 0xc0, !PT ;  /* 0xfffffffc0c0a8812 */ /* 0x002fe200078ec0ff */
[----:B--2---:R-:W-:-:S04]  /*78b0*/  CS2R R8, SRZ ;  /* 0x0000000000087805 */ /* 0x004fc8000001ff00 */
[----:B------:R-:W-:-:S04]  /*78c0*/  @!P0 IMAD.WIDE R12, R10, 0x2, R34 ;  /* 0x000000020a0c8825 */ /* 0x000fc800078e0222 */
[----:B------:R-:W-:Y:S01]  /*78d0*/  @!P0 IMAD.WIDE R10, R10, 0x2, R32 ;  /* 0x000000020a0a8825 */ /* 0x000fe200078e0220 */
[----:B------:R1:W5:Y:S04]  /*78e0*/  @!P0 LD.E.64 R20, [R12.64] ;  /* 0x000000060c148980 */ /* 0x000368000c101b00 */
[----:B------:R2:W5:Y:S01]  /*78f0*/  @!P0 LD.E.64 R8, [R10.64] ;  /* 0x000000060a088980 */ /* 0x000562000c101b00 */
[----:B------:R-:W-:Y:S01]  /*7900*/  ISETP.GE.AND P0, PT, R15, c[0x0][0x27c], PT ;  /* 0x00009f000f007a0c */ /* 0x000fe20003f06270 */
[----:B------:R-:W-:Y:S01]  /*7910*/  CS2R R22, SRZ ;  /* 0x0000000000167805 */ /* 0x000fe2000001ff00 */
[----:B-1----:R-:W-:-:S04]  /*7920*/  @!P1 SHF.R.S32.HI R12, RZ, 0x1f, R14 ;  /* 0x0000001fff0c9819 */ /* 0x002fc8000001140e */
[----:B------:R-:W-:-:S04]  /*7930*/  @!P1 LEA.HI R12, R12, R14, RZ, 0x2 ;  /* 0x0000000e0c0c9211 */ /* 0x000fc800078f10ff */
[----:B------:R-:W-:-:S03]  /*7940*/  @!P1 LOP3.LUT R12, R12, 0xfffffffc, RZ, 0xc0, !PT ;  /* 0xfffffffc0c0c9812 */ /* 0x000fc600078ec0ff */
[----:B------:R-:W-:Y:S02]  /*7950*/  @!P0 SHF.R.S32.HI R14, RZ, 0x1f, R15 ;  /* 0x0000001fff0e8819 */ /* 0x000fe4000001140f */
[----:B--2---:R-:W-:Y:S02]  /*7960*/  @!P1 IMAD.WIDE R10, R12, 0x2, R34 ;  /* 0x000000020c0a9825 */ /* 0x004fe400078e0222 */
[----:B------:R-:W-:-:S03]  /*7970*/  @!P0 LEA.HI R14, R14, R15, RZ, 0x2 ;  /* 0x0000000f0e0e8211 */ /* 0x000fc600078f10ff */
[----:B------:R1:W5:Y:S01]  /*7980*/  @!P1 LD.E.64 R22, [R10.64] ;  /* 0x000000060a169980 */ /* 0x000362000c101b00 */
[----:B------:R-:W-:Y:S01]  /*7990*/  @!P0 LOP3.LUT R14, R14, 0xfffffffc, RZ, 0xc0, !PT ;  /* 0xfffffffc0e0e8812 */ /* 0x000fe200078ec0ff */
[----:B------:R-:W-:Y:S01]  /*79a0*/  @!P1 IMAD.WIDE R26, R12, 0x2, R32 ;  /* 0x000000020c1a9825 */ /* 0x000fe200078e0220 */
[----:B------:R-:W-:Y:S01]  /*79b0*/  CS2R R24, SRZ ;  /* 0x0000000000187805 */ /* 0x000fe2000001ff00 */
[----:B------:R-:W-:Y:S02]  /*79c0*/  CS2R R12, SRZ ;  /* 0x00000000000c7805 */ /* 0x000fe4000001ff00 */
[----:B------:R-:W-:-:S04]  /*79d0*/  @!P0 IMAD.WIDE R16, R14, 0x2, R34 ;  /* 0x000000020e108825 */ /* 0x000fc800078e0222 */
[----:B------:R-:W-:Y:S01]  /*79e0*/  @!P0 IMAD.WIDE R14, R14, 0x2, R32 ;  /* 0x000000020e0e8825 */ /* 0x000fe200078e0220 */
[----:B------:R2:W5:Y:S04]  /*79f0*/  @!P0 LD.E.64 R24, [R16.64] ;  /* 0x0000000610188980 */ /* 0x000568000c101b00 */
[----:B------:R3:W5:Y:S01]  /*7a00*/  @!P0 LD.E.64 R12, [R14.64] ;  /* 0x000000060e0c8980 */ /* 0x000762000c101b00 */
[----:B-1----:R-:W-:-:S06]  /*7a10*/  CS2R R10, SRZ ;  /* 0x00000000000a7805 */ /* 0x002fcc000001ff00 */
[----:B------:R1:W5:Y:S02]  /*7a20*/  @!P1 LD.E.64 R10, [R26.64] ;  /* 0x000000061a0a9980 */ /* 0x000364000c101b00 */
[C---:B-1----:R-:W-:Y:S02]  /*7a30*/  IADD3 R26, R38.reuse, 0x20, RZ ;  /* 0x00000020261a7810 */ /* 0x042fe40007ffe0ff */
[----:B------:R-:W-:Y:S02]  /*7a40*/  IADD3 R27, R38, 0x28, RZ ;  /* 0x00000028261b7810 */ /* 0x000fe40007ffe0ff */
[----:B------:R-:W-:Y:S02]  /*7a50*/  ISETP.GE.AND P1, PT, R26, c[0x0][0x27c], PT ;  /* 0x00009f001a007a0c */ /* 0x000fe40003f26270 */
[----:B------:R-:W-:-:S11]  /*7a60*/  ISETP.GE.AND P0, PT, R27, c[0x0][0x27c], PT ;  /* 0x00009f001b007a0c */ /* 0x000fd60003f06270 */
[----:B---3--:R-:W-:Y:S02]  /*7a70*/  @!P1 SHF.R.S32.HI R15, RZ, 0x1f, R26 ;  /* 0x0000001fff0f9819 */ /* 0x008fe4000001141a */
[----:B------:R-:W-:Y:S02]  /*7a80*/  @!P0 SHF.R.S32.HI R14, RZ, 0x1f, R27 ;  /* 0x0000001fff0e8819 */ /* 0x000fe4000001141b */
[----:B------:R-:W-:Y:S02]  /*7a90*/  @!P1 LEA.HI R15, R15, R26, RZ, 0x2 ;  /* 0x0000001a0f0f9211 */ /* 0x000fe400078f10ff */
[----:B------:R-:W-:Y:S02]  /*7aa0*/  @!P0 LEA.HI R14, R14, R27, RZ, 0x2 ;  /* 0x0000001b0e0e8211 */ /* 0x000fe400078f10ff */
[----:B------:R-:W-:Y:S02]  /*7ab0*/  @!P1 LOP3.LUT R15, R15, 0xfffffffc, RZ, 0xc0, !PT ;  /* 0xfffffffc0f0f9812 */ /* 0x000fe400078ec0ff */
[----:B------:R-:W-:Y:S01]  /*7ac0*/  @!P0 LOP3.LUT R14, R14, 0xfffffffc, RZ, 0xc0, !PT ;  /* 0xfffffffc0e0e8812 */ /* 0x000fe200078ec0ff */
[----:B------:R-:W-:-:S02]  /*7ad0*/  CS2R R26, SRZ ;  /* 0x00000000001a7805 */ /* 0x000fc4000001ff00 */
[C---:B------:R-:W-:Y:S01]  /*7ae0*/  @!P1 IMAD.WIDE R36, R15.reuse, 0x2, R34 ;  /* 0x000000020f249825 */ /* 0x040fe200078e0222 */
[----:B------:R-:W-:Y:S01]  /*7af0*/  CS2R R28, SRZ ;  /* 0x00000000001c7805 */ /* 0x000fe2000001ff00 */
[----:B--2---:R-:W-:Y:S02]  /*7b00*/  CS2R R16, SRZ ;  /* 0x0000000000107805 */ /* 0x004fe4000001ff00 */
[----:B------:R-:W-:Y:S01]  /*7b10*/  @!P1 IMAD.WIDE R30, R15, 0x2, R32 ;  /* 0x000000020f1e9825 */ /* 0x000fe200078e0220 */
[----:B------:R1:W5:Y:S03]  /*7b20*/  @!P1 LD.E.64 R26, [R36.64] ;  /* 0x00000006241a9980 */ /* 0x000366000c101b00 */
[----:B------:R-:W-:-:S04]  /*7b30*/  @!P0 IMAD.WIDE R34, R14, 0x2, R34 ;  /* 0x000000020e228825 */ /* 0x000fc800078e0222 */
[----:B------:R-:W-:Y:S01]  /*7b40*/  @!P0 IMAD.WIDE R32, R14, 0x2, R32 ;  /* 0x000000020e208825 */ /* 0x000fe200078e0220 */
[----:B------:R1:W5:Y:S01]  /*7b50*/  @!P0 LD.E.64 R28, [R34.64] ;  /* 0x00000006221c8980 */ /* 0x000362000c101b00 */
[----:B------:R-:W-:-:S03]  /*7b60*/  CS2R R14, SRZ ;  /* 0x00000000000e7805 */ /* 0x000fc6000001ff00 */
[----:B------:R1:W5:Y:S04]  /*7b70*/  @!P0 LD.E.64 R16, [R32.64] ;  /* 0x0000000620108980 */ /* 0x000368000c101b00 */
[----:B------:R1:W5:Y:S02]  /*7b80*/  @!P1 LD.E.64 R14, [R30.64] ;  /* 0x000000061e0e9980 */ /* 0x000364000c101b00 */
.L_x_102:
[----:B------:R-:W-:Y:S05]  /*7b90*/  BSYNC B0 ;  /* 0x0000000000007941 */ /* 0x000fea0003800000 */
.L_x_101:
[--C-:B-----5:R-:W-:Y:S01]  /*7ba0*/  SHF.R.U64 R47, R22, 0x10, R23.reuse ;  /* 0x00000010162f7819 */ /* 0x120fe20000001217 */
[--C-:B------:R-:W-:Y:S01]  /*7bb0*/  IMAD.MOV.U32 R52, RZ, RZ, R23.reuse ;  /* 0x000000ffff347224 */ /* 0x100fe200078e0017 */
[----:B-1----:R-:W-:Y:S01]  /*7bc0*/  SHF.R.U32.HI R30, RZ, 0x10, R23 ;  /* 0x00000010ff1e7819 */ /* 0x002fe20000011617 */
[----:B------:R-:W-:Y:S01]  /*7bd0*/  IMAD.MOV.U32 R35, RZ, RZ, R26 ;  /* 0x000000ffff237224 */ /* 0x000fe200078e001a */
[--C-:B------:R-:W-:Y:S01]  /*7be0*/  SHF.R.U64 R26, R26, 0x10, R27.reuse ;  /* 0x000000101a1a7819 */ /* 0x100fe2000000121b */
[--C-:B------:R-:W-:Y:S01]  /*7bf0*/  IMAD.MOV.U32 R44, RZ, RZ, R27.reuse ;  /* 0x000000ffff2c7224 */ /* 0x100fe200078e001b */
[----:B------:R-:W-:Y:S01]  /*7c00*/  SHF.R.U32.HI R23, RZ, 0x10, R27 ;  /* 0x00000010ff177819 */ /* 0x000fe2000001161b */
[----:B------:R-:W-:Y:S01]  /*7c10*/  IMAD.MOV.U32 R36, RZ, RZ, R28 ;  /* 0x000000ffff247224 */ /* 0x000fe200078e001c */
[----:B------:R-:W-:Y:S01]  /*7c20*/  SHF.R.U64 R27, R28, 0x10, R29 ;  /* 0x000000101c1b7819 */ /* 0x000fe2000000121d */
[--C-:B------:R-:W-:Y:S01]  /*7c30*/  IMAD.MOV.U32 R57, RZ, RZ, R7.reuse ;  /* 0x000000ffff397224 */ /* 0x100fe200078e0007 */
[--C-:B------:R-:W-:Y:S01]  /*7c40*/  SHF.R.U64 R28, R6, 0x10, R7.reuse ;  /* 0x00000010061c7819 */ /* 0x100fe20000001207 */
[----:B------:R-:W-:Y:S01]  /*7c50*/  IMAD.MOV.U32 R32, RZ, RZ, R6 ;  /* 0x000000ffff207224 */ /* 0x000fe200078e0006 */
[----:B------:R-:W-:Y:S01]  /*7c60*/  SHF.R.U32.HI R48, RZ, 0x10, R7 ;  /* 0x00000010ff307819 */ /* 0x000fe20000011607 */
[----:B------:R-:W-:Y:S01]  /*7c70*/  IMAD.MOV.U32 R43, RZ, RZ, R24 ;  /* 0x000000ffff2b7224 */ /* 0x000fe200078e0018 */
[----:B------:R-:W-:Y:S01]  /*7c80*/  SHF.R.S32.HI R7, RZ, 0x1f, R62 ;  /* 0x0000001fff077819 */ /* 0x000fe2000001143e */
[----:B------:R-:W-:Y:S01]  /*7c90*/  IMAD.MOV.U32 R45, RZ, RZ, R29 ;  /* 0x000000ffff2d7224 */ /* 0x000fe200078e001d */
[----:B------:R-:W-:Y:S01]  /*7ca0*/  LEA.HI R6, R64, R64, RZ, 0x1 ;  /* 0x0000004040067211 */ /* 0x000fe200078f08ff */
[----:B------:R-:W-:Y:S01]  /*7cb0*/  IMAD.MOV.U32 R50, RZ, RZ, R9 ;  /* 0x000000ffff327224 */ /* 0x000fe200078e0009 */
[----:B------:R-:W-:Y:S01]  /*7cc0*/  LEA.HI R7, R7, R62, RZ, 0x2 ;  /* 0x0000003e07077211 */ /* 0x000fe200078f10ff */
[----:B------:R-:W-:Y:S01]  /*7cd0*/  IMAD.MOV.U32 R51, RZ, RZ, R8 ;  /* 0x000000ffff337224 */ /* 0x000fe200078e0008 */
[----:B------:R-:W-:Y:S01]  /*7ce0*/  SHF.R.U64 R37, R24, 0x10, R25 ;  /* 0x0000001018257819 */ /* 0x000fe20000001219 */
[----:B------:R-:W-:Y:S01]  /*7cf0*/  IMAD.MOV.U32 R41, RZ, RZ, R10 ;  /* 0x000000ffff297224 */ /* 0x000fe200078e000a */
[----:B------:R-:W-:Y:S01]  /*7d00*/  LOP3.LUT R7, R7, 0xfffffffc, RZ, 0xc0, !PT ;  /* 0xfffffffc07077812 */ /* 0x000fe200078ec0ff */
[----:B------:R-:W-:Y:S01]  /*7d10*/  IMAD.MOV.U32 R60, RZ, RZ, R19 ;  /* 0x000000ffff3c7224 */ /* 0x000fe200078e0013 */
[----:B------:R-:W-:Y:S01]  /*7d20*/  SHF.R.U32.HI R24, RZ, 0x10, R29 ;  /* 0x00000010ff187819 */ /* 0x000fe2000001161d */
[----:B------:R-:W-:Y:S01]  /*7d30*/  IMAD.MOV.U32 R56, RZ, RZ, R20 ;  /* 0x000000ffff387224 */ /* 0x000fe200078e0014 */
[----:B------:R-:W-:Y:S01]  /*7d40*/  SHF.R.U64 R49, R8, 0x10, R9 ;  /* 0x0000001008317819 */ /* 0x000fe20000001209 */
[----:B------:R-:W-:Y:S01]  /*7d50*/  IMAD.IADD R7, R62, 0x1, -R7 ;  /* 0x000000013e077824 */ /* 0x000fe200078e0a07 */
[----:B------:R-:W-:Y:S01]  /*7d60*/  SHF.R.U32.HI R29, RZ, 0x10, R9 ;  /* 0x00000010ff1d7819 */ /* 0x000fe20000011609 */
[----:B------:R-:W-:Y:S01]  /*7d70*/  IMAD.MOV.U32 R58, RZ, RZ, R21 ;  /* 0x000000ffff3a7224 */ /* 0x000fe200078e0015 */
[----:B------:R-:W-:Y:S01]  /*7d80*/  LOP3.LUT R6, R6, 0x7fffffe, RZ, 0xc0, !PT ;  /* 0x07fffffe06067812 */ /* 0x000fe200078ec0ff */
[----:B------:R-:W-:Y:S01]  /*7d90*/  IMAD.SHL.U32 R9, R7, 0x40, RZ ;  /* 0x0000004007097824 */ /* 0x000fe200078e00ff */
[----:B------:R-:W-:Y:S01]  /*7da0*/  SHF.R.U64 R39, R10, 0x10, R11 ;  /* 0x000000100a277819 */ /* 0x000fe2000000120b */
[----:B------:R-:W-:Y:S01]  /*7db0*/  IMAD R10, R177, -0x80, R63 ;  /* 0xffffff80b10a7824 */ /* 0x000fe200078e023f */
[----:B------:R-:W-:Y:S01]  /*7dc0*/  LOP3.LUT P1, RZ, R7, 0x2, RZ, 0xc0, !PT ;  /* 0x0000000207ff7812 */ /* 0x000fe2000782c0ff */
[----:B------:R-:W-:Y:S01]  /*7dd0*/  IMAD.IADD R8, R64, 0x1, -R6 ;  /* 0x0000000140087824 */ /* 0x000fe200078e0a06 */
[----:B------:R-:W-:Y:S01]  /*7de0*/  LOP3.LUT R6, R9, 0xc0, RZ, 0xc0, !PT ;  /* 0x000000c009067812 */ /* 0x000fe200078ec0ff */
[----:B------:R-:W-:Y:S01]  /*7df0*/  IMAD.MOV.U32 R53, RZ, RZ, R22 ;  /* 0x000000ffff357224 */ /* 0x000fe200078e0016 */
[----:B------:R-:W-:Y:S01]  /*7e00*/  PRMT R28, R32, 0x5410, R28 ;  /* 0x00005410201c7816 */ /* 0x000fe2000000001c */
[----:B------:R-:W-:Y:S01]  /*7e10*/  IMAD R8, R65, 0x8, R8 ;  /* 0x0000000841087824 */ /* 0x000fe200078e0208 */
[----:B------:R-:W-:Y:S01]  /*7e20*/  LOP3.LUT R7, R6, 0x8, R66, 0xf8, !PT ;  /* 0x0000000806077812 */ /* 0x000fe200078ef842 */
[----:B------:R-:W-:Y:S01]  /*7e30*/  IMAD.MOV.U32 R34, RZ, RZ, R12 ;  /* 0x000000ffff227224 */ /* 0x000fe200078e000c */
[----:B------:R-:W-:Y:S01]  /*7e40*/  SHF.R.U32.HI R6, RZ, 0x3, R6 ;  /* 0x00000003ff067819 */ /* 0x000fe20000011606 */
[----:B------:R-:W-:Y:S01]  /*7e50*/  IMAD.MOV.U32 R61, RZ, RZ, R18 ;  /* 0x000000ffff3d7224 */ /* 0x000fe200078e0012 */
[----:B------:R-:W-:Y:S01]  /*7e60*/  IMNMX R32, R10, 0x80, PT ;  /* 0x000000800a207817 */ /* 0x000fe20003800200 */
[----:B------:R-:W-:Y:S01]  /*7e70*/  IMAD.MOV.U32 R42, RZ, RZ, R25 ;  /* 0x000000ffff2a7224 */ /* 0x000fe200078e0019 */
[----:B------:R-:W-:Y:S01]  /*7e80*/  LOP3.LUT R6, R7, R6, RZ, 0x3c, !PT ;  /* 0x0000000607067212 */ /* 0x000fe200078e3cff */
[----:B------:R-:W-:Y:S01]  /*7e90*/  IMAD.MOV.U32 R40, RZ, RZ, R11 ;  /* 0x000000ffff287224 */ /* 0x000fe200078e000b */
[----:B------:R-:W-:Y:S01]  /*7ea0*/  ISETP.GE.AND P0, PT, R64, R32, PT ;  /* 0x000000204000720c */ /* 0x000fe20003f06270 */
[----:B------:R-:W-:Y:S01]  /*7eb0*/  IMAD.MOV.U32 R33, RZ, RZ, R13 ;  /* 0x000000ffff217224 */ /* 0x000fe200078e000d */
[--C-:B------:R-:W-:Y:S01]  /*7ec0*/  SHF.R.U64 R59, R18, 0x10, R19.reuse ;  /* 0x00000010123b7819 */ /* 0x100fe20000001213 */
[----:B------:R-:W-:Y:S01]  /*7ed0*/  IMAD.U32 R6, R8, 0x20, R6 ;  /* 0x0000002008067824 */ /* 0x000fe200078e0006 */
[----:B------:R-:W-:Y:S01]  /*7ee0*/  SHF.R.U32.HI R54, RZ, 0x10, R19 ;  /* 0x00000010ff367819 */ /* 0x000fe20000011613 */
[----:B------:R-:W-:-:S04]  /*7ef0*/  DEPBAR.LE SB0, 0x1 ;  /* 0x000080400000791a */ /* 0x000fc80000000000 */
[----:B------:R-:W-:Y:S01]  /*7f00*/  SHF.R.U64 R55, R20, 0x10, R21 ;  /* 0x0000001014377819 */ /* 0x000fe20000001215 */
[----:B------:R-:W-:Y:S01]  /*7f10*/  IMAD.MOV.U32 R20, RZ, RZ, R15 ;  /* 0x000000ffff147224 */ /* 0x000fe200078e000f */
[----:B------:R-:W-:Y:S01]  /*7f20*/  SHF.R.U32.HI R46, RZ, 0x10, R21 ;  /* 0x00000010ff2e7819 */ /* 0x000fe20000011615 */
[----:B------:R-:W-:Y:S01]  /*7f30*/  IMAD.MOV.U32 R21, RZ, RZ, R14 ;  /* 0x000000ffff157224 */ /* 0x000fe200078e000e */
[----:B------:R-:W-:Y:S01]  /*7f40*/  SHF.R.U64 R31, R12, 0x10, R13 ;  /* 0x000000100c1f7819 */ /* 0x000fe2000000120d */
[----:B------:R-:W-:Y:S01]  /*7f50*/  BSSY B1, `(.L_x_103) ;  /* 0x0000126000017945 */ /* 0x000fe20003800000 */
[----:B------:R-:W-:Y:S02]  /*7f60*/  SHF.R.U32.HI R22, RZ, 0x10, R25 ;  /* 0x00000010ff167819 */ /* 0x000fe40000011619 */
[----:B------:R-:W-:Y:S01]  /*7f70*/  SHF.R.U64 R19, R14, 0x10, R15 ;  /* 0x000000100e137819 */ /* 0x000fe2000000120f */
[----:B------:R-:W-:Y:S01]  /*7f80*/  IMAD.MOV.U32 R14, RZ, RZ, R17 ;  /* 0x000000ffff0e7224 */ /* 0x000fe200078e0011 */
[----:B------:R-:W-:Y:S01]  /*7f90*/  SHF.R.U32.HI R12, RZ, 0x10, R15 ;  /* 0x00000010ff0c7819 */ /* 0x000fe2000001160f */
[----:B------:R-:W-:Y:S01]  /*7fa0*/  IMAD.MOV.U32 R15, RZ, RZ, R16 ;  /* 0x000000ffff0f7224 */ /* 0x000fe200078e0010 */
[----:B------:R-:W-:-:S02]  /*7fb0*/  SHF.R.U32.HI R25, RZ, 0x10, R11 ;  /* 0x00000010ff197819 */ /* 0x000fc4000001160b */
[----:B------:R-:W-:Y:S02]  /*7fc0*/  SHF.R.U32.HI R18, RZ, 0x10, R13 ;  /* 0x00000010ff127819 */ /* 0x000fe4000001160d */
[----:B------:R-:W-:Y:S02]  /*7fd0*/  IADD3 R7, R6, 0x10, RZ ;  /* 0x0000001006077810 */ /* 0x000fe40007ffe0ff */
[--C-:B------:R-:W-:Y:S02]  /*7fe0*/  SHF.R.U64 R13, R16, 0x10, R17.reuse ;  /* 0x00000010100d7819 */ /* 0x100fe40000001211 */
[----:B------:R-:W-:Y:S02]  /*7ff0*/  SHF.R.U32.HI R11, RZ, 0x10, R17 ;  /* 0x00000010ff0b7819 */ /* 0x000fe40000011611 */
[----:B------:R-:W-:Y:S02]  /*8000*/  @P1 IADD3 R7, R6, -0x10, RZ ;  /* 0xfffffff006071810 */ /* 0x000fe40007ffe0ff */
[----:B------:R-:W-:-:S02]  /*8010*/  PRMT R42, R42, 0x5410, R22 ;  /* 0x000054102a2a7816 */ /* 0x000fc40000000016 */
[----:B------:R-:W-:Y:S02]  /*8020*/  PRMT R35, R35, 0x5410, R26 ;  /* 0x0000541023237816 */ /* 0x000fe4000000001a */
[----:B------:R-:W-:Y:S02]  /*8030*/  PRMT R44, R44, 0x5410, R23 ;  /* 0x000054102c2c7816 */ /* 0x000fe40000000017 */
[----:B------:R-:W-:Y:S02]  /*8040*/  PRMT R36, R36, 0x5410, R27 ;  /* 0x0000541024247816 */ /* 0x000fe4000000001b */
[----:B------:R-:W-:Y:S02]  /*8050*/  PRMT R45, R45, 0x5410, R24 ;  /* 0x000054102d2d7816 */ /* 0x000fe40000000018 */
[----:B------:R-:W-:Y:S02]  /*8060*/  PRMT R31, R34, 0x5410, R31 ;  /* 0x00005410221f7816 */ /* 0x000fe4000000001f */
        /* <DEDUP_REMOVED lines=15> */
[----:B------:R-:W-:Y:S02]  /*8160*/  LEA R22, R6, 0x6100, 0x1 ;  /* 0x0000610006167811 */ /* 0x000fe400078e08ff */
[----:B------:R-:W-:Y:S02]  /*8170*/  LEA R23, R7, 0x6100, 0x1 ;  /* 0x0000610007177811 */ /* 0x000fe400078e08ff */
[----:B------:R-:W-:Y:S02]  /*8180*/  PRMT R27, R15, 0x5410, R13 ;  /* 0x000054100f1b7816 */ /* 0x000fe4000000000d */
[----:B------:R-:W-:Y:S01]  /*8190*/  PRMT R34, R14, 0x5410, R11 ;  /* 0x000054100e227816 */ /* 0x000fe2000000000b */
[----:B------:R-:W-:Y:S06]  /*81a0*/  BAR.SYNC.DEFER_BLOCKING 0x0 ;  /* 0x0000000000007b1d */ /* 0x000fec0000010000 */
[----:B------:R-:W-:Y:S05]  /*81b0*/  @P0 BRA `(.L_x_104) ;  /* 0x00000ff000000947 */ /* 0x000fea0003800000 */
[----:B------:R-:W-:Y:S01]  /*81c0*/  ISETP.GE.AND P0, PT, R38, c[0x0][0x27c], PT ;  /* 0x00009f0026007a0c */ /* 0x000fe20003f06270 */
[----:B------:R-:W-:-:S12]  /*81d0*/  BSSY B0, `(.L_x_105) ;  /* 0x0000028000007945 */ /* 0x000fd80003800000 */
[----:B------:R-:W-:Y:S05]  /*81e0*/  @P0 BRA `(.L_x_106) ;  /* 0x0000026000000947 */ /* 0x000fea0003800000 */
[----:B------:R-:W1:Y:S01]  /*81f0*/  LDS.128 R8, [R22] ;  /* 0x0000000016087984 */ /* 0x000e620000000c00 */
[C---:B------:R-:W-:Y:S01]  /*8200*/  IMAD.U32 R6, R28.reuse, 0x10000, RZ ;  /* 0x000100001c067824 */ /* 0x040fe200078e00ff */
[----:B------:R-:W-:Y:S02]  /*8210*/  LOP3.LUT R14, R28, 0xffff0000, RZ, 0xc0, !PT ;  /* 0xffff00001c0e7812 */ /* 0x000fe400078ec0ff */
[----:B------:R-:W-:Y:S02]  /*8220*/  LOP3.LUT R7, R59, 0xffff0000, RZ, 0xc0, !PT ;  /* 0xffff00003b077812 */ /* 0x000fe400078ec0ff */
[C---:B-1----:R-:W-:Y:S01]  /*8230*/  SHF.L.U32 R13, R8.reuse, 0x10, RZ ;  /* 0x00000010080d7819 */ /* 0x042fe200000006ff */
[----:B------:R-:W-:Y:S01]  /*8240*/  IMAD.U32 R19, R11, 0x10000, RZ ;  /* 0x000100000b137824 */ /* 0x000fe200078e00ff */
[----:B------:R-:W-:Y:S02]  /*8250*/  LOP3.LUT R12, R8, 0xffff0000, RZ, 0xc0, !PT ;  /* 0xffff0000080c7812 */ /* 0x000fe400078ec0ff */
[----:B------:R-:W-:-:S02]  /*8260*/  SHF.L.U32 R8, R59, 0x10, RZ ;  /* 0x000000103b087819 */ /* 0x000fc400000006ff */
[C---:B------:R-:W-:Y:S01]  /*8270*/  SHF.L.U32 R16, R9.reuse, 0x10, RZ ;  /* 0x0000001009107819 */ /* 0x040fe200000006ff */
[----:B------:R-:W-:Y:S01]  /*8280*/  FMUL.FTZ R18, R12, R6 ;  /* 0x000000060c127220 */ /* 0x000fe20000410000 */
[----:B------:R-:W-:Y:S02]  /*8290*/  LOP3.LUT R9, R9, 0xffff0000, RZ, 0xc0, !PT ;  /* 0xffff000009097812 */ /* 0x000fe400078ec0ff */
[C---:B------:R-:W-:Y:S01]  /*82a0*/  SHF.L.U32 R17, R10.reuse, 0x10, RZ ;  /* 0x000000100a117819 */ /* 0x040fe200000006ff */
[-C--:B------:R-:W-:Y:S01]  /*82b0*/  FFMA.FTZ R21, R13, R8.reuse, -R18 ;  /* 0x000000080d157223 */ /* 0x080fe20000010812 */
[----:B------:R-:W-:Y:S01]  /*82c0*/  LOP3.LUT R15, R10, 0xffff0000, RZ, 0xc0, !PT ;  /* 0xffff00000a0f7812 */ /* 0x000fe200078ec0ff */
[----:B------:R-:W-:Y:S01]  /*82d0*/  FMUL.FTZ R10, R12, R8 ;  /* 0x000000080c0a7220 */ /* 0x000fe20000410000 */
[----:B------:R-:W-:Y:S01]  /*82e0*/  LOP3.LUT R12, R11, 0xffff0000, RZ, 0xc0, !PT ;  /* 0xffff00000b0c7812 */ /* 0x000fe200078ec0ff */
[----:B------:R-:W-:Y:S01]  /*82f0*/  FMUL.FTZ R11, R9, R14 ;  /* 0x0000000e090b7220 */ /* 0x000fe20000410000 */
[----:B------:R-:W-:Y:S01]  /*8300*/  LOP3.LUT R8, R54, 0xffff0000, RZ, 0xc0, !PT ;  /* 0xffff000036087812 */ /* 0x000fe200078ec0ff */
[----:B------:R-:W-:Y:S01]  /*8310*/  FFMA.FTZ R20, R13, R6, R10 ;  /* 0x000000060d147223 */ /* 0x000fe2000001000a */
[----:B------:R-:W-:Y:S01]  /*8320*/  LOP3.LUT R6, R48, 0xffff0000, RZ, 0xc0, !PT ;  /* 0xffff000030067812 */ /* 0x000fe200078ec0ff */
[-C--:B------:R-:W-:Y:S01]  /*8330*/  FMUL.FTZ R10, R9, R7.reuse ;  /* 0x00000007090a7220 */ /* 0x080fe20000410000 */
[----:B------:R-:W-:Y:S01]  /*8340*/  SHF.L.U32 R9, R54, 0x10, RZ ;  /* 0x0000001036097819 */ /* 0x000fe200000006ff */
[----:B------:R-:W-:Y:S01]  /*8350*/  FFMA.FTZ R18, R16, R7, -R11 ;  /* 0x0000000710127223 */ /* 0x000fe2000001080b */
[----:B------:R-:W-:Y:S01]  /*8360*/  SHF.L.U32 R7, R48, 0x10, RZ ;  /* 0x0000001030077819 */ /* 0x000fe200000006ff */
[----:B------:R-:W-:-:S02]  /*8370*/  FFMA.FTZ R16, R16, R14, R10 ;  /* 0x0000000e10107223 */ /* 0x000fc4000001000a */
[C---:B------:R-:W-:Y:S02]  /*8380*/  FMUL.FTZ R10, R15.reuse, R9 ;  /* 0x000000090f0a7220 */ /* 0x040fe40000410000 */
[----:B------:R-:W-:Y:S02]  /*8390*/  FMUL.FTZ R11, R15, R7 ;  /* 0x000000070f0b7220 */ /* 0x000fe40000410000 */
[C---:B------:R-:W-:Y:S02]  /*83a0*/  FMUL.FTZ R13, R12.reuse, R6 ;  /* 0x000000060c0d7220 */ /* 0x040fe40000410000 */
[----:B------:R-:W-:Y:S02]  /*83b0*/  FMUL.FTZ R12, R12, R8 ;  /* 0x000000080c0c7220 */ /* 0x000fe40000410000 */
[C---:B------:R-:W-:Y:S01]  /*83c0*/  FFMA.FTZ R14, R17.reuse, R9, -R11 ;  /* 0x00000009110e7223 */ /* 0x040fe2000001080b */
[----:B------:R-:W-:Y:S01]  /*83d0*/  F2FP.BF16.PACK_AB R9, R16, R18 ;  /* 0x000000121009723e */ /* 0x000fe200000010ff */
[----:B------:R-:W-:-:S02]  /*83e0*/  FFMA.FTZ R10, R17, R7, R10 ;  /* 0x00000007110a7223 */ /* 0x000fc4000001000a */
[C---:B------:R-:W-:Y:S01]  /*83f0*/  FFMA.FTZ R7, R19.reuse, R8, -R13 ;  /* 0x0000000813077223 */ /* 0x040fe2000001080d */
[----:B------:R-:W-:Y:S01]  /*8400*/  F2FP.BF16.PACK_AB R8, R20, R21 ;  /* 0x000000151408723e */ /* 0x000fe200000010ff */
[----:B------:R-:W-:Y:S01]  /*8410*/  FFMA.FTZ R11, R19, R6, R12 ;  /* 0x00000006130b7223 */ /* 0x000fe2000001000c */
[----:B------:R-:W-:-:S04]  /*8420*/  F2FP.BF16.PACK_AB R10, R10, R14 ;  /* 0x0000000e0a0a723e */ /* 0x000fc800000010ff */
[----:B------:R-:W-:-:S05]  /*8430*/  F2FP.BF16.PACK_AB R11, R11, R7 ;  /* 0x000000070b0b723e */ /* 0x000fca00000010ff */
[----:B------:R1:W-:Y:S02]  /*8440*/  STS.128 [R22], R8 ;  /* 0x0000000816007388 */ /* 0x0003e40000000c00 */
.L_x_106:
[----:B------:R-:W-:Y:S05]  /*8450*/  BSYNC B0 ;  /* 0x0000000000007941 */ /* 0x000fea0003800000 */
.L_x_105:
[----:B------:R-:W-:Y:S01]  /*8460*/  IADD3 R6, R38, 0x8, RZ ;  /* 0x0000000826067810 */ /* 0x000fe20007ffe0ff */
[----:B------:R-:W-:Y:S03]  /*8470*/  BSSY B0, `(.L_x_107) ;  /* 0x0000029000007945 */ /* 0x000fe60003800000 */
[----:B------:R-:W-:-:S13]  /*8480*/  ISETP.GE.AND P0, PT, R6, c[0x0][0x27c], PT ;  /* 0x00009f0006007a0c */ /* 0x000fda0003f06270 */
[----:B------:R-:W-:Y:S05]  /*8490*/  @P0 BRA `(.L_x_108) ;  /* 0x0000026000000947 */ /* 0x000fea0003800000 */
[----:B-1----:R-:W1:Y:S01]  /*84a0*/  LDS.128 R8, [R23] ;  /* 0x0000000017087984 */ /* 0x002e620000000c00 */
        /* <DEDUP_REMOVED lines=16> */
[C---:B------:R-:W-:Y:S01]  /*85b0*/  LOP3.LUT R8, R46.reuse, 0xffff0000, RZ, 0xc0, !PT ;  /* 0xffff00002e087812 */ /* 0x040fe200078ec0ff */
[----:B------:R-:W-:Y:S01]  /*85c0*/  FFMA.FTZ R20, R13, R6, R10 ;  /* 0x000000060d147223 */ /* 0x000fe2000001000a */
[----:B------:R-:W-:Y:S01]  /*85d0*/  LOP3.LUT R6, R29, 0xffff0000, RZ, 0xc0, !PT ;  /* 0xffff00001d067812 */ /* 0x000fe200078ec0ff */
[-C--:B------:R-:W-:Y:S01]  /*85e0*/  FMUL.FTZ R10, R9, R7.reuse ;  /* 0x00000007090a7220 */ /* 0x080fe20000410000 */
[----:B------:R-:W-:Y:S01]  /*85f0*/  SHF.L.U32 R9, R46, 0x10, RZ ;  /* 0x000000102e097819 */ /* 0x000fe200000006ff */
[C---:B------:R-:W-:Y:S01]  /*8600*/  FFMA.FTZ R18, R16.reuse, R7, -R11 ;  /* 0x0000000710127223 */ /* 0x040fe2000001080b */
        /* <DEDUP_REMOVED lines=15> */
.L_x_108:
[----:B------:R-:W-:Y:S05]  /*8700*/  BSYNC B0 ;  /* 0x0000000000007941 */ /* 0x000fea0003800000 */
.L_x_107:
[----:B------:R-:W-:Y:S01]  /*8710*/  IADD3 R6, R38, 0x10, RZ ;  /* 0x0000001026067810 */ /* 0x000fe20007ffe0ff */
[----:B------:R-:W-:Y:S03]  /*8720*/  BSSY B0, `(.L_x_109) ;  /* 0x0000029000007945 */ /* 0x000fe60003800000 */
[----:B------:R-:W-:-:S13]  /*8730*/  ISETP.GE.AND P0, PT, R6, c[0x0][0x27c], PT ;  /* 0x00009f0006007a0c */ /* 0x000fda0003f06270 */
[----:B------:R-:W-:Y:S05]  /*8740*/  @P0 BRA `(.L_x_110) ;  /* 0x0000026000000947 */ /* 0x000fea0003800000 */
[----:B-1----:R-:W1:Y:S01]  /*8750*/  LDS.128 R8, [R22+0x2000] ;  /* 0x0020000016087984 */ /* 0x002e620000000c00 */
        /* <DEDUP_REMOVED lines=36> */
[----:B------:R1:W-:Y:S02]  /*89a0*/  STS.128 [R22+0x2000], R8 ;  /* 0x0020000816007388 */ /* 0x0003e40000000c00 */
.L_x_110:
[----:B------:R-:W-:Y:S05]  /*89b0*/  BSYNC B0 ;  /* 0x0000000000007941 */ /* 0x000fea0003800000 */
.L_x_109:
        /* <DEDUP_REMOVED lines=42> */
.L_x_112:
[----:B------:R-:W-:Y:S05]  /*8c60*/  BSYNC B0 ;  /* 0x0000000000007941 */ /* 0x000fea0003800000 */
.L_x_111:
        /* <DEDUP_REMOVED lines=42> */
.L_x_114:
[----:B------:R-:W-:Y:S05]  /*8f10*/  BSYNC B0 ;  /* 0x0000000000007941 */ /* 0x000fea0003800000 */
.L_x_113:
[----:B------:R-:W-:-:S04]  /*8f20*/  IADD3 R6, R38, 0x28, RZ ;  /* 0x0000002826067810 */ /* 0x000fc80007ffe0ff */
        /* <DEDUP_REMOVED lines=40> */
.L_x_104:
[----:B------:R-:W-:Y:S05]  /*91b0*/  BSYNC B1 ;  /* 0x0000000000017941 */ /* 0x000fea0003800000 */
.L_x_103:
[----:B------:R-:W-:-:S04]  /*91c0*/  IADD3 R6, R64, 0x40, RZ ;  /* 0x0000004040067810 */ /* 0x000fc80007ffe0ff */
[----:B------:R-:W-:-:S13]  /*91d0*/  ISETP.GE.AND P0, PT, R6, R32, PT ;  /* 0x000000200600720c */ /* 0x000fda0003f06270 */
[----:B------:R-:W-:Y:S05]  /*91e0*/  @P0 BRA `(.L_x_115) ;  /* 0x0000411000000947 */ /* 0x000fea0003800000 */
[----:B------:R-:W-:Y:S01]  /*91f0*/  ISETP.GE.AND P0, PT, R38, c[0x0][0x27c], PT ;  /* 0x00009f0026007a0c */ /* 0x000fe20003f06270 */
[----:B------:R-:W-:-:S12]  /*9200*/  BSSY B0, `(.L_x_116) ;  /* 0x0000028000007945 */ /* 0x000fd80003800000 */
        /* <DEDUP_REMOVED lines=10> */
[-C--:B------:R-:W-:Y:S01]  /*92b0*/  FMUL.FTZ R18, R6, R12.reuse ;  /* 0x0000000c06127220 */ /* 0x080fe20000410000 */
[----:B------:R-:W-:Y:S02]  /*92c0*/  LOP3.LUT R9, R9, 0xffff0000, RZ, 0xc0, !PT ;  /* 0xffff000009097812 */ /* 0x000fe400078ec0ff */
[----:B------:R-:W-:Y:S01]  /*92d0*/  SHF.L.U32 R17, R10, 0x10, RZ ;  /* 0x000000100a117819 */ /* 0x000fe200000006ff */
[----:B------:R-:W-:Y:S01]  /*92e0*/  FFMA.FTZ R21, R8, R13, -R18 ;  /* 0x0000000d08157223 */ /* 0x000fe20000010812 */
[----:B------:R-:W-:Y:S01]  /*92f0*/  LOP3.LUT R15, R10, 0xffff0000, RZ, 0xc0, !PT ;  /* 0xffff00000a0f7812 */ /* 0x000fe200078ec0ff */
[----:B------:R-:W-:Y:S01]  /*9300*/  FMUL.FTZ R10, R8, R12 ;  /* 0x0000000c080a7220 */ /* 0x000fe20000410000 */
[----:B------:R-:W-:Y:S01]  /*9310*/  LOP3.LUT R12, R11, 0xffff0000, RZ, 0xc0, !PT ;  /* 0xffff00000b0c7812 */ /* 0x000fe200078ec0ff */
[----:B------:R-:W-:Y:S01]  /*9320*/  FMUL.FTZ R11, R14, R9 ;  /* 0x000000090e0b7220 */ /* 0x000fe20000410000 */
[----:B------:R-:W-:Y:S01]  /*9330*/  LOP3.LUT R8, R54, 0xffff0000, RZ, 0xc0, !PT ;  /* 0xffff000036087812 */ /* 0x000fe200078ec0ff */
[----:B------:R-:W-:Y:S01]  /*9340*/  FFMA.FTZ R20, R6, R13, R10 ;  /* 0x0000000d06147223 */ /* 0x000fe2000001000a */
[----:B------:R-:W-:Y:S01]  /*9350*/  LOP3.LUT R6, R48, 0xffff0000, RZ, 0xc0, !PT ;  /* 0xffff000030067812 */ /* 0x000fe200078ec0ff */
[C---:B------:R-:W-:Y:S01]  /*9360*/  FMUL.FTZ R10, R7.reuse, R9 ;  /* 0x00000009070a7220 */ /* 0x040fe20000410000 */
[----:B------:R-:W-:Y:S01]  /*9370*/  SHF.L.U32 R9, R54, 0x10, RZ ;  /* 0x0000001036097819 */ /* 0x000fe200000006ff */
[-C--:B------:R-:W-:Y:S01]  /*9380*/  FFMA.FTZ R18, R7, R16.reuse, -R11 ;  /* 0x0000001007127223 */ /* 0x080fe2000001080b */
[----:B------:R-:W-:Y:S01]  /*9390*/  SHF.L.U32 R7, R48, 0x10, RZ ;  /* 0x0000001030077819 */ /* 0x000fe200000006ff */
[----:B------:R-:W-:-:S02]  /*93a0*/  FFMA.FTZ R16, R14, R16, R10 ;  /* 0x000000100e107223 */ /* 0x000fc4000001000a */
[-C--:B------:R-:W-:Y:S02]  /*93b0*/  FMUL.FTZ R10, R9, R15.reuse ;  /* 0x0000000f090a7220 */ /* 0x080fe40000410000 */
[----:B------:R-:W-:Y:S02]  /*93c0*/  FMUL.FTZ R11, R7, R15 ;  /* 0x0000000f070b7220 */ /* 0x000fe40000410000 */
[-C--:B------:R-:W-:Y:S02]  /*93d0*/  FMUL.FTZ R13, R6, R12.reuse ;  /* 0x0000000c060d7220 */ /* 0x080fe40000410000 */
[----:B------:R-:W-:Y:S02]  /*93e0*/  FMUL.FTZ R12, R8, R12 ;  /* 0x0000000c080c7220 */ /* 0x000fe40000410000 */
[-C--:B------:R-:W-:Y:S01]  /*93f0*/  FFMA.FTZ R14, R9, R17.reuse, -R11 ;  /* 0x00000011090e7223 */ /* 0x080fe2000001080b */
[----:B------:R-:W-:Y:S01]  /*9400*/  F2FP.BF16.PACK_AB R9, R16, R18 ;  /* 0x000000121009723e */ /* 0x000fe200000010ff */
[----:B------:R-:W-:-:S02]  /*9410*/  FFMA.FTZ R10, R7, R17, R10 ;  /* 0x00000011070a7223 */ /* 0x000fc4000001000a */
[----:B------:R-:W-:Y:S01]  /*9420*/  FFMA.FTZ R7, R8, R19, -R13 ;  /* 0x0000001308077223 */ /* 0x000fe2000001080d */
[----:B------:R-:W-:Y:S01]  /*9430*/  F2FP.BF16.PACK_AB R8, R20, R21 ;  /* 0x000000151408723e */ /* 0x000fe200000010ff */
[----:B------:R-:W-:Y:S01]  /*9440*/  FFMA.FTZ R11, R6, R19, R12 ;  /* 0x00000013060b7223 */ /* 0x000fe2000001000c */
[----:B------:R-:W-:-:S04]  /*9450*/  F2FP.BF16.PACK_AB R10, R10, R14 ;  /* 0x0000000e0a0a723e */ /* 0x000fc800000010ff */
[----:B------:R-:W-:-:S05]  /*9460*/  F2FP.BF16.PACK_AB R11, R11, R7 ;  /* 0x000000070b0b723e */ /* 0x000fca00000010ff */
[----:B------:R1:W-:Y:S02]  /*9470*/  STS.128 [R22+0x1000], R8 ;  /* 0x0010000816007388 */ /* 0x0003e40000000c00 */
.L_x_117:
[----:B------:R-:W-:Y:S05]  /*9480*/  BSYNC B0 ;  /* 0x0000000000007941 */ /* 0x000fea0003800000 */
.L_x_116:
        /* <DEDUP_REMOVED lines=42> */
.L_x_119:
[----:B------:R-:W-:Y:S05]  /*9730*/  BSYNC B0 ;  /* 0x0000000000007941 */ /* 0x000fea0003800000 */
.L_x_118:
        /* <DEDUP_REMOVED lines=42> */
.L_x_121:
[----:B------:R-:W-:Y:S05]  /*99e0*/  BSYNC B0 ;  /* 0x0000000000007941 */ /* 0x000fea0003800000 */
.L_x_120:
        /* <DEDUP_REMOVED lines=42> */
.L_x_123:
[----:B------:R-:W-:Y:S05]  /*9c90*/  BSYNC B0 ;  /* 0x0000000000007941 */ /* 0x000fea0003800000 */
.L_x_122:
        /* <DEDUP_REMOVED lines=42> */
.L_x_125:
[----:B------:R-:W-:Y:S05]  /*9f40*/  BSYNC B0 ;  /* 0x0000000000007941 */ /* 0x000fea0003800000 */
.L_x_124:
        /* <DEDUP_REMOVED lines=22> */
[C---:B------:R-:W-:Y:S01]  /*a0b0*/  LOP3.LUT R6, R34.reuse, 0xffff0000, RZ, 0xc0, !PT ;  /* 0xffff000022067812 */ /* 0x040fe200078ec0ff */
[----:B------:R-:W-:Y:S01]  /*a0c0*/  FMUL.FTZ R10, R7, R9 ;  /* 0x00000009070a7220 */ /* 0x000fe20000410000 */
        /* <DEDUP_REMOVED lines=16> */
[----:B------:R1:W-:Y:S01]  /*a1d0*/  STS.128 [R23+0x5000], R8 ;  /* 0x0050000817007388 */ /* 0x0003e20000000c00 */
[----:B------:R-:W-:Y:S05]  /*a1e0*/  BRA `(.L_x_115) ;  /* 0x0000311000007947 */ /* 0x000fea0003800000 */
.L_x_100:
        /* <DEDUP_REMOVED lines=15> */
[C---:B------:R-:W-:Y:S01]  /*a2e0*/  ISETP.GE.AND P0, PT, R66.reuse, c[0x0][0x27c], PT ;  /* 0x00009f0042007a0c */ /* 0x040fe20003f06270 */
[----:B------:R-:W-:Y:S01]  /*a2f0*/  CS2R R22, SRZ ;  /* 0x0000000000167805 */ /* 0x000fe2000001ff00 */
[----:B------:R-:W-:Y:S01]  /*a300*/  CS2R R20, SRZ ;  /* 0x0000000000147805 */ /* 0x000fe2000001ff00 */
[----:B------:R-:W-:Y:S01]  /*a310*/  CS2R R10, SRZ ;  /* 0x00000000000a7805 */ /* 0x000fe2000001ff00 */
[----:B------:R-:W-:Y:S01]  /*a320*/  CS2R R8, SRZ ;  /* 0x0000000000087805 */ /* 0x000fe2000001ff00 */
[----:B------:R-:W-:-:S02]  /*a330*/  IADD3 R14, R66, 0x10, RZ ;  /* 0x00000010420e7810 */ /* 0x000fc40007ffe0ff */
[----:B------:R-:W-:-:S06]  /*a340*/  IADD3 R15, R66, 0x20, RZ ;  /* 0x00000020420f7810 */ /* 0x000fcc0007ffe0ff */
[----:B------:R-:W-:-:S04]  /*a350*/  @!P0 IMAD.WIDE R12, R66, 0x2, R34 ;  /* 0x00000002420c8825 */ /* 0x000fc800078e0222 */
[----:B------:R-:W-:Y:S01]  /*a360*/  @!P0 IMAD.WIDE R6, R66, 0x2, R32 ;  /* 0x0000000242068825 */ /* 0x000fe200078e0220 */
[----:B------:R1:W5:Y:S01]  /*a370*/  @!P0 LD.E.128 R20, [R12.64] ;  /* 0x000000060c148980 */ /* 0x000362000c101d00 */
[----:B------:R-:W-:-:S03]  /*a380*/  ISETP.GE.AND P1, PT, R14, c[0x0][0x27c], PT ;  /* 0x00009f000e007a0c */ /* 0x000fc60003f26270 */
[----:B------:R2:W5:Y:S01]  /*a390*/  @!P0 LD.E.128 R8, [R6.64] ;  /* 0x0000000606088980 */ /* 0x000562000c101d00 */
[----:B------:R-:W-:Y:S01]  /*a3a0*/  ISETP.GE.AND P0, PT, R15, c[0x0][0x27c], PT ;  /* 0x00009f000f007a0c */ /* 0x000fe20003f06270 */
[----:B------:R-:W-:Y:S01]  /*a3b0*/  CS2R R26, SRZ ;  /* 0x00000000001a7805 */ /* 0x000fe2000001ff00 */
[----:B------:R-:W-:Y:S01]  /*a3c0*/  CS2R R24, SRZ ;  /* 0x0000000000187805 */ /* 0x000fe2000001ff00 */
[----:B------:R-:W-:Y:S01]  /*a3d0*/  CS2R R30, SRZ ;  /* 0x00000000001e7805 */ /* 0x000fe2000001ff00 */
[----:B------:R-:W-:Y:S01]  /*a3e0*/  CS2R R28, SRZ ;  /* 0x00000000001c7805 */ /* 0x000fe2000001ff00 */
[----:B------:R-:W-:Y:S01]  /*a3f0*/  CS2R R18, SRZ ;  /* 0x0000000000127805 */ /* 0x000fe2000001ff00 */
[----:B------:R-:W-:Y:S01]  /*a400*/  CS2R R16, SRZ ;  /* 0x0000000000107805 */ /* 0x000fe2000001ff00 */
[----:B-1----:R-:W-:Y:S02]  /*a410*/  CS2R R12, SRZ ;  /* 0x00000000000c7805 */ /* 0x002fe4000001ff00 */
[----:B--2---:R-:W-:-:S04]  /*a420*/  @!P1 SHF.R.S32.HI R7, RZ, 0x1f, R14 ;  /* 0x0000001fff079819 */ /* 0x004fc8000001140e */
[----:B------:R-:W-:Y:S02]  /*a430*/  @!P0 SHF.R.S32.HI R6, RZ, 0x1f, R15 ;  /* 0x0000001fff068819 */ /* 0x000fe4000001140f */
[----:B------:R-:W-:Y:S02]  /*a440*/  @!P1 LEA.HI R7, R7, R14, RZ, 0x3 ;  /* 0x0000000e07079211 */ /* 0x000fe400078f18ff */
[----:B------:R-:W-:Y:S02]  /*a450*/  @!P0 LEA.HI R6, R6, R15, RZ, 0x3 ;  /* 0x0000000f06068211 */ /* 0x000fe400078f18ff */
[----:B------:R-:W-:Y:S01]  /*a460*/  @!P1 LOP3.LUT R7, R7, 0xfffffff8, RZ, 0xc0, !PT ;  /* 0xfffffff807079812 */ /* 0x000fe200078ec0ff */
[----:B------:R-:W-:Y:S01]  /*a470*/  CS2R R14, SRZ ;  /* 0x00000000000e7805 */ /* 0x000fe2000001ff00 */
[----:B------:R-:W-:-:S03]  /*a480*/  @!P0 LOP3.LUT R6, R6, 0xfffffff8, RZ, 0xc0, !PT ;  /* 0xfffffff806068812 */ /* 0x000fc600078ec0ff */
[----:B------:R-:W-:-:S04]  /*a490*/  @!P1 IMAD.WIDE R38, R7, 0x2, R34 ;  /* 0x0000000207269825 */ /* 0x000fc800078e0222 */
[C---:B------:R-:W-:Y:S01]  /*a4a0*/  @!P0 IMAD.WIDE R36, R6.reuse, 0x2, R34 ;  /* 0x0000000206248825 */ /* 0x040fe200078e0222 */
[----:B------:R1:W5:Y:S03]  /*a4b0*/  @!P1 LD.E.128 R24, [R38.64] ;  /* 0x0000000626189980 */ /* 0x000366000c101d00 */
[--C-:B------:R-:W-:Y:S01]  /*a4c0*/  @!P1 IMAD.WIDE R34, R7, 0x2, R32.reuse ;  /* 0x0000000207229825 */ /* 0x100fe200078e0220 */
[----:B------:R1:W5:Y:S03]  /*a4d0*/  @!P0 LD.E.128 R28, [R36.64] ;  /* 0x00000006241c8980 */ /* 0x000366000c101d00 */
[----:B------:R-:W-:Y:S01]  /*a4e0*/  @!P0 IMAD.WIDE R6, R6, 0x2, R32 ;  /* 0x0000000206068825 */ /* 0x000fe200078e0220 */
[----:B------:R1:W5:Y:S04]  /*a4f0*/  @!P1 LD.E.128 R12, [R34.64] ;  /* 0x00000006220c9980 */ /* 0x000368000c101d00 */
[----:B------:R1:W5:Y:S02]  /*a500*/  @!P0 LD.E.128 R16, [R6.64] ;  /* 0x0000000606108980 */ /* 0x000364000c101d00 */
.L_x_127:
[----:B------:R-:W-:Y:S05]  /*a510*/  BSYNC B0 ;  /* 0x0000000000007941 */ /* 0x000fea0003800000 */
.L_x_126:
[----:B-----5:R-:W-:Y:S01]  /*a520*/  IMAD.MOV.U32 R51, RZ, RZ, R24 ;  /* 0x000000ffff337224 */ /* 0x020fe200078e0018 */
[----:B------:R-:W-:Y:S01]  /*a530*/  SHF.R.U64 R49, R24, 0x10, R25 ;  /* 0x0000001018317819 */ /* 0x000fe20000001219 */
[----:B-1----:R-:W-:Y:S01]  /*a540*/  IMAD R6, R177, -0x80, R63 ;  /* 0xffffff80b1067824 */ /* 0x002fe200078e023f */
[--C-:B------:R-:W-:Y:S01]  /*a550*/  SHF.R.U32.HI R44, RZ, 0x10, R25.reuse ;  /* 0x00000010ff2c7819 */ /* 0x100fe20000011619 */
[----:B------:R-:W-:Y:S01]  /*a560*/  IMAD.MOV.U32 R50, RZ, RZ, R25 ;  /* 0x000000ffff327224 */ /* 0x000fe200078e0019 */
[----:B------:R-:W-:Y:S01]  /*a570*/  PRMT R49, R51, 0x5410, R49 ;  /* 0x0000541033317816 */ /* 0x000fe20000000031 */
[--C-:B------:R-:W-:Y:S01]  /*a580*/  IMAD.MOV.U32 R46, RZ, RZ, R27.reuse ;  /* 0x000000ffff2e7224 */ /* 0x100fe200078e001b */
[----:B------:R-:W-:Y:S01]  /*a590*/  IMNMX R51, R6, 0x80, PT ;  /* 0x0000008006337817 */ /* 0x000fe20003800200 */
[----:B------:R-:W-:Y:S01]  /*a5a0*/  IMAD.MOV.U32 R58, RZ, RZ, R20 ;  /* 0x000000ffff3a7224 */ /* 0x000fe200078e0014 */
[----:B------:R-:W-:Y:S01]  /*a5b0*/  SHF.R.U64 R45, R26, 0x10, R27 ;  /* 0x000000101a2d7819 */ /* 0x000fe2000000121b */
[----:B------:R-:W-:Y:S01]  /*a5c0*/  IMAD.MOV.U32 R57, RZ, RZ, R21 ;  /* 0x000000ffff397224 */ /* 0x000fe200078e0015 */
[----:B------:R-:W-:Y:S01]  /*a5d0*/  ISETP.GE.AND P0, PT, R64, R51, PT ;  /* 0x000000334000720c */ /* 0x000fe20003f06270 */
[----:B------:R-:W-:Y:S01]  /*a5e0*/  IMAD.MOV.U32 R55, RZ, RZ, R22 ;  /* 0x000000ffff377224 */ /* 0x000fe200078e0016 */
[----:B------:R-:W-:Y:S01]  /*a5f0*/  SHF.R.U32.HI R40, RZ, 0x10, R27 ;  /* 0x00000010ff287819 */ /* 0x000fe2000001161b */
[----:B------:R-:W-:Y:S01]  /*a600*/  IMAD.MOV.U32 R54, RZ, RZ, R23 ;  /* 0x000000ffff367224 */ /* 0x000fe200078e0017 */
[----:B------:R-:W-:Y:S01]  /*a610*/  SHF.R.U64 R56, R20, 0x10, R21 ;  /* 0x0000001014387819 */ /* 0x000fe20000001215 */
[----:B------:R-:W-:Y:S01]  /*a620*/  IMAD.MOV.U32 R42, RZ, RZ, R29 ;  /* 0x000000ffff2a7224 */ /* 0x000fe200078e001d */
[----:B------:R-:W-:Y:S01]  /*a630*/  SHF.R.U32.HI R52, RZ, 0x10, R21 ;  /* 0x00000010ff347819 */ /* 0x000fe20000011615 */
[----:B------:R-:W-:Y:S01]  /*a640*/  IMAD.MOV.U32 R39, RZ, RZ, R30 ;  /* 0x000000ffff277224 */ /* 0x000fe200078e001e */
[----:B------:R-:W-:Y:S01]  /*a650*/  SHF.R.U64 R53, R22, 0x10, R23 ;  /* 0x0000001016357819 */ /* 0x000fe20000001217 */
[----:B------:R-:W-:Y:S01]  /*a660*/  IMAD.MOV.U32 R38, RZ, RZ, R31 ;  /* 0x000000ffff267224 */ /* 0x000fe200078e001f */
[----:B------:R-:W-:Y:S01]  /*a670*/  SHF.R.U32.HI R48, RZ, 0x10, R23 ;  /* 0x00000010ff307819 */ /* 0x000fe20000011617 */
[----:B------:R-:W-:Y:S01]  /*a680*/  IMAD.MOV.U32 R27, RZ, RZ, R12 ;  /* 0x000000ffff1b7224 */ /* 0x000fe200078e000c */
[--C-:B------:R-:W-:Y:S01]  /*a690*/  SHF.R.U64 R41, R28, 0x10, R29.reuse ;  /* 0x000000101c297819 */ /* 0x100fe2000000121d */
        /* <DEDUP_REMOVED lines=21> */
[----:B------:R-:W-:Y:S01]  /*a7f0*/  SHF.R.U32.HI R20, RZ, 0x10, R13 ;  /* 0x00000010ff147819 */ /* 0x000fe2000001160d */
[----:B------:R-:W-:Y:S01]  /*a800*/  IMAD.MOV.U32 R11, RZ, RZ, R18 ;  /* 0x000000ffff0b7224 */ /* 0x000fe200078e0012 */
[----:B------:R-:W-:Y:S01]  /*a810*/  SHF.R.U64 R13, R16, 0x10, R17 ;  /* 0x00000010100d7819 */ /* 0x000fe20000001211 */
[----:B------:R-:W-:Y:S01]  /*a820*/  IMAD.MOV.U32 R10, RZ, RZ, R19 ;  /* 0x000000ffff0a7224 */ /* 0x000fe200078e0013 */
[----:B------:R-:W-:Y:S01]  /*a830*/  SHF.R.U32.HI R8, RZ, 0x10, R17 ;  /* 0x00000010ff087819 */ /* 0x000fe20000011611 */
[----:B------:R-:W-:-:S04]  /*a840*/  DEPBAR.LE SB0, 0x1 ;  /* 0x000080400000791a */ /* 0x000fc80000000000 */
[--C-:B------:R-:W-:Y:S01]  /*a850*/  SHF.R.U64 R9, R18, 0x10, R19.reuse ;  /* 0x0000001012097819 */ /* 0x100fe20000001213 */
[----:B------:R-:W-:Y:S01]  /*a860*/  BSSY B1, `(.L_x_128) ;  /* 0x000015c000017945 */ /* 0x000fe20003800000 */
[----:B------:R-:W-:Y:S02]  /*a870*/  SHF.R.U32.HI R7, RZ, 0x10, R19 ;  /* 0x00000010ff077819 */ /* 0x000fe40000011613 */
        /* <DEDUP_REMOVED lines=22> */
[----:B------:R-:W-:Y:S01]  /*a9e0*/  PRMT R60, R10, 0x5410, R7 ;  /* 0x000054100a3c7816 */ /* 0x000fe20000000007 */
[----:B------:R-:W-:Y:S06]  /*a9f0*/  BAR.SYNC.DEFER_BLOCKING 0x0 ;  /* 0x0000000000007b1d */ /* 0x000fec0000010000 */
[----:B------:R-:W-:Y:S05]  /*aa00*/  @P0 BRA `(.L_x_129) ;  /* 0x0000141000000947 */ /* 0x000fea0003800000 */
[----:B------:R-:W-:Y:S01]  /*aa10*/  ISETP.GE.AND P0, PT, R66, c[0x0][0x27c], PT ;  /* 0x00009f0042007a0c */ /* 0x000fe20003f06270 */
[----:B------:R-:W-:-:S12]  /*aa20*/  BSSY B0, `(.L_x_130) ;  /* 0x0000065000007945 */ /* 0x000fd80003800000 */
[----:B------:R-:W-:Y:S05]  /*aa30*/  @P0 BRA `(.L_x_131) ;  /* 0x0000063000000947 */ /* 0x000fea0003800000 */
[----:B------:R-:W-:Y:S01]  /*aa40*/  IMAD.MOV.U32 R8, RZ, RZ, c[0x0][0x27c] ;  /* 0x00009f00ff087624 */ /* 0x000fe200078e00ff */
[----:B------:R-:W-:Y:S01]  /*aa50*/  LEA.HI R7, R64, R64, RZ, 0x1 ;  /* 0x0000004040077211 */ /* 0x000fe200078f08ff */
[----:B------:R-:W-:-:S03]  /*aa60*/  IMAD.SHL.U32 R6, R62, 0x40, RZ ;  /* 0x000000403e067824 */ /* 0x000fc600078e00ff */
[----:B------:R-:W-:Y:S02]  /*aa70*/  LEA.HI R8, R8, R59, RZ, 0x1d ;  /* 0x0000003b08087211 */ /* 0x000fe400078fe8ff */
[----:B------:R-:W-:Y:S02]  /*aa80*/  LOP3.LUT R7, R7, 0x7fffffe, RZ, 0xc0, !PT ;  /* 0x07fffffe07077812 */ /* 0x000fe400078ec0ff */
[----:B------:R-:W-:Y:S02]  /*aa90*/  SHF.R.S32.HI R10, RZ, 0x1f, R8 ;  /* 0x0000001fff0a7819 */ /* 0x000fe40000011408 */
[----:B------:R-:W-:Y:S02]  /*aaa0*/  IADD3 R7, R64, -R7, RZ ;  /* 0x8000000740077210 */ /* 0x000fe40007ffe0ff */
[----:B------:R-:W-:Y:S01]  /*aab0*/  LEA.HI R10, R10, R8, RZ, 0x2 ;  /* 0x000000080a0a7211 */ /* 0x000fe200078f10ff */
[----:B------:R-:W-:Y:S01]  /*aac0*/  IMAD.SHL.U32 R8, R8, 0x8, RZ ;  /* 0x0000000808087824 */ /* 0x000fe200078e00ff */
[----:B------:R-:W-:Y:S01]  /*aad0*/  LOP3.LUT R6, R6, 0xc0, RZ, 0xc0, !PT ;  /* 0x000000c006067812 */ /* 0x000fe200078ec0ff */
[----:B------:R-:W-:-:S03]  /*aae0*/  IMAD R7, R65, 0x8, R7 ;  /* 0x0000000841077824 */ /* 0x000fc600078e0207 */
[C---:B------:R-:W-:Y:S02]  /*aaf0*/  LOP3.LUT R9, R6.reuse, 0x18, R66, 0xf8, !PT ;  /* 0x0000001806097812 */ /* 0x040fe400078ef842 */
[----:B------:R-:W-:Y:S02]  /*ab00*/  SHF.R.U32.HI R11, RZ, 0x3, R6 ;  /* 0x00000003ff0b7819 */ /* 0x000fe40000011606 */
[----:B------:R-:W-:Y:S01]  /*ab10*/  LOP3.LUT R6, R6, 0x18, R8, 0xf8, !PT ;  /* 0x0000001806067812 */ /* 0x000fe200078ef808 */
[----:B------:R-:W-:Y:S01]  /*ab20*/  IMAD.SHL.U32 R8, R10, 0x400, RZ ;  /* 0x000004000a087824 */ /* 0x000fe200078e00ff */
[-C--:B------:R-:W-:Y:S02]  /*ab30*/  LOP3.LUT R9, R9, R11.reuse, RZ, 0x3c, !PT ;  /* 0x0000000b09097212 */ /* 0x080fe400078e3cff */
[----:B------:R-:W-:Y:S02]  /*ab40*/  SHF.L.U32 R7, R7, 0x5, RZ ;  /* 0x0000000507077819 */ /* 0x000fe400000006ff */
[----:B------:R-:W-:-:S02]  /*ab50*/  LOP3.LUT R6, R6, R11, RZ, 0x3c, !PT ;  /* 0x0000000b06067212 */ /* 0x000fc400078e3cff */
[----:B------:R-:W-:Y:S02]  /*ab60*/  LOP3.LUT R8, R8, 0x7ffff000, RZ, 0xc0, !PT ;  /* 0x7ffff00008087812 */ /* 0x000fe400078ec0ff */
[----:B------:R-:W-:Y:S02]  /*ab70*/  IADD3 R9, R7, R9, RZ ;  /* 0x0000000907097210 */ /* 0x000fe40007ffe0ff */
[----:B------:R-:W-:Y:S01]  /*ab80*/  IADD3 R6, R6, R8, R7 ;  /* 0x0000000806067210 */ /* 0x000fe20007ffe007 */
[----:B------:R-:W-:Y:S02]  /*ab90*/  IMAD.U32 R7, R53, 0x10000, RZ ;  /* 0x0001000035077824 */ /* 0x000fe400078e00ff */
[----:B------:R-:W-:Y:S01]  /*aba0*/  IMAD.SHL.U32 R33, R9, 0x2, RZ ;  /* 0x0000000209217824 */ /* 0x000fe200078e00ff */
[----:B------:R-:W-:Y:S02]  /*abb0*/  SHF.L.U32 R31, R6, 0x1, RZ ;  /* 0x00000001061f7819 */ /* 0x000fe400000006ff */
[----:B------:R-:W-:-:S02]  /*abc0*/  LOP3.LUT R6, R37, 0xffff0000, RZ, 0xc0, !PT ;  /* 0xffff000025067812 */ /* 0x000fc400078ec0ff */
[----:B------:R-:W1:Y:S04]  /*abd0*/  LDS.128 R12, [R33+0x6100] ;  /* 0x00610000210c7984 */ /* 0x000e680000000c00 */
[----:B------:R-:W2:Y:S01]  /*abe0*/  LDS.128 R8, [R31+0x6100] ;  /* 0x006100001f087984 */ /* 0x000ea20000000c00 */
[C---:B-1----:R-:W-:Y:S01]  /*abf0*/  IMAD.U32 R18, R12.reuse, 0x10000, RZ ;  /* 0x000100000c127824 */ /* 0x042fe200078e00ff */
[----:B------:R-:W-:Y:S01]  /*ac00*/  LOP3.LUT R21, R12, 0xffff0000, RZ, 0xc0, !PT ;  /* 0xffff00000c157812 */ /* 0x000fe200078ec0ff */
[----:B------:R-:W-:Y:S01]  /*ac10*/  IMAD.U32 R16, R14, 0x10000, RZ ;  /* 0x000100000e107824 */ /* 0x000fe200078e00ff */
[C---:B------:R-:W-:Y:S02]  /*ac20*/  SHF.L.U32 R22, R13.reuse, 0x10, RZ ;  /* 0x000000100d167819 */ /* 0x040fe400000006ff */
[----:B------:R-:W-:Y:S01]  /*ac30*/  LOP3.LUT R28, R13, 0xffff0000, RZ, 0xc0, !PT ;  /* 0xffff00000d1c7812 */ /* 0x000fe200078ec0ff */
[----:B------:R-:W-:Y:S01]  /*ac40*/  IMAD.U32 R13, R37, 0x10000, RZ ;  /* 0x00010000250d7824 */ /* 0x000fe200078e00ff */
[----:B--2---:R-:W-:-:S02]  /*ac50*/  SHF.L.U32 R12, R10, 0x10, RZ ;  /* 0x000000100a0c7819 */ /* 0x004fc400000006ff */
[----:B------:R-:W-:Y:S01]  /*ac60*/  LOP3.LUT R17, R14, 0xffff0000, RZ, 0xc0, !PT ;  /* 0xffff00000e117812 */ /* 0x000fe200078ec0ff */
[C---:B------:R-:W-:Y:S01]  /*ac70*/  IMAD.U32 R14, R8.reuse, 0x10000, RZ ;  /* 0x00010000080e7824 */ /* 0x040fe200078e00ff */
[C---:B------:R-:W-:Y:S02]  /*ac80*/  SHF.L.U32 R25, R15.reuse, 0x10, RZ ;  /* 0x000000100f197819 */ /* 0x040fe400000006ff */
[----:B------:R-:W-:Y:S02]  /*ac90*/  LOP3.LUT R27, R15, 0xffff0000, RZ, 0xc0, !PT ;  /* 0xffff00000f1b7812 */ /* 0x000fe400078ec0ff */
[----:B------:R-:W-:Y:S01]  /*aca0*/  LOP3.LUT R15, R8, 0xffff0000, RZ, 0xc0, !PT ;  /* 0xffff0000080f7812 */ /* 0x000fe200078ec0ff */
[----:B------:R-:W-:Y:S01]  /*acb0*/  FMUL.FTZ R8, R12, R13 ;  /* 0x0000000d0c087220 */ /* 0x000fe20000410000 */
[----:B------:R-:W-:Y:S01]  /*acc0*/  LOP3.LUT R10, R10, 0xffff0000, RZ, 0xc0, !PT ;  /* 0xffff00000a0a7812 */ /* 0x000fe200078ec0ff */
[-C--:B------:R-:W-:Y:S01]  /*acd0*/  FMUL.FTZ R12, R12, R7.reuse ;  /* 0x000000070c0c7220 */ /* 0x080fe20000410000 */
[----:B------:R-:W-:Y:S01]  /*ace0*/  SHF.L.U32 R19, R11, 0x10, RZ ;  /* 0x000000100b137819 */ /* 0x000fe200000006ff */
[C---:B------:R-:W-:Y:S01]  /*acf0*/  FFMA.FTZ R36, R16.reuse, R7, -R8 ;  /* 0x0000000710247223 */ /* 0x040fe20000010808 */
[----:B------:R-:W-:Y:S01]  /*ad00*/  LOP3.LUT R7, R53, 0xffff0000, RZ, 0xc0, !PT ;  /* 0xffff000035077812 */ /* 0x000fe200078ec0ff */
[----:B------:R-:W-:Y:S01]  /*ad10*/  FFMA.FTZ R35, R16, R13, R12 ;  /* 0x0000000d10237223 */ /* 0x000fe2000001000c */
[----:B------:R-:W-:Y:S01]  /*ad20*/  LOP3.LUT R23, R11, 0xffff0000, RZ, 0xc0, !PT ;  /* 0xffff00000b177812 */ /* 0x000fe200078ec0ff */
[C---:B------:R-:W-:Y:S01]  /*ad30*/  FMUL.FTZ R11, R10.reuse, R6 ;  /* 0x000000060a0b7220 */ /* 0x040fe20000410000 */
[C---:B------:R-:W-:Y:S01]  /*ad40*/  SHF.L.U32 R20, R9.reuse, 0x10, RZ ;  /* 0x0000001009147819 */ /* 0x040fe200000006ff */
[-C--:B------:R-:W-:Y:S01]  /*ad50*/  FMUL.FTZ R10, R10, R7.reuse ;  /* 0x000000070a0a7220 */ /* 0x080fe20000410000 */
[----:B------:R-:W-:Y:S01]  /*ad60*/  LOP3.LUT R24, R9, 0xffff0000, RZ, 0xc0, !PT ;  /* 0xffff000009187812 */ /* 0x000fe200078ec0ff */
[----:B------:R-:W-:Y:S01]  /*ad70*/  IMAD.U32 R9, R38, 0x10000, RZ ;  /* 0x0001000026097824 */ /* 0x000fe200078e00ff */
[----:B------:R-:W-:Y:S01]  /*ad80*/  SHF.L.U32 R8, R56, 0x10, RZ ;  /* 0x0000001038087819 */ /* 0x000fe200000006ff */
[----:B------:R-:W-:Y:S01]  /*ad90*/  FFMA.FTZ R34, R17, R7, -R11 ;  /* 0x0000000711227223 */ /* 0x000fe2000001080b */
[----:B------:R-:W-:Y:S01]  /*ada0*/  LOP3.LUT R12, R38, 0xffff0000, RZ, 0xc0, !PT ;  /* 0xffff0000260c7812 */ /* 0x000fe200078ec0ff */
[----:B------:R-:W-:-:S02]  /*adb0*/  FMUL.FTZ R7, R14, R9 ;  /* 0x000000090e077220 */ /* 0x000fc40000410000 */
[----:B------:R-:W-:Y:S01]  /*adc0*/  FMUL.FTZ R11, R14, R8 ;  /* 0x000000080e0b7220 */ /* 0x000fe20000410000 */
[----:B------:R-:W-:Y:S01]  /*add0*/  F2FP.BF16.PACK_AB R14, R34, R36 ;  /* 0x00000024220e723e */ /* 0x000fe200000010ff */
[----:B------:R-:W-:Y:S01]  /*ade0*/  FFMA.FTZ R32, R17, R6, R10 ;  /* 0x0000000611207223 */ /* 0x000fe2000001000a */
[----:B------:R-:W-:Y:S01]  /*adf0*/  LOP3.LUT R6, R56, 0xffff0000, RZ, 0xc0, !PT ;  /* 0xffff000038067812 */ /* 0x000fe200078ec0ff */
[C---:B------:R-:W-:Y:S01]  /*ae00*/  FFMA.FTZ R30, R18.reuse, R8, -R7 ;  /* 0x00000008121e7223 */ /* 0x040fe20000010807 */
[----:B------:R-:W-:Y:S01]  /*ae10*/  SHF.L.U32 R7, R39, 0x10, RZ ;  /* 0x0000001027077819 */ /* 0x000fe200000006ff */
[----:B------:R-:W-:Y:S02]  /*ae20*/  FFMA.FTZ R29, R18, R9, R11 ;  /* 0x00000009121d7223 */ /* 0x000fe4000001000b */
[C---:B------:R-:W-:Y:S02]  /*ae30*/  FMUL.FTZ R9, R15.reuse, R12 ;  /* 0x0000000c0f097220 */ /* 0x040fe40000410000 */
[----:B------:R-:W-:-:S02]  /*ae40*/  FMUL.FTZ R13, R15, R6 ;  /* 0x000000060f0d7220 */ /* 0x000fc40000410000 */
[----:B------:R-:W-:Y:S02]  /*ae50*/  IMAD.U32 R8, R52, 0x10000, RZ ;  /* 0x0001000034087824 */ /* 0x000fe400078e00ff */
[----:B------:R-:W-:Y:S02]  /*ae60*/  IMAD.U32 R10, R40, 0x10000, RZ ;  /* 0x00010000280a7824 */ /* 0x000fe400078e00ff */
[C---:B------:R-:W-:Y:S01]  /*ae70*/  FFMA.FTZ R26, R21.reuse, R6, -R9 ;  /* 0x00000006151a7223 */ /* 0x040fe20000010809 */
[----:B------:R-:W-:Y:S01]  /*ae80*/  SHF.L.U32 R6, R48, 0x10, RZ ;  /* 0x0000001030067819 */ /* 0x000fe200000006ff */
[C---:B------:R-:W-:Y:S02]  /*ae90*/  FMUL.FTZ R11, R20.reuse, R7 ;  /* 0x00000007140b7220 */ /* 0x040fe40000410000 */
[----:B------:R-:W-:Y:S02]  /*aea0*/  FFMA.FTZ R21, R21, R12, R13 ;  /* 0x0000000c15157223 */ /* 0x000fe4000001000d */
[----:B------:R-:W-:-:S02]  /*aeb0*/  FMUL.FTZ R9, R20, R8 ;  /* 0x0000000814097220 */ /* 0x000fc40000410000 */
[----:B------:R-:W-:Y:S02]  /*aec0*/  FMUL.FTZ R12, R19, R10 ;  /* 0x0000000a130c7220 */ /* 0x000fe40000410000 */
[----:B------:R-:W-:Y:S01]  /*aed0*/  FFMA.FTZ R20, R22, R8, -R11 ;  /* 0x0000000816147223 */ /* 0x000fe2000001080b */
[----:B------:R-:W-:Y:S01]  /*aee0*/  LOP3.LUT R8, R48, 0xffff0000, RZ, 0xc0, !PT ;  /* 0xffff000030087812 */ /* 0x000fe200078ec0ff */
[----:B------:R-:W-:Y:S01]  /*aef0*/  FFMA.FTZ R18, R22, R7, R9 ;  /* 0x0000000716127223 */ /* 0x000fe20000010009 */
[----:B------:R-:W-:Y:S01]  /*af00*/  LOP3.LUT R7, R39, 0xffff0000, RZ, 0xc0, !PT ;  /* 0xffff000027077812 */ /* 0x000fe200078ec0ff */
[-C--:B------:R-:W-:Y:S01]  /*af10*/  FMUL.FTZ R11, R19, R6.reuse ;  /* 0x00000006130b7220 */ /* 0x080fe20000410000 */
[----:B------:R-:W-:Y:S01]  /*af20*/  LOP3.LUT R9, R52, 0xffff0000, RZ, 0xc0, !PT ;  /* 0xffff000034097812 */ /* 0x000fe200078ec0ff */
[C---:B------:R-:W-:Y:S01]  /*af30*/  FFMA.FTZ R17, R25.reuse, R6, -R12 ;  /* 0x0000000619117223 */ /* 0x040fe2000001080c */
[----:B------:R-:W-:Y:S01]  /*af40*/  LOP3.LUT R6, R40, 0xffff0000, RZ, 0xc0, !PT ;  /* 0xffff000028067812 */ /* 0x000fe200078ec0ff */
[----:B------:R-:W-:-:S02]  /*af50*/  FFMA.FTZ R16, R25, R10, R11 ;  /* 0x0000000a19107223 */ /* 0x000fc4000001000b */
[C---:B------:R-:W-:Y:S02]  /*af60*/  FMUL.FTZ R13, R24.reuse, R7 ;  /* 0x00000007180d7220 */ /* 0x040fe40000410000 */
[C---:B------:R-:W-:Y:S02]  /*af70*/  FMUL.FTZ R11, R23.reuse, R6 ;  /* 0x00000006170b7220 */ /* 0x040fe40000410000 */
[-C--:B------:R-:W-:Y:S02]  /*af80*/  FMUL.FTZ R12, R24, R9.reuse ;  /* 0x00000009180c7220 */ /* 0x080fe40000410000 */
[-C--:B------:R-:W-:Y:S02]  /*af90*/  FMUL.FTZ R10, R23, R8.reuse ;  /* 0x00000008170a7220 */ /* 0x080fe40000410000 */
[C---:B------:R-:W-:Y:S02]  /*afa0*/  FFMA.FTZ R13, R28.reuse, R9, -R13 ;  /* 0x000000091c0d7223 */ /* 0x040fe4000001080d */
[----:B------:R-:W-:Y:S01]  /*afb0*/  FFMA.FTZ R15, R27, R8, -R11 ;  /* 0x000000081b0f7223 */ /* 0x000fe2000001080b */
[----:B------:R-:W-:Y:S01]  /*afc0*/  F2FP.BF16.PACK_AB R8, R21, R29 ;  /* 0x0000001d1508723e */ /* 0x000fe200000010ff */
[----:B------:R-:W-:Y:S01]  /*afd0*/  FFMA.FTZ R9, R28, R7, R12 ;  /* 0x000000071c097223 */ /* 0x000fe2000001000c */
[----:B------:R-:W-:Y:S01]  /*afe0*/  F2FP.BF16.PACK_AB R12, R26, R30 ;  /* 0x0000001e1a0c723e */ /* 0x000fe200000010ff */
[----:B------:R-:W-:Y:S01]  /*aff0*/  FFMA.FTZ R11, R27, R6, R10 ;  /* 0x000000061b0b7223 */ /* 0x000fe2000001000a */
[----:B------:R-:W-:-:S02]  /*b000*/  F2FP.BF16.PACK_AB R13, R13, R20 ;  /* 0x000000140d0d723e */ /* 0x000fc400000010ff */
[----:B------:R-:W-:Y:S02]  /*b010*/  F2FP.BF16.PACK_AB R15, R15, R17 ;  /* 0x000000110f0f723e */ /* 0x000fe400000010ff */
[----:B------:R-:W-:Y:S02]  /*b020*/  F2FP.BF16.PACK_AB R10, R32, R35 ;  /* 0x00000023200a723e */ /* 0x000fe400000010ff */
[----:B------:R-:W-:Y:S01]  /*b030*/  F2FP.BF16.PACK_AB R9, R9, R18 ;  /* 0x000000120909723e */ /* 0x000fe200000010ff */
[----:B------:R1:W-:Y:S01]  /*b040*/  STS.128 [R33+0x6100], R12 ;  /* 0x0061000c21007388 */ /* 0x0003e20000000c00 */
[----:B------:R-:W-:-:S05]  /*b050*/  F2FP.BF16.PACK_AB R11, R11, R16 ;  /* 0x000000100b0b723e */ /* 0x000fca00000010ff */
[----:B------:R1:W-:Y:S02]  /*b060*/  STS.128 [R31+0x6100], R8 ;  /* 0x006100081f007388 */ /* 0x0003e40000000c00 */
.L_x_131:
[----:B------:R-:W-:Y:S05]  /*b070*/  BSYNC B0 ;  /* 0x0000000000007941 */ /* 0x000fea0003800000 */
.L_x_130:
[----:B------:R-:W-:Y:S01]  /*b080*/  IADD3 R6, R66, 0x10, RZ ;  /* 0x0000001042067810 */ /* 0x000fe20007ffe0ff */
[----:B------:R-:W-:Y:S03]  /*b090*/  BSSY B0, `(.L_x_132) ;  /* 0x000006c000007945 */ /* 0x000fe60003800000 */
[----:B------:R-:W-:-:S13]  /*b0a0*/  ISETP.GE.AND P0, PT, R6, c[0x0][0x27c], PT ;  /* 0x00009f0006007a0c */ /* 0x000fda0003f06270 */
[----:B------:R-:W-:Y:S05]  /*b0b0*/  @P0 BRA `(.L_x_133) ;  /* 0x0000069000000947 */ /* 0x000fea0003800000 */
[----:B-1----:R-:W-:Y:S01]  /*b0c0*/  SHF.R.S32.HI R9, RZ, 0x1f, R6 ;  /* 0x0000001fff097819 */ /* 0x002fe20000011406 */
[----:B------:R-:W-:Y:S01]  /*b0d0*/  IMAD.SHL.U32 R10, R62, 0x40, RZ ;  /* 0x000000403e0a7824 */ /* 0x000fe200078e00ff */
[----:B------:R-:W-:Y:S01]  /*b0e0*/  LEA.HI R11, R64, R64, RZ, 0x1 ;  /* 0x00000040400b7211 */ /* 0x000fe200078f08ff */
[----:B------:R-:W-:Y:S01]  /*b0f0*/  IMAD.MOV.U32 R12, RZ, RZ, c[0x0][0x27c] ;  /* 0x00009f00ff0c7624 */ /* 0x000fe200078e00ff */
[CC--:B------:R-:W-:Y:S02]  /*b100*/  LEA.HI R8, R9.reuse, R6.reuse, RZ, 0x3 ;  /* 0x0000000609087211 */ /* 0x0c0fe400078f18ff */
[----:B------:R-:W-:Y:S02]  /*b110*/  LEA.HI R9, R9, R6, RZ, 0x5 ;  /* 0x0000000609097211 */ /* 0x000fe400078f28ff */
[----:B------:R-:W-:Y:S02]  /*b120*/  LOP3.LUT R11, R11, 0x7fffffe, RZ, 0xc0, !PT ;  /* 0x07fffffe0b0b7812 */ /* 0x000fe400078ec0ff */
[----:B------:R-:W-:-:S02]  /*b130*/  SHF.R.S32.HI R7, RZ, 0x3, R8 ;  /* 0x00000003ff077819 */ /* 0x000fc40000011408 */
[----:B------:R-:W-:Y:S02]  /*b140*/  LOP3.LUT R6, R10, 0xc0, RZ, 0xc0, !PT ;  /* 0x000000c00a067812 */ /* 0x000fe400078ec0ff */
[----:B------:R-:W-:Y:S01]  /*b150*/  SHF.L.U32 R10, R9, 0x7, RZ ;  /* 0x00000007090a7819 */ /* 0x000fe200000006ff */
[----:B------:R-:W-:Y:S01]  /*b160*/  IMAD.IADD R9, R64, 0x1, -R11 ;  /* 0x0000000140097824 */ /* 0x000fe200078e0a0b */
[----:B------:R-:W-:Y:S02]  /*b170*/  LEA.HI R7, R12, R7, RZ, 0x1d ;  /* 0x000000070c077211 */ /* 0x000fe400078fe8ff */
[----:B------:R-:W-:Y:S01]  /*b180*/  LOP3.LUT R11, R6, 0x18, R8, 0xf8, !PT ;  /* 0x00000018060b7812 */ /* 0x000fe200078ef808 */
[----:B------:R-:W-:Y:S01]  /*b190*/  IMAD R8, R65, 0x8, R9 ;  /* 0x0000000841087824 */ /* 0x000fe200078e0209 */
[----:B------:R-:W-:Y:S02]  /*b1a0*/  SHF.R.S32.HI R9, RZ, 0x1f, R7 ;  /* 0x0000001fff097819 */ /* 0x000fe40000011407 */
[----:B------:R-:W-:Y:S01]  /*b1b0*/  LOP3.LUT R12, R10, 0x7ffff000, RZ, 0xc0, !PT ;  /* 0x7ffff0000a0c7812 */ /* 0x000fe200078ec0ff */
[----:B------:R-:W-:Y:S01]  /*b1c0*/  IMAD.SHL.U32 R8, R8, 0x20, RZ ;  /* 0x0000002008087824 */ /* 0x000fe200078e00ff */
[----:B------:R-:W-:-:S02]  /*b1d0*/  SHF.L.U32 R10, R7, 0x3, RZ ;  /* 0x00000003070a7819 */ /* 0x000fc400000006ff */
[----:B------:R-:W-:Y:S02]  /*b1e0*/  LEA.HI R7, R9, R7, RZ, 0x2 ;  /* 0x0000000709077211 */ /* 0x000fe400078f10ff */
[----:B------:R-:W-:Y:S02]  /*b1f0*/  SHF.R.U32.HI R13, RZ, 0x3, R6 ;  /* 0x00000003ff0d7819 */ /* 0x000fe40000011606 */
[----:B------:R-:W-:Y:S01]  /*b200*/  LOP3.LUT R9, R6, 0x18, R10, 0xf8, !PT ;  /* 0x0000001806097812 */ /* 0x000fe200078ef80a */
[----:B------:R-:W-:Y:S01]  /*b210*/  IMAD.SHL.U32 R6, R7, 0x400, RZ ;  /* 0x0000040007067824 */ /* 0x000fe200078e00ff */
[-C--:B------:R-:W-:Y:S02]  /*b220*/  LOP3.LUT R11, R11, R13.reuse, RZ, 0x3c, !PT ;  /* 0x0000000d0b0b7212 */ /* 0x080fe400078e3cff */
[----:B------:R-:W-:Y:S02]  /*b230*/  LOP3.LUT R7, R9, R13, RZ, 0x3c, !PT ;  /* 0x0000000d09077212 */ /* 0x000fe400078e3cff */
[----:B------:R-:W-:-:S02]  /*b240*/  LOP3.LUT R6, R6, 0x7ffff000, RZ, 0xc0, !PT ;  /* 0x7ffff00006067812 */ /* 0x000fc400078ec0ff */
[--C-:B------:R-:W-:Y:S02]  /*b250*/  IADD3 R10, R11, R12, R8.reuse ;  /* 0x0000000c0b0a7210 */ /* 0x100fe40007ffe008 */
[----:B------:R-:W-:Y:S02]  /*b260*/  IADD3 R6, R7, R6, R8 ;  /* 0x0000000607067210 */ /* 0x000fe40007ffe008 */
[----:B------:R-:W-:-:S03]  /*b270*/  SHF.L.U32 R32, R10, 0x1, RZ ;  /* 0x000000010a207819 */ /* 0x000fc600000006ff */
[----:B------:R-:W-:Y:S01]  /*b280*/  IMAD.SHL.U32 R30, R6, 0x2, RZ ;  /* 0x00000002061e7824 */ /* 0x000fe200078e00ff */
[----:B------:R-:W-:Y:S01]  /*b290*/  SHF.L.U32 R6, R49, 0x10, RZ ;  /* 0x0000001031067819 */ /* 0x000fe200000006ff */
[----:B------:R-:W1:Y:S04]  /*b2a0*/  LDS.128 R12, [R32+0x6100] ;  /* 0x00610000200c7984 */ /* 0x000e680000000c00 */
[----:B------:R-:W2:Y:S01]  /*b2b0*/  LDS.128 R8, [R30+0x6100] ;  /* 0x006100001e087984 */ /* 0x000ea20000000c00 */
[C---:B-1----:R-:W-:Y:S01]  /*b2c0*/  IMAD.U32 R16, R12.reuse, 0x10000, RZ ;  /* 0x000100000c107824 */ /* 0x042fe200078e00ff */
[----:B------:R-:W-:Y:S01]  /*b2d0*/  LOP3.LUT R18, R12, 0xffff0000, RZ, 0xc0, !PT ;  /* 0xffff00000c127812 */ /* 0x000fe200078ec0ff */
[----:B------:R-:W-:Y:S01]  /*b2e0*/  IMAD.U32 R12, R42, 0x10000, RZ ;  /* 0x000100002a0c7824 */ /* 0x000fe200078e00ff */
[C---:B------:R-:W-:Y:S01]  /*b2f0*/  LOP3.LUT R21, R14.reuse, 0xffff0000, RZ, 0xc0, !PT ;  /* 0xffff00000e157812 */ /* 0x040fe200078ec0ff */
[----:B------:R-:W-:Y:S01]  /*b300*/  IMAD.U32 R17, R14, 0x10000, RZ ;  /* 0x000100000e117824 */ /* 0x000fe200078e00ff */
[C---:B--2---:R-:W-:Y:S01]  /*b310*/  SHF.L.U32 R7, R8.reuse, 0x10, RZ ;  /* 0x0000001008077819 */ /* 0x044fe200000006ff */
[----:B------:R-:W-:Y:S01]  /*b320*/  IMAD.U32 R25, R15, 0x10000, RZ ;  /* 0x000100000f197824 */ /* 0x000fe200078e00ff */
[----:B------:R-:W-:Y:S01]  /*b330*/  LOP3.LUT R14, R8, 0xffff0000, RZ, 0xc0, !PT ;  /* 0xffff0000080e7812 */ /* 0x000fe200078ec0ff */
[----:B------:R-:W-:Y:S01]  /*b340*/  IMAD.U32 R20, R9, 0x10000, RZ ;  /* 0x0001000009147824 */ /* 0x000fe200078e00ff */
[----:B------:R-:W-:Y:S01]  /*b350*/  SHF.L.U32 R22, R13, 0x10, RZ ;  /* 0x000000100d167819 */ /* 0x000fe200000006ff */
[----:B------:R-:W-:Y:S01]  /*b360*/  FMUL.FTZ R8, R7, R12 ;  /* 0x0000000c07087220 */ /* 0x000fe20000410000 */
[----:B------:R-:W-:Y:S01]  /*b370*/  LOP3.LUT R27, R13, 0xffff0000, RZ, 0xc0, !PT ;  /* 0xffff00000d1b7812 */ /* 0x000fe200078ec0ff */
[----:B------:R-:W-:Y:S01]  /*b380*/  IMAD.U32 R13, R10, 0x10000, RZ ;  /* 0x000100000a0d7824 */ /* 0x000fe200078e00ff */
[----:B------:R-:W-:Y:S01]  /*b390*/  LOP3.LUT R26, R15, 0xffff0000, RZ, 0xc0, !PT ;  /* 0xffff00000f1a7812 */ /* 0x000fe200078ec0ff */
[-C--:B------:R-:W-:Y:S01]  /*b3a0*/  FFMA.FTZ R35, R16, R6.reuse, -R8 ;  /* 0x0000000610237223 */ /* 0x080fe20000010808 */
[----:B------:R-:W-:Y:S01]  /*b3b0*/  LOP3.LUT R24, R9, 0xffff0000, RZ, 0xc0, !PT ;  /* 0xffff000009187812 */ /* 0x000fe200078ec0ff */
[----:B------:R-:W-:Y:S01]  /*b3c0*/  IMAD.U32 R19, R11, 0x10000, RZ ;  /* 0x000100000b137824 */ /* 0x000fe200078e00ff */
[----:B------:R-:W-:Y:S01]  /*b3d0*/  LOP3.LUT R15, R10, 0xffff0000, RZ, 0xc0, !PT ;  /* 0xffff00000a0f7812 */ /* 0x000fe200078ec0ff */
[----:B------:R-:W-:Y:S01]  /*b3e0*/  FMUL.FTZ R10, R7, R6 ;  /* 0x00000006070a7220 */ /* 0x000fe20000410000 */
[----:B------:R-:W-:Y:S01]  /*b3f0*/  LOP3.LUT R9, R42, 0xffff0000, RZ, 0xc0, !PT ;  /* 0xffff00002a097812 */ /* 0x000fe200078ec0ff */
[----:B------:R-:W-:Y:S01]  /*b400*/  IMAD.U32 R6, R45, 0x10000, RZ ;  /* 0x000100002d067824 */ /* 0x000fe200078e00ff */
[----:B------:R-:W-:Y:S01]  /*b410*/  SHF.L.U32 R8, R41, 0x10, RZ ;  /* 0x0000001029087819 */ /* 0x000fe200000006ff */
[----:B------:R-:W-:Y:S01]  /*b420*/  FFMA.FTZ R34, R16, R12, R10 ;  /* 0x0000000c10227223 */ /* 0x000fe2000001000a */
[----:B------:R-:W-:Y:S01]  /*b430*/  LOP3.LUT R23, R11, 0xffff0000, RZ, 0xc0, !PT ;  /* 0xffff00000b177812 */ /* 0x000fe200078ec0ff */
[----:B------:R-:W-:Y:S01]  /*b440*/  FMUL.FTZ R11, R14, R9 ;  /* 0x000000090e0b7220 */ /* 0x000fe20000410000 */
[----:B------:R-:W-:Y:S01]  /*b450*/  LOP3.LUT R7, R49, 0xffff0000, RZ, 0xc0, !PT ;  /* 0xffff000031077812 */ /* 0x000fe200078ec0ff */
[----:B------:R-:W-:Y:S01]  /*b460*/  FMUL.FTZ R10, R13, R8 ;  /* 0x000000080d0a7220 */ /* 0x000fe20000410000 */
[----:B------:R-:W-:-:S03]  /*b470*/  LOP3.LUT R12, R41, 0xffff0000, RZ, 0xc0, !PT ;  /* 0xffff0000290c7812 */ /* 0x000fc600078ec0ff */
[-C--:B------:R-:W-:Y:S02]  /*b480*/  FMUL.FTZ R14, R14, R7.reuse ;  /* 0x000000070e0e7220 */ /* 0x080fe40000410000 */
[C---:B------:R-:W-:Y:S02]  /*b490*/  FFMA.FTZ R33, R18.reuse, R7, -R11 ;  /* 0x0000000712217223 */ /* 0x040fe4000001080b */
[-C--:B------:R-:W-:Y:S02]  /*b4a0*/  FMUL.FTZ R7, R13, R6.reuse ;  /* 0x000000060d077220 */ /* 0x080fe40000410000 */
[----:B------:R-:W-:Y:S01]  /*b4b0*/  FFMA.FTZ R29, R17, R6, -R10 ;  /* 0x00000006111d7223 */ /* 0x000fe2000001080a */
[----:B------:R-:W-:Y:S01]  /*b4c0*/  LOP3.LUT R6, R45, 0xffff0000, RZ, 0xc0, !PT ;  /* 0xffff00002d067812 */ /* 0x000fe200078ec0ff */
[----:B------:R-:W-:Y:S02]  /*b4d0*/  FFMA.FTZ R31, R18, R9, R14 ;  /* 0x00000009121f7223 */ /* 0x000fe4000001000e */
[----:B------:R-:W-:Y:S01]  /*b4e0*/  FFMA.FTZ R28, R17, R8, R7 ;  /* 0x00000008111c7223 */ /* 0x000fe20000010007 */
[----:B------:R-:W-:Y:S01]  /*b4f0*/  SHF.L.U32 R7, R43, 0x10, RZ ;  /* 0x000000102b077819 */ /* 0x000fe200000006ff */
[----:B------:R-:W-:-:S02]  /*b500*/  FMUL.FTZ R9, R15, R12 ;  /* 0x0000000c0f097220 */ /* 0x000fc40000410000 */
[-C--:B------:R-:W-:Y:S02]  /*b510*/  FMUL.FTZ R13, R15, R6.reuse ;  /* 0x000000060f0d7220 */ /* 0x080fe40000410000 */
[----:B------:R-:W-:Y:S02]  /*b520*/  IMAD.U32 R8, R50, 0x10000, RZ ;  /* 0x0001000032087824 */ /* 0x000fe400078e00ff */
[----:B------:R-:W-:Y:S02]  /*b530*/  IMAD.U32 R10, R44, 0x10000, RZ ;  /* 0x000100002c0a7824 */ /* 0x000fe400078e00ff */
[C---:B------:R-:W-:Y:S01]  /*b540*/  FFMA.FTZ R14, R21.reuse, R6, -R9 ;  /* 0x00000006150e7223 */ /* 0x040fe20000010809 */
[----:B------:R-:W-:Y:S01]  /*b550*/  SHF.L.U32 R6, R46, 0x10, RZ ;  /* 0x000000102e067819 */ /* 0x000fe200000006ff */
[----:B------:R-:W-:Y:S02]  /*b560*/  FMUL.FTZ R11, R20, R7 ;  /* 0x00000007140b7220 */ /* 0x000fe40000410000 */
[----:B------:R-:W-:Y:S01]  /*b570*/  FFMA.FTZ R21, R21, R12, R13 ;  /* 0x0000000c15157223 */ /* 0x000fe2000001000d */
[----:B------:R-:W-:Y:S01]  /*b580*/  F2FP.BF16.PACK_AB R14, R14, R29 ;  /* 0x0000001d0e0e723e */ /* 0x000fe200000010ff */
        /* <DEDUP_REMOVED lines=15> */
[----:B------:R-:W-:Y:S02]  /*b680*/  FFMA.FTZ R13, R27, R9, -R13 ;  /* 0x000000091b0d7223 */ /* 0x000fe4000001080d */
[C---:B------:R-:W-:Y:S01]  /*b690*/  FFMA.FTZ R15, R26.reuse, R8, -R11 ;  /* 0x000000081a0f7223 */ /* 0x040fe2000001080b */
        /* <DEDUP_REMOVED lines=11> */
.L_x_133:
[----:B------:R-:W-:Y:S05]  /*b750*/  BSYNC B0 ;  /* 0x0000000000007941 */ /* 0x000fea0003800000 */
.L_x_132:
[----:B------:R-:W-:-:S04]  /*b760*/  IADD3 R6, R66, 0x20, RZ ;  /* 0x0000002042067810 */ /* 0x000fc80007ffe0ff */
[----:B------:R-:W-:-:S13]  /*b770*/  ISETP.GE.AND P0, PT, R6, c[0x0][0x27c], PT ;  /* 0x00009f0006007a0c */ /* 0x000fda0003f06270 */
[----:B------:R-:W-:Y:S05]  /*b780*/  @P0 BRA `(.L_x_129) ;  /* 0x0000069000000947 */ /* 0x000fea0003800000 */
[----:B-1----:R-:W-:Y:S01]  /*b790*/  SHF.R.S32.HI R10, RZ, 0x1f, R6 ;  /* 0x0000001fff0a7819 */ /* 0x002fe20000011406 */
[----:B------:R-:W-:Y:S01]  /*b7a0*/  IMAD.SHL.U32 R11, R62, 0x40, RZ ;  /* 0x000000403e0b7824 */ /* 0x000fe200078e00ff */
[----:B------:R-:W-:Y:S01]  /*b7b0*/  LEA.HI R9, R64, R64, RZ, 0x1 ;  /* 0x0000004040097211 */ /* 0x000fe200078f08ff */
[----:B------:R-:W-:Y:S01]  /*b7c0*/  IMAD.MOV.U32 R12, RZ, RZ, c[0x0][0x27c] ;  /* 0x00009f00ff0c7624 */ /* 0x000fe200078e00ff */
[CC--:B------:R-:W-:Y:S02]  /*b7d0*/  LEA.HI R8, R10.reuse, R6.reuse, RZ, 0x3 ;  /* 0x000000060a087211 */ /* 0x0c0fe400078f18ff */
[----:B------:R-:W-:Y:S02]  /*b7e0*/  LOP3.LUT R9, R9, 0x7fffffe, RZ, 0xc0, !PT ;  /* 0x07fffffe09097812 */ /* 0x000fe400078ec0ff */
[----:B------:R-:W-:Y:S02]  /*b7f0*/  LEA.HI R10, R10, R6, RZ, 0x5 ;  /* 0x000000060a0a7211 */ /* 0x000fe400078f28ff */
[----:B------:R-:W-:-:S02]  /*b800*/  SHF.R.S32.HI R7, RZ, 0x3, R8 ;  /* 0x00000003ff077819 */ /* 0x000fc40000011408 */
[----:B------:R-:W-:Y:S01]  /*b810*/  LOP3.LUT R6, R11, 0xc0, RZ, 0xc0, !PT ;  /* 0x000000c00b067812 */ /* 0x000fe200078ec0ff */
[----:B------:R-:W-:Y:S01]  /*b820*/  IMAD.SHL.U32 R10, R10, 0x80, RZ ;  /* 0x000000800a0a7824 */ /* 0x000fe200078e00ff */
[----:B------:R-:W-:Y:S02]  /*b830*/  IADD3 R9, R64, -R9, RZ ;  /* 0x8000000940097210 */ /* 0x000fe40007ffe0ff */
[----:B------:R-:W-:Y:S02]  /*b840*/  LEA.HI R7, R12, R7, RZ, 0x1d ;  /* 0x000000070c077211 */ /* 0x000fe400078fe8ff */
[----:B------:R-:W-:Y:S01]  /*b850*/  LOP3.LUT R11, R6, 0x18, R8, 0xf8, !PT ;  /* 0x00000018060b7812 */ /* 0x000fe200078ef808 */
[----:B------:R-:W-:Y:S01]  /*b860*/  IMAD R8, R65, 0x8, R9 ;  /* 0x0000000841087824 */ /* 0x000fe200078e0209 */
[----:B------:R-:W-:Y:S02]  /*b870*/  SHF.R.U32.HI R13, RZ, 0x3, R6 ;  /* 0x00000003ff0d7819 */ /* 0x000fe40000011606 */
[----:B------:R-:W-:-:S02]  /*b880*/  LOP3.LUT R12, R10, 0x7ffff000, RZ, 0xc0, !PT ;  /* 0x7ffff0000a0c7812 */ /* 0x000fc400078ec0ff */
[----:B------:R-:W-:Y:S02]  /*b890*/  SHF.R.S32.HI R9, RZ, 0x1f, R7 ;  /* 0x0000001fff097819 */ /* 0x000fe40000011407 */
[----:B------:R-:W-:Y:S02]  /*b8a0*/  LOP3.LUT R10, R11, R13, RZ, 0x3c, !PT ;  /* 0x0000000d0b0a7212 */ /* 0x000fe400078e3cff */
[----:B------:R-:W-:Y:S01]  /*b8b0*/  SHF.L.U32 R11, R8, 0x5, RZ ;  /* 0x00000005080b7819 */ /* 0x000fe200000006ff */
[----:B------:R-:W-:Y:S01]  /*b8c0*/  IMAD.SHL.U32 R8, R7, 0x8, RZ ;  /* 0x0000000807087824 */ /* 0x000fe200078e00ff */
[----:B------:R-:W-:Y:S02]  /*b8d0*/  LEA.HI R7, R9, R7, RZ, 0x2 ;  /* 0x0000000709077211 */ /* 0x000fe400078f10ff */
[----:B------:R-:W-:Y:S02]  /*b8e0*/  IADD3 R9, R10, R12, R11 ;  /* 0x0000000c0a097210 */ /* 0x000fe40007ffe00b */
[----:B------:R-:W-:Y:S01]  /*b8f0*/  LOP3.LUT R8, R6, 0x18, R8, 0xf8, !PT ;  /* 0x0000001806087812 */ /* 0x000fe200078ef808 */
[----:B------:R-:W-:Y:S01]  /*b900*/  IMAD.SHL.U32 R6, R7, 0x400, RZ ;  /* 0x0000040007067824 */ /* 0x000fe200078e00ff */
[----:B------:R-:W-:Y:S01]  /*b910*/  SHF.L.U32 R34, R9, 0x1, RZ ;  /* 0x0000000109227819 */ /* 0x000fe200000006ff */
[----:B------:R-:W-:Y:S01]  /*b920*/  IMAD.U32 R7, R55, 0x10000, RZ ;  /* 0x0001000037077824 */ /* 0x000fe200078e00ff */
[----:B------:R-:W-:-:S02]  /*b930*/  LOP3.LUT R8, R8, R13, RZ, 0x3c, !PT ;  /* 0x0000000d08087212 */ /* 0x000fc400078e3cff */
[----:B------:R-:W-:Y:S01]  /*b940*/  LOP3.LUT R6, R6, 0x7ffff000, RZ, 0xc0, !PT ;  /* 0x7ffff00006067812 */ /* 0x000fe200078ec0ff */
[----:B------:R-:W1:Y:S03]  /*b950*/  LDS.128 R12, [R34+0x6100] ;  /* 0x00610000220c7984 */ /* 0x000e660000000c00 */
[----:B------:R-:W-:-:S05]  /*b960*/  IADD3 R6, R8, R6, R11 ;  /* 0x0000000608067210 */ /* 0x000fca0007ffe00b */
[----:B------:R-:W-:Y:S01]  /*b970*/  IMAD.SHL.U32 R31, R6, 0x2, RZ ;  /* 0x00000002061f7824 */ /* 0x000fe200078e00ff */
[----:B------:R-:W-:-:S04]  /*b980*/  LOP3.LUT R6, R47, 0xffff0000, RZ, 0xc0, !PT ;  /* 0xffff00002f067812 */ /* 0x000fc800078ec0ff */
[----:B------:R-:W2:Y:S01]  /*b990*/  LDS.128 R8, [R31+0x6100] ;  /* 0x006100001f087984 */ /* 0x000ea20000000c00 */
[C---:B-1----:R-:W-:Y:S01]  /*b9a0*/  SHF.L.U32 R22, R13.reuse, 0x10, RZ ;  /* 0x000000100d167819 */ /* 0x042fe200000006ff */
[----:B------:R-:W-:Y:S01]  /*b9b0*/  IMAD.U32 R18, R12, 0x10000, RZ ;  /* 0x000100000c127824 */ /* 0x000fe200078e00ff */
[----:B------:R-:W-:Y:S01]  /*b9c0*/  LOP3.LUT R28, R13, 0xffff0000, RZ, 0xc0, !PT ;  /* 0xffff00000d1c7812 */ /* 0x000fe200078ec0ff */
[----:B------:R-:W-:Y:S01]  /*b9d0*/  IMAD.U32 R16, R14, 0x10000, RZ ;  /* 0x000100000e107824 */ /* 0x000fe200078e00ff */
[----:B------:R-:W-:Y:S01]  /*b9e0*/  LOP3.LUT R21, R12, 0xffff0000, RZ, 0xc0, !PT ;  /* 0xffff00000c157812 */ /* 0x000fe200078ec0ff */
[----:B------:R-:W-:Y:S01]  /*b9f0*/  IMAD.U32 R25, R15, 0x10000, RZ ;  /* 0x000100000f197824 */ /* 0x000fe200078e00ff */
[----:B------:R-:W-:Y:S02]  /*ba00*/  SHF.L.U32 R13, R47, 0x10, RZ ;  /* 0x000000102f0d7819 */ /* 0x000fe400000006ff */
[----:B------:R-:W-:Y:S02]  /*ba10*/  LOP3.LUT R17, R14, 0xffff0000, RZ, 0xc0, !PT ;  /* 0xffff00000e117812 */ /* 0x000fe400078ec0ff */
[----:B------:R-:W-:Y:S01]  /*ba20*/  LOP3.LUT R27, R15, 0xffff0000, RZ, 0xc0, !PT ;  /* 0xffff00000f1b7812 */ /* 0x000fe200078ec0ff */
[----:B--2---:R-:W-:Y:S01]  /*ba30*/  IMAD.U32 R12, R10, 0x10000, RZ ;  /* 0x000100000a0c7824 */ /* 0x004fe200078e00ff */
[C---:B------:R-:W-:Y:S01]  /*ba40*/  LOP3.LUT R15, R8.reuse, 0xffff0000, RZ, 0xc0, !PT ;  /* 0xffff0000080f7812 */ /* 0x040fe200078ec0ff */
[----:B------:R-:W-:Y:S01]  /*ba50*/  IMAD.U32 R14, R8, 0x10000, RZ ;  /* 0x00010000080e7824 */ /* 0x000fe200078e00ff */
[----:B------:R-:W-:Y:S01]  /*ba60*/  LOP3.LUT R10, R10, 0xffff0000, RZ, 0xc0, !PT ;  /* 0xffff00000a0a7812 */ /* 0x000fe200078ec0ff */
[C---:B------:R-:W-:Y:S01]  /*ba70*/  FMUL.FTZ R8, R12.reuse, R13 ;  /* 0x0000000d0c087220 */ /* 0x040fe20000410000 */
[C---:B------:R-:W-:Y:S01]  /*ba80*/  SHF.L.U32 R20, R9.reuse, 0x10, RZ ;  /* 0x0000001009147819 */ /* 0x040fe200000006ff */
[-C--:B------:R-:W-:Y:S01]  /*ba90*/  FMUL.FTZ R12, R12, R7.reuse ;  /* 0x000000070c0c7220 */ /* 0x080fe20000410000 */
[----:B------:R-:W-:Y:S01]  /*baa0*/  LOP3.LUT R24, R9, 0xffff0000, RZ, 0xc0, !PT ;  /* 0xffff000009187812 */ /* 0x000fe200078ec0ff */
[----:B------:R-:W-:Y:S01]  /*bab0*/  FFMA.FTZ R36, R16, R7, -R8 ;  /* 0x0000000710247223 */ /* 0x000fe20000010808 */
[----:B------:R-:W-:Y:S01]  /*bac0*/  LOP3.LUT R7, R55, 0xffff0000, RZ, 0xc0, !PT ;  /* 0xffff000037077812 */ /* 0x000fe200078ec0ff */
[C---:B------:R-:W-:Y:S01]  /*bad0*/  IMAD.U32 R19, R11.reuse, 0x10000, RZ ;  /* 0x000100000b137824 */ /* 0x040fe200078e00ff */
[----:B------:R-:W-:Y:S01]  /*bae0*/  LOP3.LUT R23, R11, 0xffff0000, RZ, 0xc0, !PT ;  /* 0xffff00000b177812 */ /* 0x000fe200078ec0ff */
[----:B------:R-:W-:Y:S01]  /*baf0*/  FMUL.FTZ R11, R10, R6 ;  /* 0x000000060a0b7220 */ /* 0x000fe20000410000 */
[----:B------:R-:W-:Y:S01]  /*bb00*/  SHF.L.U32 R9, R54, 0x10, RZ ;  /* 0x0000001036097819 */ /* 0x000fe200000006ff */
[----:B------:R-:W-:-:S02]  /*bb10*/  IMAD.U32 R8, R58, 0x10000, RZ ;  /* 0x000100003a087824 */ /* 0x000fc400078e00ff */
[----:B------:R-:W-:Y:S02]  /*bb20*/  FMUL.FTZ R10, R10, R7 ;  /* 0x000000070a0a7220 */ /* 0x000fe40000410000 */
[----:B------:R-:W-:Y:S01]  /*bb30*/  FFMA.FTZ R35, R16, R13, R12 ;  /* 0x0000000d10237223 */ /* 0x000fe2000001000c */
[----:B------:R-:W-:Y:S01]  /*bb40*/  LOP3.LUT R12, R54, 0xffff0000, RZ, 0xc0, !PT ;  /* 0xffff0000360c7812 */ /* 0x000fe200078ec0ff */
[----:B------:R-:W-:Y:S02]  /*bb50*/  FFMA.FTZ R33, R17, R7, -R11 ;  /* 0x0000000711217223 */ /* 0x000fe4000001080b */
[CC--:B------:R-:W-:Y:S02]  /*bb60*/  FMUL.FTZ R7, R14.reuse, R9.reuse ;  /* 0x000000090e077220 */ /* 0x0c0fe40000410000 */
[----:B------:R-:W-:Y:S01]  /*bb70*/  FMUL.FTZ R11, R14, R8 ;  /* 0x000000080e0b7220 */ /* 0x000fe20000410000 */
[----:B------:R-:W-:Y:S01]  /*bb80*/  F2FP.BF16.PACK_AB R14, R33, R36 ;  /* 0x00000024210e723e */ /* 0x000fe200000010ff */
[----:B------:R-:W-:Y:S01]  /*bb90*/  FFMA.FTZ R32, R17, R6, R10 ;  /* 0x0000000611207223 */ /* 0x000fe2000001000a */
[----:B------:R-:W-:Y:S01]  /*bba0*/  LOP3.LUT R6, R58, 0xffff0000, RZ, 0xc0, !PT ;  /* 0xffff00003a067812 */ /* 0x000fe200078ec0ff */
[C---:B------:R-:W-:Y:S01]  /*bbb0*/  FFMA.FTZ R30, R18.reuse, R8, -R7 ;  /* 0x00000008121e7223 */ /* 0x040fe20000010807 */
[----:B------:R-:W-:Y:S01]  /*bbc0*/  SHF.L.U32 R7, R57, 0x10, RZ ;  /* 0x0000001039077819 */ /* 0x000fe200000006ff */
[----:B------:R-:W-:-:S02]  /*bbd0*/  FFMA.FTZ R29, R18, R9, R11 ;  /* 0x00000009121d7223 */ /* 0x000fc4000001000b */
[C---:B------:R-:W-:Y:S02]  /*bbe0*/  FMUL.FTZ R9, R15.reuse, R12 ;  /* 0x0000000c0f097220 */ /* 0x040fe40000410000 */
[-C--:B------:R-:W-:Y:S02]  /*bbf0*/  FMUL.FTZ R13, R15, R6.reuse ;  /* 0x000000060f0d7220 */ /* 0x080fe40000410000 */
[----:B------:R-:W-:Y:S02]  /*bc00*/  IMAD.U32 R8, R63, 0x10000, RZ ;  /* 0x000100003f087824 */ /* 0x000fe400078e00ff */
[----:B------:R-:W-:Y:S02]  /*bc10*/  IMAD.U32 R10, R60, 0x10000, RZ ;  /* 0x000100003c0a7824 */ /* 0x000fe400078e00ff */
[----:B------:R-:W-:Y:S01]  /*bc20*/  FFMA.FTZ R26, R21, R6, -R9 ;  /* 0x00000006151a7223 */ /* 0x000fe20000010809 */
[----:B------:R-:W-:Y:S01]  /*bc30*/  SHF.L.U32 R6, R61, 0x10, RZ ;  /* 0x000000103d067819 */ /* 0x000fe200000006ff */
[----:B------:R-:W-:-:S02]  /*bc40*/  FMUL.FTZ R11, R20, R7 ;  /* 0x00000007140b7220 */ /* 0x000fc40000410000 */
[----:B------:R-:W-:Y:S02]  /*bc50*/  FFMA.FTZ R21, R21, R12, R13 ;  /* 0x0000000c15157223 */ /* 0x000fe4000001000d */
[----:B------:R-:W-:Y:S02]  /*bc60*/  FMUL.FTZ R9, R20, R8 ;  /* 0x0000000814097220 */ /* 0x000fe40000410000 */
[----:B------:R-:W-:Y:S02]  /*bc70*/  FMUL.FTZ R12, R19, R10 ;  /* 0x0000000a130c7220 */ /* 0x000fe40000410000 */
[C---:B------:R-:W-:Y:S01]  /*bc80*/  FFMA.FTZ R20, R22.reuse, R8, -R11 ;  /* 0x0000000816147223 */ /* 0x040fe2000001080b */
        /* <DEDUP_REMOVED lines=25> */
.L_x_129:
[----:B------:R-:W-:Y:S05]  /*be20*/  BSYNC B1 ;  /* 0x0000000000017941 */ /* 0x000fea0003800000 */
.L_x_128:
[----:B------:R-:W-:-:S04]  /*be30*/  IADD3 R17, R64, 0x40, RZ ;  /* 0x0000004040117810 */ /* 0x000fc80007ffe0ff */
[----:B------:R-:W-:-:S13]  /*be40*/  ISETP.GE.AND P0, PT, R17, R51, PT ;  /* 0x000000331100720c */ /* 0x000fda0003f06270 */
[----:B------:R-:W-:Y:S05]  /*be50*/  @P0 BRA `(.L_x_115) ;  /* 0x000014a000000947 */ /* 0x000fea0003800000 */
[----:B------:R-:W-:Y:S01]  /*be60*/  ISETP.GE.AND P0, PT, R66, c[0x0][0x27c], PT ;  /* 0x00009f0042007a0c */ /* 0x000fe20003f06270 */
[----:B------:R-:W-:-:S12]  /*be70*/  BSSY B0, `(.L_x_134) ;  /* 0x0000068000007945 */ /* 0x000fd80003800000 */
[----:B------:R-:W-:Y:S05]  /*be80*/  @P0 BRA `(.L_x_135) ;  /* 0x0000066000000947 */ /* 0x000fea0003800000 */
[----:B-1----:R-:W-:Y:S01]  /*be90*/  IMAD.MOV.U32 R10, RZ, RZ, c[0x0][0x27c] ;  /* 0x00009f00ff0a7624 */ /* 0x002fe200078e00ff */
[----:B------:R-:W-:Y:S02]  /*bea0*/  SHF.R.S32.HI R6, RZ, 0x1f, R17 ;  /* 0x0000001fff067819 */ /* 0x000fe40000011411 */
[----:B------:R-:W-:Y:S02]  /*beb0*/  LEA.HI R9, R17, R17, RZ, 0x1 ;  /* 0x0000001111097211 */ /* 0x000fe400078f08ff */
[----:B------:R-:W-:Y:S02]  /*bec0*/  LEA.HI R10, R10, R59, RZ, 0x1d ;  /* 0x0000003b0a0a7211 */ /* 0x000fe400078fe8ff */
[----:B------:R-:W-:Y:S01]  /*bed0*/  LEA.HI R6, R6, R17, RZ, 0x3 ;  /* 0x0000001106067211 */ /* 0x000fe200078f18ff */
[C---:B------:R-:W-:Y:S01]  /*bee0*/  IMAD.SHL.U32 R8, R9.reuse, 0x20, RZ ;  /* 0x0000002009087824 */ /* 0x040fe200078e00ff */
[----:B------:R-:W-:Y:S02]  /*bef0*/  LOP3.LUT R9, R9, 0x7fffffe, RZ, 0xc0, !PT ;  /* 0x07fffffe09097812 */ /* 0x000fe400078ec0ff */
[----:B------:R-:W-:-:S02]  /*bf00*/  SHF.R.S32.HI R11, RZ, 0x1f, R10 ;  /* 0x0000001fff0b7819 */ /* 0x000fc4000001140a */
[----:B------:R-:W-:Y:S02]  /*bf10*/  SHF.L.U32 R7, R6, 0x5, RZ ;  /* 0x0000000506077819 */ /* 0x000fe400000006ff */
[----:B------:R-:W-:Y:S01]  /*bf20*/  LOP3.LUT R6, R8, 0xc0, RZ, 0xc0, !PT ;  /* 0x000000c008067812 */ /* 0x000fe200078ec0ff */
[----:B------:R-:W-:Y:S01]  /*bf30*/  IMAD.IADD R8, R17, 0x1, -R9 ;  /* 0x0000000111087824 */ /* 0x000fe200078e0a09 */
[----:B------:R-:W-:Y:S01]  /*bf40*/  LEA.HI R11, R11, R10, RZ, 0x2 ;  /* 0x0000000a0b0b7211 */ /* 0x000fe200078f10ff */
[----:B------:R-:W-:Y:S01]  /*bf50*/  IMAD.SHL.U32 R10, R10, 0x8, RZ ;  /* 0x000000080a0a7824 */ /* 0x000fe200078e00ff */
[----:B------:R-:W-:Y:S02]  /*bf60*/  LOP3.LUT R7, R7, 0xffffff00, RZ, 0xc0, !PT ;  /* 0xffffff0007077812 */ /* 0x000fe400078ec0ff */
[----:B------:R-:W-:Y:S02]  /*bf70*/  LOP3.LUT R9, R6, 0x18, R66, 0xf8, !PT ;  /* 0x0000001806097812 */ /* 0x000fe400078ef842 */
[----:B------:R-:W-:-:S02]  /*bf80*/  SHF.R.U32.HI R12, RZ, 0x3, R6 ;  /* 0x00000003ff0c7819 */ /* 0x000fc40000011606 */
[----:B------:R-:W-:Y:S02]  /*bf90*/  LEA R7, R8, R7, 0x5 ;  /* 0x0000000708077211 */ /* 0x000fe400078e28ff */
[----:B------:R-:W-:Y:S01]  /*bfa0*/  LOP3.LUT R8, R6, 0x18, R10, 0xf8, !PT ;  /* 0x0000001806087812 */ /* 0x000fe200078ef80a */
[----:B------:R-:W-:Y:S01]  /*bfb0*/  IMAD.SHL.U32 R6, R11, 0x400, RZ ;  /* 0x000004000b067824 */ /* 0x000fe200078e00ff */
[-C--:B------:R-:W-:Y:S02]  /*bfc0*/  LOP3.LUT R9, R9, R12.reuse, RZ, 0x3c, !PT ;  /* 0x0000000c09097212 */ /* 0x080fe400078e3cff */
[----:B------:R-:W-:Y:S02]  /*bfd0*/  LOP3.LUT R8, R8, R12, RZ, 0x3c, !PT ;  /* 0x0000000c08087212 */ /* 0x000fe400078e3cff */
[----:B------:R-:W-:Y:S01]  /*bfe0*/  LOP3.LUT R6, R6, 0x7ffff000, RZ, 0xc0, !PT ;  /* 0x7ffff00006067812 */ /* 0x000fe200078ec0ff */
[----:B------:R-:W-:-:S03]  /*bff0*/  IMAD.IADD R9, R7, 0x1, R9 ;  /* 0x0000000107097824 */ /* 0x000fc600078e0209 */
[----:B------:R-:W-:Y:S01]  /*c000*/  IADD3 R6, R8, R6, R7 ;  /* 0x0000000608067210 */ /* 0x000fe20007ffe007 */
[----:B------:R-:W-:Y:S01]  /*c010*/  IMAD.U32 R7, R53, 0x10000, RZ ;  /* 0x0001000035077824 */ /* 0x000fe200078e00ff */
[----:B------:R-:W-:-:S03]  /*c020*/  SHF.L.U32 R34, R9, 0x1, RZ ;  /* 0x0000000109227819 */ /* 0x000fc600000006ff */
[----:B------:R-:W-:Y:S01]  /*c030*/  IMAD.SHL.U32 R32, R6, 0x2, RZ ;  /* 0x0000000206207824 */ /* 0x000fe200078e00ff */
[----:B------:R-:W-:Y:S01]  /*c040*/  LOP3.LUT R6, R37, 0xffff0000, RZ, 0xc0, !PT ;  /* 0xffff000025067812 */ /* 0x000fe200078ec0ff */
[----:B------:R-:W1:Y:S04]  /*c050*/  LDS.128 R12, [R34+0x6100] ;  /* 0x00610000220c7984 */ /* 0x000e680000000c00 */
[----:B------:R-:W2:Y:S01]  /*c060*/  LDS.128 R8, [R32+0x6100] ;  /* 0x0061000020087984 */ /* 0x000ea20000000c00 */
[C---:B-1----:R-:W-:Y:S01]  /*c070*/  SHF.L.U32 R23, R13.reuse, 0x10, RZ ;  /* 0x000000100d177819 */ /* 0x042fe200000006ff */
[----:B------:R-:W-:Y:S01]  /*c080*/  IMAD.U32 R19, R12, 0x10000, RZ ;  /* 0x000100000c137824 */ /* 0x000fe200078e00ff */
[----:B------:R-:W-:Y:S01]  /*c090*/  LOP3.LUT R28, R13, 0xffff0000, RZ, 0xc0, !PT ;  /* 0xffff00000d1c7812 */ /* 0x000fe200078ec0ff */
[----:B------:R-:W-:Y:S01]  /*c0a0*/  IMAD.U32 R16, R14, 0x10000, RZ ;  /* 0x000100000e107824 */ /* 0x000fe200078e00ff */
[----:B------:R-:W-:Y:S01]  /*c0b0*/  LOP3.LUT R22, R12, 0xffff0000, RZ, 0xc0, !PT ;  /* 0xffff00000c167812 */ /* 0x000fe200078ec0ff */
[----:B--2---:R-:W-:Y:S01]  /*c0c0*/  IMAD.U32 R12, R10, 0x10000, RZ ;  /* 0x000100000a0c7824 */ /* 0x004fe200078e00ff */
[----:B------:R-:W-:Y:S01]  /*c0d0*/  SHF.L.U32 R13, R37, 0x10, RZ ;  /* 0x00000010250d7819 */ /* 0x000fe200000006ff */
[C---:B------:R-:W-:Y:S01]  /*c0e0*/  IMAD.U32 R26, R15.reuse, 0x10000, RZ ;  /* 0x000100000f1a7824 */ /* 0x040fe200078e00ff */
[----:B------:R-:W-:Y:S01]  /*c0f0*/  LOP3.LUT R18, R14, 0xffff0000, RZ, 0xc0, !PT ;  /* 0xffff00000e127812 */ /* 0x000fe200078ec0ff */
[----:B------:R-:W-:Y:S01]  /*c100*/  IMAD.U32 R14, R8, 0x10000, RZ ;  /* 0x00010000080e7824 */ /* 0x000fe200078e00ff */
[----:B------:R-:W-:-:S02]  /*c110*/  LOP3.LUT R27, R15, 0xffff0000, RZ, 0xc0, !PT ;  /* 0xffff00000f1b7812 */ /* 0x000fc400078ec0ff */
[----:B------:R-:W-:Y:S01]  /*c120*/  LOP3.LUT R15, R8, 0xffff0000, RZ, 0xc0, !PT ;  /* 0xffff0000080f7812 */ /* 0x000fe200078ec0ff */
[-C--:B------:R-:W-:Y:S01]  /*c130*/  FMUL.FTZ R8, R13, R12.reuse ;  /* 0x0000000c0d087220 */ /* 0x080fe20000410000 */
[----:B------:R-:W-:Y:S01]  /*c140*/  LOP3.LUT R10, R10, 0xffff0000, RZ, 0xc0, !PT ;  /* 0xffff00000a0a7812 */ /* 0x000fe200078ec0ff */
[----:B------:R-:W-:Y:S01]  /*c150*/  FMUL.FTZ R12, R7, R12 ;  /* 0x0000000c070c7220 */ /* 0x000fe20000410000 */
[----:B------:R-:W-:Y:S01]  /*c160*/  SHF.L.U32 R20, R11, 0x10, RZ ;  /* 0x000000100b147819 */ /* 0x000fe200000006ff */
[-C--:B------:R-:W-:Y:S01]  /*c170*/  FFMA.FTZ R37, R7, R16.reuse, -R8 ;  /* 0x0000001007257223 */ /* 0x080fe20000010808 */
[----:B------:R-:W-:Y:S01]  /*c180*/  LOP3.LUT R7, R53, 0xffff0000, RZ, 0xc0, !PT ;  /* 0xffff000035077812 */ /* 0x000fe200078ec0ff */
[----:B------:R-:W-:Y:S01]  /*c190*/  FFMA.FTZ R36, R13, R16, R12 ;  /* 0x000000100d247223 */ /* 0x000fe2000001000c */
[----:B------:R-:W-:Y:S01]  /*c1a0*/  LOP3.LUT R24, R11, 0xffff0000, RZ, 0xc0, !PT ;  /* 0xffff00000b187812 */ /* 0x000fe200078ec0ff */
[-C--:B------:R-:W-:Y:S01]  /*c1b0*/  FMUL.FTZ R11, R6, R10.reuse ;  /* 0x0000000a060b7220 */ /* 0x080fe20000410000 */
[----:B------:R-:W-:Y:S01]  /*c1c0*/  SHF.L.U32 R21, R9, 0x10, RZ ;  /* 0x0000001009157819 */ /* 0x000fe200000006ff */
[----:B------:R-:W-:Y:S01]  /*c1d0*/  FMUL.FTZ R10, R7, R10 ;  /* 0x0000000a070a7220 */ /* 0x000fe20000410000 */
        /* <DEDUP_REMOVED lines=10> */
[-C--:B------:R-:W-:Y:S01]  /*c280*/  FFMA.FTZ R31, R8, R19.reuse, -R7 ;  /* 0x00000013081f7223 */ /* 0x080fe20000010807 */
[----:B------:R-:W-:Y:S01]  /*c290*/  SHF.L.U32 R7, R39, 0x10, RZ ;  /* 0x0000001027077819 */ /* 0x000fe200000006ff */
[----:B------:R-:W-:Y:S02]  /*c2a0*/  FFMA.FTZ R30, R9, R19, R11 ;  /* 0x00000013091e7223 */ /* 0x000fe4000001000b */
[-C--:B------:R-:W-:Y:S02]  /*c2b0*/  FMUL.FTZ R9, R12, R15.reuse ;  /* 0x0000000f0c097220 */ /* 0x080fe40000410000 */
[----:B------:R-:W-:-:S02]  /*c2c0*/  FMUL.FTZ R13, R6, R15 ;  /* 0x0000000f060d7220 */ /* 0x000fc40000410000 */
[----:B------:R-:W-:Y:S02]  /*c2d0*/  IMAD.U32 R8, R52, 0x10000, RZ ;  /* 0x0001000034087824 */ /* 0x000fe400078e00ff */
[----:B------:R-:W-:Y:S02]  /*c2e0*/  IMAD.U32 R10, R40, 0x10000, RZ ;  /* 0x00010000280a7824 */ /* 0x000fe400078e00ff */
[-C--:B------:R-:W-:Y:S01]  /*c2f0*/  FFMA.FTZ R29, R6, R22.reuse, -R9 ;  /* 0x00000016061d7223 */ /* 0x080fe20000010809 */
[----:B------:R-:W-:Y:S01]  /*c300*/  SHF.L.U32 R6, R48, 0x10, RZ ;  /* 0x0000001030067819 */ /* 0x000fe200000006ff */
[-C--:B------:R-:W-:Y:S02]  /*c310*/  FMUL.FTZ R11, R7, R21.reuse ;  /* 0x00000015070b7220 */ /* 0x080fe40000410000 */
[----:B------:R-:W-:Y:S02]  /*c320*/  FFMA.FTZ R22, R12, R22, R13 ;  /* 0x000000160c167223 */ /* 0x000fe4000001000d */
[----:B------:R-:W-:-:S02]  /*c330*/  FMUL.FTZ R9, R8, R21 ;  /* 0x0000001508097220 */ /* 0x000fc40000410000 */
[-C--:B------:R-:W-:Y:S02]  /*c340*/  FMUL.FTZ R12, R10, R20.reuse ;  /* 0x000000140a0c7220 */ /* 0x080fe40000410000 */
[-C--:B------:R-:W-:Y:S01]  /*c350*/  FFMA.FTZ R21, R8, R23.reuse, -R11 ;  /* 0x0000001708157223 */ /* 0x080fe2000001080b */
[----:B------:R-:W-:Y:S01]  /*c360*/  LOP3.LUT R8, R48, 0xffff0000, RZ, 0xc0, !PT ;  /* 0xffff000030087812 */ /* 0x000fe200078ec0ff */
[----:B------:R-:W-:Y:S01]  /*c370*/  FFMA.FTZ R19, R7, R23, R9 ;  /* 0x0000001707137223 */ /* 0x000fe20000010009 */
[----:B------:R-:W-:Y:S01]  /*c380*/  LOP3.LUT R7, R39, 0xffff0000, RZ, 0xc0, !PT ;  /* 0xffff000027077812 */ /* 0x000fe200078ec0ff */
[----:B------:R-:W-:Y:S01]  /*c390*/  FMUL.FTZ R11, R6, R20 ;  /* 0x00000014060b7220 */ /* 0x000fe20000410000 */
[----:B------:R-:W-:Y:S01]  /*c3a0*/  LOP3.LUT R9, R52, 0xffff0000, RZ, 0xc0, !PT ;  /* 0xffff000034097812 */ /* 0x000fe200078ec0ff */
[-C--:B------:R-:W-:Y:S01]  /*c3b0*/  FFMA.FTZ R18, R6, R26.reuse, -R12 ;  /* 0x0000001a06127223 */ /* 0x080fe2000001080c */
[----:B------:R-:W-:Y:S01]  /*c3c0*/  LOP3.LUT R6, R40, 0xffff0000, RZ, 0xc0, !PT ;  /* 0xffff000028067812 */ /* 0x000fe200078ec0ff */
[----:B------:R-:W-:-:S02]  /*c3d0*/  FFMA.FTZ R16, R10, R26, R11 ;  /* 0x0000001a0a107223 */ /* 0x000fc4000001000b */
[-C--:B------:R-:W-:Y:S02]  /*c3e0*/  FMUL.FTZ R13, R7, R25.reuse ;  /* 0x00000019070d7220 */ /* 0x080fe40000410000 */
[-C--:B------:R-:W-:Y:S02]  /*c3f0*/  FMUL.FTZ R11, R6, R24.reuse ;  /* 0x00000018060b7220 */ /* 0x080fe40000410000 */
[C---:B------:R-:W-:Y:S02]  /*c400*/  FMUL.FTZ R12, R9.reuse, R25 ;  /* 0x00000019090c7220 */ /* 0x040fe40000410000 */
[C---:B------:R-:W-:Y:S02]  /*c410*/  FMUL.FTZ R10, R8.reuse, R24 ;  /* 0x00000018080a7220 */ /* 0x040fe40000410000 */
[----:B------:R-:W-:Y:S02]  /*c420*/  FFMA.FTZ R13, R9, R28, -R13 ;  /* 0x0000001c090d7223 */ /* 0x000fe4000001080d */
        /* <DEDUP_REMOVED lines=12> */
.L_x_135:
[----:B------:R-:W-:Y:S05]  /*c4f0*/  BSYNC B0 ;  /* 0x0000000000007941 */ /* 0x000fea0003800000 */
.L_x_134:
[----:B------:R-:W-:Y:S01]  /*c500*/  IADD3 R6, R66, 0x10, RZ ;  /* 0x0000001042067810 */ /* 0x000fe20007ffe0ff */
[----:B------:R-:W-:Y:S03]  /*c510*/  BSSY B0, `(.L_x_136) ;  /* 0x000006f000007945 */ /* 0x000fe60003800000 */
[----:B------:R-:W-:-:S13]  /*c520*/  ISETP.GE.AND P0, PT, R6, c[0x0][0x27c], PT ;  /* 0x00009f0006007a0c */ /* 0x000fda0003f06270 */
[----:B------:R-:W-:Y:S05]  /*c530*/  @P0 BRA `(.L_x_137) ;  /* 0x000006c000000947 */ /* 0x000fea0003800000 */
[----:B------:R-:W-:Y:S01]  /*c540*/  SHF.R.S32.HI R7, RZ, 0x1f, R6 ;  /* 0x0000001fff077819 */ /* 0x000fe20000011406 */
[----:B-1----:R-:W-:Y:S01]  /*c550*/  IMAD.MOV.U32 R13, RZ, RZ, c[0x0][0x27c] ;  /* 0x00009f00ff0d7624 */ /* 0x002fe200078e00ff */
[----:B------:R-:W-:Y:S02]  /*c560*/  SHF.R.S32.HI R9, RZ, 0x1f, R17 ;  /* 0x0000001fff097819 */ /* 0x000fe40000011411 */
[CC--:B------:R-:W-:Y:S02]  /*c570*/  LEA.HI R8, R7.reuse, R6.reuse, RZ, 0x3 ;  /* 0x0000000607087211 */ /* 0x0c0fe400078f18ff */
[----:B------:R-:W-:Y:S02]  /*c580*/  LEA.HI R12, R7, R6, RZ, 0x5 ;  /* 0x00000006070c7211 */ /* 0x000fe400078f28ff */
[-C--:B------:R-:W-:Y:S02]  /*c590*/  LEA.HI R11, R17, R17.reuse, RZ, 0x1 ;  /* 0x00000011110b7211 */ /* 0x080fe400078f08ff */
[----:B------:R-:W-:-:S02]  /*c5a0*/  LEA.HI R6, R9, R17, RZ, 0x3 ;  /* 0x0000001109067211 */ /* 0x000fc400078f18ff */
[----:B------:R-:W-:Y:S01]  /*c5b0*/  SHF.R.S32.HI R7, RZ, 0x3, R8 ;  /* 0x00000003ff077819 */ /* 0x000fe20000011408 */
[C---:B------:R-:W-:Y:S01]  /*c5c0*/  IMAD.SHL.U32 R10, R11.reuse, 0x20, RZ ;  /* 0x000000200b0a7824 */ /* 0x040fe200078e00ff */
[----:B------:R-:W-:Y:S01]  /*c5d0*/  LOP3.LUT R11, R11, 0x7fffffe, RZ, 0xc0, !PT ;  /* 0x07fffffe0b0b7812 */ /* 0x000fe200078ec0ff */
[----:B------:R-:W-:Y:S01]  /*c5e0*/  IMAD.SHL.U32 R9, R6, 0x20, RZ ;  /* 0x0000002006097824 */ /* 0x000fe200078e00ff */
[----:B------:R-:W-:Y:S02]  /*c5f0*/  LEA.HI R7, R13, R7, RZ, 0x1d ;  /* 0x000000070d077211 */ /* 0x000fe400078fe8ff */
[----:B------:R-:W-:Y:S01]  /*c600*/  LOP3.LUT R6, R10, 0xc0, RZ, 0xc0, !PT ;  /* 0x000000c00a067812 */ /* 0x000fe200078ec0ff */
[----:B------:R-:W-:Y:S01]  /*c610*/  IMAD.SHL.U32 R10, R12, 0x80, RZ ;  /* 0x000000800c0a7824 */ /* 0x000fe200078e00ff */
[----:B------:R-:W-:Y:S02]  /*c620*/  IADD3 R11, R17, -R11, RZ ;  /* 0x8000000b110b7210 */ /* 0x000fe40007ffe0ff */
[----:B------:R-:W-:-:S02]  /*c630*/  LOP3.LUT R9, R9, 0xffffff00, RZ, 0xc0, !PT ;  /* 0xffffff0009097812 */ /* 0x000fc400078ec0ff */
[----:B------:R-:W-:Y:S02]  /*c640*/  LOP3.LUT R12, R6, 0x18, R8, 0xf8, !PT ;  /* 0x00000018060c7812 */ /* 0x000fe400078ef808 */
[----:B------:R-:W-:Y:S01]  /*c650*/  SHF.R.S32.HI R8, RZ, 0x1f, R7 ;  /* 0x0000001fff087819 */ /* 0x000fe20000011407 */
[----:B------:R-:W-:Y:S01]  /*c660*/  IMAD R16, R11, 0x20, R9 ;  /* 0x000000200b107824 */ /* 0x000fe200078e0209 */
[----:B------:R-:W-:Y:S01]  /*c670*/  SHF.R.U32.HI R13, RZ, 0x3, R6 ;  /* 0x00000003ff0d7819 */ /* 0x000fe20000011606 */
[----:B------:R-:W-:Y:S01]  /*c680*/  IMAD.SHL.U32 R11, R7, 0x8, RZ ;  /* 0x00000008070b7824 */ /* 0x000fe200078e00ff */
[----:B------:R-:W-:Y:S02]  /*c690*/  LEA.HI R7, R8, R7, RZ, 0x2 ;  /* 0x0000000708077211 */ /* 0x000fe400078f10ff */
[----:B------:R-:W-:Y:S02]  /*c6a0*/  LOP3.LUT R9, R10, 0x7ffff000, RZ, 0xc0, !PT ;  /* 0x7ffff0000a097812 */ /* 0x000fe400078ec0ff */
[----:B------:R-:W-:-:S02]  /*c6b0*/  LOP3.LUT R8, R6, 0x18, R11, 0xf8, !PT ;  /* 0x0000001806087812 */ /* 0x000fc400078ef80b */
[----:B------:R-:W-:Y:S02]  /*c6c0*/  SHF.L.U32 R6, R7, 0xa, RZ ;  /* 0x0000000a07067819 */ /* 0x000fe400000006ff */
[-C--:B------:R-:W-:Y:S02]  /*c6d0*/  LOP3.LUT R10, R12, R13.reuse, RZ, 0x3c, !PT ;  /* 0x0000000d0c0a7212 */ /* 0x080fe400078e3cff */
[----:B------:R-:W-:Y:S02]  /*c6e0*/  LOP3.LUT R8, R8, R13, RZ, 0x3c, !PT ;  /* 0x0000000d08087212 */ /* 0x000fe400078e3cff */
[----:B------:R-:W-:Y:S02]  /*c6f0*/  LOP3.LUT R6, R6, 0x7ffff000, RZ, 0xc0, !PT ;  /* 0x7ffff00006067812 */ /* 0x000fe400078ec0ff */
[----:B------:R-:W-:Y:S02]  /*c700*/  IADD3 R9, R10, R16, R9 ;  /* 0x000000100a097210 */ /* 0x000fe40007ffe009 */
[----:B------:R-:W-:-:S02]  /*c710*/  IADD3 R6, R8, R6, R16 ;  /* 0x0000000608067210 */ /* 0x000fc40007ffe010 */
[----:B------:R-:W-:Y:S01]  /*c720*/  SHF.L.U32 R7, R45, 0x10, RZ ;  /* 0x000000102d077819 */ /* 0x000fe200000006ff */
[----:B------:R-:W-:Y:S02]  /*c730*/  IMAD.SHL.U32 R35, R9, 0x2, RZ ;  /* 0x0000000209237824 */ /* 0x000fe400078e00ff */
[----:B------:R-:W-:Y:S01]  /*c740*/  IMAD.SHL.U32 R32, R6, 0x2, RZ ;  /* 0x0000000206207824 */ /* 0x000fe200078e00ff */
[----:B------:R-:W-:Y:S02]  /*c750*/  LOP3.LUT R6, R41, 0xffff0000, RZ, 0xc0, !PT ;  /* 0xffff000029067812 */ /* 0x000fe400078ec0ff */
[----:B------:R-:W1:Y:S04]  /*c760*/  LDS.128 R12, [R35+0x6100] ;  /* 0x00610000230c7984 */ /* 0x000e680000000c00 */
[----:B------:R-:W2:Y:S01]  /*c770*/  LDS.128 R8, [R32+0x6100] ;  /* 0x0061000020087984 */ /* 0x000ea20000000c00 */
[C---:B-1----:R-:W-:Y:S01]  /*c780*/  IMAD.U32 R19, R12.reuse, 0x10000, RZ ;  /* 0x000100000c137824 */ /* 0x042fe200078e00ff */
[----:B------:R-:W-:Y:S01]  /*c790*/  LOP3.LUT R22, R12, 0xffff0000, RZ, 0xc0, !PT ;  /* 0xffff00000c167812 */ /* 0x000fe200078ec0ff */
[----:B------:R-:W-:Y:S01]  /*c7a0*/  IMAD.U32 R16, R14, 0x10000, RZ ;  /* 0x000100000e107824 */ /* 0x000fe200078e00ff */
[----:B------:R-:W-:Y:S01]  /*c7b0*/  SHF.L.U32 R23, R13, 0x10, RZ ;  /* 0x000000100d177819 */ /* 0x000fe200000006ff */
[----:B------:R-:W-:Y:S01]  /*c7c0*/  IMAD.U32 R26, R15, 0x10000, RZ ;  /* 0x000100000f1a7824 */ /* 0x000fe200078e00ff */
[----:B------:R-:W-:Y:S01]  /*c7d0*/  LOP3.LUT R29, R13, 0xffff0000, RZ, 0xc0, !PT ;  /* 0xffff00000d1d7812 */ /* 0x000fe200078ec0ff */
[----:B------:R-:W-:Y:S01]  /*c7e0*/  IMAD.U32 R13, R41, 0x10000, RZ ;  /* 0x00010000290d7824 */ /* 0x000fe200078e00ff */
[----:B--2---:R-:W-:Y:S01]  /*c7f0*/  SHF.L.U32 R12, R10, 0x10, RZ ;  /* 0x000000100a0c7819 */ /* 0x004fe200000006ff */
[----:B------:R-:W-:Y:S01]  /*c800*/  IMAD.U32 R20, R11, 0x10000, RZ ;  /* 0x000100000b147824 */ /* 0x000fe200078e00ff */
[----:B------:R-:W-:Y:S01]  /*c810*/  LOP3.LUT R18, R14, 0xffff0000, RZ, 0xc0, !PT ;  /* 0xffff00000e127812 */ /* 0x000fe200078ec0ff */
[C---:B------:R-:W-:Y:S01]  /*c820*/  IMAD.U32 R14, R8.reuse, 0x10000, RZ ;  /* 0x00010000080e7824 */ /* 0x040fe200078e00ff */
[----:B------:R-:W-:Y:S01]  /*c830*/  LOP3.LUT R28, R15, 0xffff0000, RZ, 0xc0, !PT ;  /* 0xffff00000f1c7812 */ /* 0x000fe200078ec0ff */
[----:B------:R-:W-:Y:S01]  /*c840*/  IMAD.U32 R21, R9, 0x10000, RZ ;  /* 0x0001000009157824 */ /* 0x000fe200078e00ff */
[----:B------:R-:W-:Y:S01]  /*c850*/  LOP3.LUT R15, R8, 0xffff0000, RZ, 0xc0, !PT ;  /* 0xffff0000080f7812 */ /* 0x000fe200078ec0ff */
[-C--:B------:R-:W-:Y:S01]  /*c860*/  FMUL.FTZ R8, R13, R12.reuse ;  /* 0x0000000c0d087220 */ /* 0x080fe20000410000 */
[----:B------:R-:W-:Y:S01]  /*c870*/  LOP3.LUT R10, R10, 0xffff0000, RZ, 0xc0, !PT ;  /* 0xffff00000a0a7812 */ /* 0x000fe200078ec0ff */
[----:B------:R-:W-:Y:S01]  /*c880*/  FMUL.FTZ R12, R7, R12 ;  /* 0x0000000c070c7220 */ /* 0x000fe20000410000 */
[----:B------:R-:W-:Y:S01]  /*c890*/  LOP3.LUT R24, R11, 0xffff0000, RZ, 0xc0, !PT ;  /* 0xffff00000b187812 */ /* 0x000fe200078ec0ff */
[----:B------:R-:W-:Y:S01]  /*c8a0*/  FFMA.FTZ R37, R7, R16, -R8 ;  /* 0x0000001007257223 */ /* 0x000fe20000010808 */
[----:B------:R-:W-:Y:S01]  /*c8b0*/  LOP3.LUT R7, R45, 0xffff0000, RZ, 0xc0, !PT ;  /* 0xffff00002d077812 */ /* 0x000fe200078ec0ff */
[----:B------:R-:W-:Y:S01]  /*c8c0*/  FMUL.FTZ R11, R6, R10 ;  /* 0x0000000a060b7220 */ /* 0x000fe20000410000 */
[----:B------:R-:W-:Y:S01]  /*c8d0*/  SHF.L.U32 R8, R49, 0x10, RZ ;  /* 0x0000001031087819 */ /* 0x000fe200000006ff */
[----:B------:R-:W-:Y:S01]  /*c8e0*/  FFMA.FTZ R36, R13, R16, R12 ;  /* 0x000000100d247223 */ /* 0x000fe2000001000c */
[----:B------:R-:W-:Y:S01]  /*c8f0*/  LOP3.LUT R25, R9, 0xffff0000, RZ, 0xc0, !PT ;  /* 0xffff000009197812 */ /* 0x000fe200078ec0ff */
[----:B------:R-:W-:Y:S01]  /*c900*/  FMUL.FTZ R10, R7, R10 ;  /* 0x0000000a070a7220 */ /* 0x000fe20000410000 */
[C---:B------:R-:W-:Y:S01]  /*c910*/  LOP3.LUT R12, R42.reuse, 0xffff0000, RZ, 0xc0, !PT ;  /* 0xffff00002a0c7812 */ /* 0x040fe200078ec0ff */
[----:B------:R-:W-:-:S02]  /*c920*/  IMAD.U32 R9, R42, 0x10000, RZ ;  /* 0x000100002a097824 */ /* 0x000fc400078e00ff */
[----:B------:R-:W-:Y:S02]  /*c930*/  FFMA.FTZ R34, R7, R18, -R11 ;  /* 0x0000001207227223 */ /* 0x000fe4000001080b */
[----:B------:R-:W-:Y:S02]  /*c940*/  FMUL.FTZ R11, R8, R14 ;  /* 0x0000000e080b7220 */ /* 0x000fe40000410000 */
[----:B------:R-:W-:Y:S01]  /*c950*/  FFMA.FTZ R33, R6, R18, R10 ;  /* 0x0000001206217223 */ /* 0x000fe2000001000a */
[----:B------:R-:W-:Y:S01]  /*c960*/  LOP3.LUT R6, R49, 0xffff0000, RZ, 0xc0, !PT ;  /* 0xffff000031067812 */ /* 0x000fe200078ec0ff */
[C---:B------:R-:W-:Y:S01]  /*c970*/  FMUL.FTZ R7, R9.reuse, R14 ;  /* 0x0000000e09077220 */ /* 0x040fe20000410000 */
[----:B------:R-:W-:Y:S01]  /*c980*/  SHF.L.U32 R10, R44, 0x10, RZ ;  /* 0x000000102c0a7819 */ /* 0x000fe200000006ff */
[----:B------:R-:W-:Y:S01]  /*c990*/  FFMA.FTZ R30, R9, R19, R11 ;  /* 0x00000013091e7223 */ /* 0x000fe2000001000b */
[----:B------:R-:W-:Y:S01]  /*c9a0*/  F2FP.BF16.PACK_AB R14, R34, R37 ;  /* 0x00000025220e723e */ /* 0x000fe200000010ff */
[----:B------:R-:W-:-:S02]  /*c9b0*/  FFMA.FTZ R31, R8, R19, -R7 ;  /* 0x00000013081f7223 */ /* 0x000fc40000010807 */
[-C--:B------:R-:W-:Y:S02]  /*c9c0*/  FMUL.FTZ R9, R12, R15.reuse ;  /* 0x0000000f0c097220 */ /* 0x080fe40000410000 */
[----:B------:R-:W-:Y:S02]  /*c9d0*/  IMAD.U32 R7, R43, 0x10000, RZ ;  /* 0x000100002b077824 */ /* 0x000fe400078e00ff */
[----:B------:R-:W-:Y:S02]  /*c9e0*/  FMUL.FTZ R13, R6, R15 ;  /* 0x0000000f060d7220 */ /* 0x000fe40000410000 */
[----:B------:R-:W-:Y:S02]  /*c9f0*/  IMAD.U32 R8, R50, 0x10000, RZ ;  /* 0x0001000032087824 */ /* 0x000fe400078e00ff */
[----:B------:R-:W-:Y:S02]  /*ca00*/  FFMA.FTZ R27, R6, R22, -R9 ;  /* 0x00000016061b7223 */ /* 0x000fe40000010809 */
[----:B------:R-:W-:-:S02]  /*ca10*/  FMUL.FTZ R11, R7, R21 ;  /* 0x00000015070b7220 */ /* 0x000fc40000410000 */
[----:B------:R-:W-:Y:S02]  /*ca20*/  FFMA.FTZ R22, R12, R22, R13 ;  /* 0x000000160c167223 */ /* 0x000fe4000001000d */
[----:B------:R-:W-:Y:S02]  /*ca30*/  IMAD.U32 R6, R46, 0x10000, RZ ;  /* 0x000100002e067824 */ /* 0x000fe400078e00ff */
[----:B------:R-:W-:Y:S02]  /*ca40*/  FMUL.FTZ R9, R8, R21 ;  /* 0x0000001508097220 */ /* 0x000fe40000410000 */
        /* <DEDUP_REMOVED lines=14> */
[-C--:B------:R-:W-:Y:S02]  /*cb30*/  FFMA.FTZ R13, R9, R29.reuse, -R13 ;  /* 0x0000001d090d7223 */ /* 0x080fe4000001080d */
        /* <DEDUP_REMOVED lines=12> */
.L_x_137:
[----:B------:R-:W-:Y:S05]  /*cc00*/  BSYNC B0 ;  /* 0x0000000000007941 */ /* 0x000fea0003800000 */
.L_x_136:
[----:B------:R-:W-:-:S04]  /*cc10*/  IADD3 R6, R66, 0x20, RZ ;  /* 0x0000002042067810 */ /* 0x000fc80007ffe0ff */
[----:B------:R-:W-:-:S13]  /*cc20*/  ISETP.GE.AND P0, PT, R6, c[0x0][0x27c], PT ;  /* 0x00009f0006007a0c */ /* 0x000fda0003f06270 */
[----:B------:R-:W-:Y:S05]  /*cc30*/  @P0 BRA `(.L_x_115) ;  /* 0x000006c000000947 */ /* 0x000fea0003800000 */
[----:B-1----:R-:W-:Y:S01]  /*cc40*/  SHF.R.S32.HI R12, RZ, 0x1f, R6 ;  /* 0x0000001fff0c7819 */ /* 0x002fe20000011406 */
[----:B------:R-:W-:Y:S01]  /*cc50*/  IMAD.MOV.U32 R13, RZ, RZ, c[0x0][0x27c] ;  /* 0x00009f00ff0d7624 */ /* 0x000fe200078e00ff */
[----:B------:R-:W-:Y:S02]  /*cc60*/  SHF.R.S32.HI R7, RZ, 0x1f, R17 ;  /* 0x0000001fff077819 */ /* 0x000fe40000011411 */
[-C--:B------:R-:W-:Y:S02]  /*cc70*/  LEA.HI R9, R17, R17.reuse, RZ, 0x1 ;  /* 0x0000001111097211 */ /* 0x080fe400078f08ff */
[CC--:B------:R-:W-:Y:S02]  /*cc80*/  LEA.HI R8, R12.reuse, R6.reuse, RZ, 0x3 ;  /* 0x000000060c087211 */ /* 0x0c0fe400078f18ff */
[----:B------:R-:W-:Y:S02]  /*cc90*/  LEA.HI R12, R12, R6, RZ, 0x5 ;  /* 0x000000060c0c7211 */ /* 0x000fe400078f28ff */
[----:B------:R-:W-:-:S02]  /*cca0*/  LEA.HI R6, R7, R17, RZ, 0x3 ;  /* 0x0000001107067211 */ /* 0x000fc400078f18ff */
[C---:B------:R-:W-:Y:S01]  /*ccb0*/  LOP3.LUT R7, R9.reuse, 0x7fffffe, RZ, 0xc0, !PT ;  /* 0x07fffffe09077812 */ /* 0x040fe200078ec0ff */
[----:B------:R-:W-:Y:S01]  /*ccc0*/  IMAD.SHL.U32 R9, R9, 0x20, RZ ;  /* 0x0000002009097824 */ /* 0x000fe200078e00ff */
[----:B------:R-:W-:Y:S01]  /*ccd0*/  SHF.R.S32.HI R11, RZ, 0x3, R8 ;  /* 0x00000003ff0b7819 */ /* 0x000fe20000011408 */
[----:B------:R-:W-:Y:S01]  /*cce0*/  IMAD.SHL.U32 R10, R6, 0x20, RZ ;  /* 0x00000020060a7824 */ /* 0x000fe200078e00ff */
[----:B------:R-:W-:Y:S02]  /*ccf0*/  IADD3 R16, R17, -R7, RZ ;  /* 0x8000000711107210 */ /* 0x000fe40007ffe0ff */
[----:B------:R-:W-:Y:S02]  /*cd00*/  LOP3.LUT R6, R9, 0xc0, RZ, 0xc0, !PT ;  /* 0x000000c009067812 */ /* 0x000fe400078ec0ff */
[----:B------:R-:W-:Y:S01]  /*cd10*/  LEA.HI R7, R13, R11, RZ, 0x1d ;  /* 0x0000000b0d077211 */ /* 0x000fe200078fe8ff */
[----:B------:R-:W-:Y:S01]  /*cd20*/  IMAD.SHL.U32 R11, R12, 0x80, RZ ;  /* 0x000000800c0b7824 */ /* 0x000fe200078e00ff */
[----:B------:R-:W-:-:S02]  /*cd30*/  LOP3.LUT R9, R10, 0xffffff00, RZ, 0xc0, !PT ;  /* 0xffffff000a097812 */ /* 0x000fc400078ec0ff */
[----:B------:R-:W-:Y:S02]  /*cd40*/  LOP3.LUT R10, R6, 0x18, R8, 0xf8, !PT ;  /* 0x00000018060a7812 */ /* 0x000fe400078ef808 */
[----:B------:R-:W-:Y:S01]  /*cd50*/  SHF.R.U32.HI R12, RZ, 0x3, R6 ;  /* 0x00000003ff0c7819 */ /* 0x000fe20000011606 */
[----:B------:R-:W-:Y:S01]  /*cd60*/  IMAD R16, R16, 0x20, R9 ;  /* 0x0000002010107824 */ /* 0x000fe200078e0209 */
[----:B------:R-:W-:Y:S02]  /*cd70*/  SHF.R.S32.HI R8, RZ, 0x1f, R7 ;  /* 0x0000001fff087819 */ /* 0x000fe40000011407 */
[----:B------:R-:W-:Y:S01]  /*cd80*/  LOP3.LUT R9, R10, R12, RZ, 0x3c, !PT ;  /* 0x0000000c0a097212 */ /* 0x000fe200078e3cff */
[----:B------:R-:W-:Y:S01]  /*cd90*/  IMAD.SHL.U32 R10, R7, 0x8, RZ ;  /* 0x00000008070a7824 */ /* 0x000fe200078e00ff */
[----:B------:R-:W-:Y:S02]  /*cda0*/  LEA.HI R7, R8, R7, RZ, 0x2 ;  /* 0x0000000708077211 */ /* 0x000fe400078f10ff */
[----:B------:R-:W-:-:S02]  /*cdb0*/  LOP3.LUT R11, R11, 0x7ffff000, RZ, 0xc0, !PT ;  /* 0x7ffff0000b0b7812 */ /* 0x000fc400078ec0ff */
[----:B------:R-:W-:Y:S02]  /*cdc0*/  LOP3.LUT R8, R6, 0x18, R10, 0xf8, !PT ;  /* 0x0000001806087812 */ /* 0x000fe400078ef80a */
[----:B------:R-:W-:Y:S02]  /*cdd0*/  SHF.L.U32 R6, R7, 0xa, RZ ;  /* 0x0000000a07067819 */ /* 0x000fe400000006ff */
        /* <DEDUP_REMOVED lines=37> */
[-C--:B------:R-:W-:Y:S02]  /*d030*/  FFMA.FTZ R33, R7, R17.reuse, -R11 ;  /* 0x0000001107217223 */ /* 0x080fe4000001080b */
[-C--:B------:R-:W-:Y:S02]  /*d040*/  FMUL.FTZ R11, R8, R14.reuse ;  /* 0x0000000e080b7220 */ /* 0x080fe40000410000 */
        /* <DEDUP_REMOVED lines=9> */
[C---:B------:R-:W-:Y:S02]  /*d0e0*/  FMUL.FTZ R13, R6.reuse, R15 ;  /* 0x0000000f060d7220 */ /* 0x040fe40000410000 */
[----:B------:R-:W-:Y:S02]  /*d0f0*/  IMAD.U32 R8, R63, 0x10000, RZ ;  /* 0x000100003f087824 */ /* 0x000fe400078e00ff */
[----:B------:R-:W-:Y:S02]  /*d100*/  FFMA.FTZ R26, R6, R21, -R9 ;  /* 0x00000015061a7223 */ /* 0x000fe40000010809 */
[----:B------:R-:W-:-:S02]  /*d110*/  FMUL.FTZ R11, R7, R20 ;  /* 0x00000014070b7220 */ /* 0x000fc40000410000 */
[----:B------:R-:W-:Y:S02]  /*d120*/  FFMA.FTZ R21, R12, R21, R13 ;  /* 0x000000150c157223 */ /* 0x000fe4000001000d */
[C---:B------:R-:W-:Y:S02]  /*d130*/  IMAD.U32 R6, R61.reuse, 0x10000, RZ ;  /* 0x000100003d067824 */ /* 0x040fe400078e00ff */
[----:B------:R-:W-:Y:S02]  /*d140*/  FMUL.FTZ R9, R8, R20 ;  /* 0x0000001408097220 */ /* 0x000fe40000410000 */
[-C--:B------:R-:W-:Y:S02]  /*d150*/  FMUL.FTZ R12, R10, R19.reuse ;  /* 0x000000130a0c7220 */ /* 0x080fe40000410000 */
[-C--:B------:R-:W-:Y:S01]  /*d160*/  FFMA.FTZ R20, R8, R22.reuse, -R11 ;  /* 0x0000001608147223 */ /* 0x080fe2000001080b */
[----:B------:R-:W-:Y:S01]  /*d170*/  LOP3.LUT R8, R61, 0xffff0000, RZ, 0xc0, !PT ;  /* 0xffff00003d087812 */ /* 0x000fe200078ec0ff */
[----:B------:R-:W-:Y:S01]  /*d180*/  FFMA.FTZ R18, R7, R22, R9 ;  /* 0x0000001607127223 */ /* 0x000fe20000010009 */
[----:B------:R-:W-:Y:S01]  /*d190*/  LOP3.LUT R7, R57, 0xffff0000, RZ, 0xc0, !PT ;  /* 0xffff000039077812 */ /* 0x000fe200078ec0ff */
[C---:B------:R-:W-:Y:S01]  /*d1a0*/  FMUL.FTZ R11, R6.reuse, R19 ;  /* 0x00000013060b7220 */ /* 0x040fe20000410000 */
        /* <DEDUP_REMOVED lines=21> */
.L_x_115:
[----:B------:R-:W-:Y:S05]  /*d300*/  BSYNC B2 ;  /* 0x0000000000027941 */ /* 0x000fea0003800000 */
.L_x_99:
[----:B-1----:R-:W-:Y:S01]  /*d310*/  IMAD R8, R70, c[0x0][0x208], RZ ;  /* 0x0000820046087a24 */ /* 0x002fe200078e02ff */
[----:B------:R-:W-:-:S04]  /*d320*/  DEPBAR.LE SB0, 0x0 ;  /* 0x000080000000791a */ /* 0x000fc80000000000 */
[----:B------:R-:W-:Y:S01]  /*d330*/  IMAD.WIDE.U32 R6, R251, c[0x0][0x208], RZ ;  /* 0x00008200fb067a25 */ /* 0x000fe200078e00ff */
[C---:B------:R-:W-:Y:S02]  /*d340*/  ISETP.GE.AND P2, PT, R176.reuse, c[0x0][0x1d4], PT ;  /* 0x00007500b0007a0c */ /* 0x040fe40003f46270 */
[----:B------:R-:W-:Y:S01]  /*d350*/  SHF.L.U32 R220, R3, 0x1, RZ ;  /* 0x0000000103dc7819 */ /* 0x000fe200000006ff */
[----:B------:R-:W-:Y:S01]  /*d360*/  IMAD R8, R251, c[0x0][0x20c], R8 ;  /* 0x00008300fb087a24 */ /* 0x000fe200078e0208 */
[----:B------:R-:W-:Y:S01]  /*d370*/  BAR.SYNC.DEFER_BLOCKING 0x0 ;  /* 0x0000000000007b1d */ /* 0x000fe20000010000 */
[----:B------:R-:W-:Y:S01]  /*d380*/  IMAD.WIDE R14, R176, 0x2, RZ ;  /* 0x00000002b00e7825 */ /* 0x000fe200078e02ff */
[----:B------:R-:W-:Y:S02]  /*d390*/  SHF.L.U32 R224, R0, 0x1, RZ ;  /* 0x0000000100e07819 */ /* 0x000fe400000006ff */
[----:B------:R-:W-:Y:S01]  /*d3a0*/  IADD3 R7, R7, R8, RZ ;  /* 0x0000000807077210 */ /* 0x000fe20007ffe0ff */
[----:B------:R-:W-:Y:S01]  /*d3b0*/  IMAD R8, R71, c[0x0][0x218], RZ ;  /* 0x0000860047087a24 */ /* 0x000fe200078e02ff */
[----:B------:R-:W-:-:S02]  /*d3c0*/  LEA R0, R2, R220, 0x1 ;  /* 0x000000dc02007211 */ /* 0x000fc400078e08ff */
[----:B------:R-:W-:Y:S01]  /*d3d0*/  LEA R225, R4, R224, 0x1 ;  /* 0x000000e004e17211 */ /* 0x000fe200078e08ff */
[----:B------:R-:W-:Y:S01]  /*d3e0*/  IMAD.WIDE.U32 R6, R248, c[0x0][0x218], R6 ;  /* 0x00008600f8067a25 */ /* 0x000fe200078e0006 */
[----:B------:R-:W-:Y:S02]  /*d3f0*/  SHF.L.U32 R226, R226, 0x1, RZ ;  /* 0x00000001e2e27819 */ /* 0x000fe400000006ff */
[----:B------:R-:W-:Y:S01]  /*d400*/  P2R R34, PR, RZ, 0x8 ;  /* 0x00000008ff227803 */ /* 0x000fe20000000000 */
[----:B------:R-:W-:Y:S01]  /*d410*/  IMAD R8, R248, c[0x0][0x21c], R8 ;  /* 0x00008700f8087a24 */ /* 0x000fe200078e0208 */
[----:B------:R-:W-:Y:S02]  /*d420*/  IADD3 R6, P0, R74, R6, RZ ;  /* 0x000000064a067210 */ /* 0x000fe40007f1e0ff */
[----:B------:R-:W-:Y:S02]  /*d430*/  SHF.R.S32.HI R161, RZ, 0x1f, R176 ;  /* 0x0000001fffa17819 */ /* 0x000fe400000114b0 */
[----:B------:R-:W-:-:S02]  /*d440*/  IADD3.X R8, R72, R7, R8, P0, !PT ;  /* 0x0000000748087210 */ /* 0x000fc400007fe408 */
[----:B------:R-:W-:-:S04]  /*d450*/  LEA R7, P0, R6, c[0x0][0x1f8], 0x1 ;  /* 0x00007e0006077a11 */ /* 0x000fc800078008ff */
[----:B------:R-:W-:Y:S01]  /*d460*/  LEA.HI.X R6, R6, c[0x0][0x1fc], R8, 0x1, P0 ;  /* 0x00007f0006067a11 */ /* 0x000fe200000f0c08 */
[----:B------:R-:W1:Y:S04]  /*d470*/  SHFL.IDX PT, R13, R7, RZ, 0x1c1f ;  /* 0x001c1fff070d7589 */ /* 0x000e6800000e0000 */
[----:B------:R2:W3:Y:S04]  /*d480*/  SHFL.IDX PT, R11, R7, 0x1, 0x1c1f ;  /* 0x003c1f00070b7f89 */ /* 0x0004e800000e0000 */
[----:B------:R-:W4:Y:S04]  /*d490*/  SHFL.IDX PT, R12, R6, RZ, 0x1c1f ;  /* 0x001c1fff060c7589 */ /* 0x000f2800000e0000 */
[----:B------:R5:W5:Y:S04]  /*d4a0*/  SHFL.IDX PT, R10, R6, 0x1, 0x1c1f ;  /* 0x003c1f00060a7f89 */ /* 0x000b6800000e0000 */
[----:B------:R-:W-:Y:S04]  /*d4b0*/  LDSM.16.M88.4 R20, [R220+0x3100] ;  /* 0x00310000dc14783b */ /* 0x000fe80000000200 */
[----:B------:R-:W-:Y:S01]  /*d4c0*/  LDSM.16.M88.4 R52, [R220+0x3500] ;  /* 0x00350000dc34783b */ /* 0x000fe20000000200 */
[----:B-1----:R-:W-:-:S03]  /*d4d0*/  IADD3 R32, P1, R13, R14, RZ ;  /* 0x0000000e0d207210 */ /* 0x002fc60007f3e0ff */
[----:B------:R-:W-:Y:S01]  /*d4e0*/  LDSM.16.M88.4 R48, [R220+0x3900] ;  /* 0x00390000dc30783b */ /* 0x000fe20000000200 */
[----:B--2---:R-:W-:Y:S02]  /*d4f0*/  SHF.R.S32.HI R7, RZ, 0x1f, R69 ;  /* 0x0000001fff077819 */ /* 0x004fe40000011445 */
[----:B---3--:R-:W-:Y:S01]  /*d500*/  IADD3 R28, P0, R14, R11, RZ ;  /* 0x0000000b0e1c7210 */ /* 0x008fe20007f1e0ff */
[----:B------:R-:W-:Y:S01]  /*d510*/  LDSM.16.M88.4 R44, [R220+0x3d00] ;  /* 0x003d0000dc2c783b */ /* 0x000fe20000000200 */
[----:B------:R-:W-:Y:S02]  /*d520*/  LEA.HI R7, R7, R69, RZ, 0x3 ;  /* 0x0000004507077211 */ /* 0x000fe400078f18ff */
[----:B----4-:R-:W-:Y:S01]  /*d530*/  IADD3.X R33, R12, R15, RZ, P1, !PT ;  /* 0x0000000f0c217210 */ /* 0x010fe20000ffe4ff */
[----:B------:R-:W-:Y:S01]  /*d540*/  LDSM.16.M88.4 R56, [R0+0x3100] ;  /* 0x003100000038783b */ /* 0x000fe20000000200 */
[----:B-----5:R-:W-:Y:S02]  /*d550*/  SHF.R.S32.HI R6, RZ, 0x1f, R68 ;  /* 0x0000001fff067819 */ /* 0x020fe40000011444 */
[----:B------:R-:W-:Y:S01]  /*d560*/  LOP3.LUT R240, R7, 0xfffffff8, RZ, 0xc0, !PT ;  /* 0xfffffff807f07812 */ /* 0x000fe200078ec0ff */
[----:B------:R-:W-:Y:S01]  /*d570*/  LDSM.16.M88.4 R80, [R0+0x3500] ;  /* 0x003500000050783b */ /* 0x000fe20000000200 */
[----:B------:R-:W-:-:S02]  /*d580*/  LEA.HI R6, R6, R68, RZ, 0x3 ;  /* 0x0000004406067211 */ /* 0x000fc400078f18ff */
[----:B------:R-:W-:Y:S01]  /*d590*/  IADD3.X R29, R15, R10, RZ, P0, !PT ;  /* 0x0000000a0f1d7210 */ /* 0x000fe200007fe4ff */
[----:B------:R-:W-:Y:S01]  /*d5a0*/  IMAD.WIDE R8, R240, 0x2, RZ ;  /* 0x00000002f0087825 */ /* 0x000fe200078e02ff */
[----:B------:R-:W-:Y:S01]  /*d5b0*/  LOP3.LUT R241, R6, 0xfffffff8, RZ, 0xc0, !PT ;  /* 0xfffffff806f17812 */ /* 0x000fe200078ec0ff */
[----:B------:R-:W-:Y:S01]  /*d5c0*/  LDSM.16.M88.4 R100, [R0+0x3900] ;  /* 0x003900000064783b */ /* 0x000fe20000000200 */
[----:B------:R-:W-:Y:S02]  /*d5d0*/  SHF.R.S32.HI R160, RZ, 0x1f, R240 ;  /* 0x0000001fffa07819 */ /* 0x000fe400000114f0 */
[----:B------:R-:W-:Y:S01]  /*d5e0*/  IADD3 R30, P1, R13, R8, RZ ;  /* 0x000000080d1e7210 */ /* 0x000fe20007f3e0ff */
[----:B------:R-:W-:Y:S01]  /*d5f0*/  IMAD.WIDE R6, R241, 0x2, RZ ;  /* 0x00000002f1067825 */ /* 0x000fe200078e02ff */
[----:B------:R-:W-:Y:S01]  /*d600*/  IADD3 R26, P0, R8, R11, RZ ;  /* 0x0000000b081a7210 */ /* 0x000fe20007f1e0ff */
[----:B------:R1:W-:Y:S01]  /*d610*/  LDSM.16.M88.4 R104, [R0+0x3d00] ;  /* 0x003d00000068783b */ /* 0x0003e20000000200 */
[----:B------:R-:W-:-:S02]  /*d620*/  IADD3.X R31, R12, R9, RZ, P1, !PT ;  /* 0x000000090c1f7210 */ /* 0x000fc40000ffe4ff */
[----:B------:R-:W-:Y:S01]  /*d630*/  IADD3.X R27, R9, R10, RZ, P0, !PT ;  /* 0x0000000a091b7210 */ /* 0x000fe200007fe4ff */
[----:B------:R-:W-:Y:S01]  /*d640*/  LDSM.16.M88.4 R40, [R225+0x6100] ;  /* 0x00610000e128783b */ /* 0x000fe20000000200 */
[----:B------:R-:W-:Y:S02]  /*d650*/  IADD3 R24, P1, R13, R6, RZ ;  /* 0x000000060d187210 */ /* 0x000fe40007f3e0ff */
[----:B------:R-:W-:Y:S01]  /*d660*/  IADD3 R6, P0, R6, R11, RZ ;  /* 0x0000000b06067210 */ /* 0x000fe20007f1e0ff */
[----:B------:R-:W-:Y:S01]  /*d670*/  LDSM.16.M88.4 R16, [R225+0x7100] ;  /* 0x00710000e110783b */ /* 0x000fe20000000200 */
[----:B------:R-:W-:Y:S02]  /*d680*/  IADD3.X R25, R12, R7, RZ, P1, !PT ;  /* 0x000000070c197210 */ /* 0x000fe40000ffe4ff */
[----:B------:R-:W-:Y:S01]  /*d690*/  IADD3.X R7, R7, R10, RZ, P0, !PT ;  /* 0x0000000a07077210 */ /* 0x000fe200007fe4ff */
[----:B------:R-:W2:Y:S01]  /*d6a0*/  LDSM.16.M88.4 R12, [R224+0x6100] ;  /* 0x00610000e00c783b */ /* 0x000ea20000000200 */
[----:B------:R-:W-:-:S02]  /*d6b0*/  ISETP.LT.OR P0, PT, R67, 0x1, P2 ;  /* 0x000000014300780c */ /* 0x000fc40001701670 */
[----:B------:R-:W-:Y:S01]  /*d6c0*/  ISETP.GE.AND P1, PT, R69, c[0x0][0x1d4], PT ;  /* 0x0000750045007a0c */ /* 0x000fe20003f26270 */
[----:B------:R-:W3:Y:S01]  /*d6d0*/  LDSM.16.M88.4 R8, [R224+0x7100] ;  /* 0x00710000e008783b */ /* 0x000ee20000000200 */
[----:B------:R-:W-:Y:S02]  /*d6e0*/  ISETP.LT.OR P2, PT, R67, 0x21, P2 ;  /* 0x000000214300780c */ /* 0x000fe40001741670 */
[----:B------:R-:W-:Y:S02]  /*d6f0*/  SHF.R.S32.HI R157, RZ, 0x1f, R241 ;  /* 0x0000001fff9d7819 */ /* 0x000fe400000114f1 */
[----:B-1----:R-:W-:-:S05]  /*d700*/  IADD3 R0, R220, 0x3100, RZ ;  /* 0x00003100dc007810 */ /* 0x002fca0007ffe0ff */
[----:B------:R-:W-:Y:S01]  /*d710*/  @!PT LDS RZ, [RZ] ;  /* 0x00000000fffff984 */ /* 0x000fe20000000800 */
[----:B------:R-:W-:Y:S01]  /*d720*/  @!PT LDS RZ, [RZ] ;  /* 0x00000000fffff984 */ /* 0x000fe20000000800 */
[----:B------:R-:W-:Y:S01]  /*d730*/  @!PT LDS RZ, [RZ] ;  /* 0x00000000fffff984 */ /* 0x000fe20000000800 */
[----:B------:R1:W-:Y:S01]  /*d740*/  LDGSTS.E.BYPASS.LTC128B.128 [R226+0x100], [R32.64], !P0 ;  /* 0x0010000020e27fae */ /* 0x0003e2000c101d46 */
[C---:B------:R-:W-:Y:S02]  /*d750*/  ISETP.LT.OR P0, PT, R67.reuse, 0x1, P1 ;  /* 0x000000014300780c */ /* 0x040fe40000f01670 */
[----:B------:R-:W-:Y:S02]  /*d760*/  ISETP.LT.OR P1, PT, R67, 0x21, P1 ;  /* 0x000000214300780c */ /* 0x000fe40000f21670 */
[----:B------:R-:W-:-:S09]  /*d770*/  LEA R223, R2, R0, 0x1 ;  /* 0x0000000002df7211 */ /* 0x000fd200078e08ff */
[----:B------:R4:W-:Y:S01]  /*d780*/  LDGSTS.E.BYPASS.LTC128B.128 [R226+0x1100], [R30.64], !P0 ;  /* 0x011000001ee27fae */ /* 0x0009e2000c101d46 */
[----:B------:R-:W-:-:S04]  /*d790*/  ISETP.GE.AND P0, PT, R68, c[0x0][0x1d4], PT ;  /* 0x0000750044007a0c */ /* 0x000fc80003f06270 */
[C---:B------:R-:W-:Y:S02]  /*d7a0*/  ISETP.LT.OR P3, PT, R67.reuse, 0x1, P0 ;  /* 0x000000014300780c */ /* 0x040fe40000761670 */
[----:B------:R-:W-:Y:S01]  /*d7b0*/  ISETP.LT.OR P0, PT, R67, 0x21, P0 ;  /* 0x000000214300780c */ /* 0x000fe20000701670 */
[----:B--2---:R-:W-:Y:S10]  /*d7c0*/  HMMA.16816.F32.BF16 R76, R12, R22, RZ ;  /* 0x000000160c4c723c */ /* 0x004ff400000418ff */
[----:B------:R2:W-:Y:S01]  /*d7d0*/  LDGSTS.E.BYPASS.LTC128B.128 [R226+0x2100], [R24.64], !P3 ;  /* 0x0210000018e27fae */ /* 0x0005e2000d901d46 */
[----:B------:R-:W-:Y:S01]  /*d7e0*/  ISETP.NE.AND P3, PT, R34, RZ, PT ;  /* 0x000000ff2200720c */ /* 0x000fe20003f65270 */
[----:B---3--:R-:W-:Y:S02]  /*d7f0*/  HMMA.16816.F32.BF16 R92, R8, R52, RZ ;  /* 0x00000034085c723c */ /* 0x008fe400000418ff */
[----:B------:R4:W-:Y:S01]  /*d800*/  LDGSTS.E.BYPASS.LTC128B.128 [R226+0x900], [R28.64], !P2 ;  /* 0x009000001ce27fae */ /* 0x0009e2000d101d46 */
[----:B------:R-:W-:-:S03]  /*d810*/  ISETP.GE.AND P2, PT, R169, 0x41, PT ;  /* 0x00000041a900780c */ /* 0x000fc60003f46270 */
[----:B------:R2:W-:Y:S02]  /*d820*/  LDGSTS.E.BYPASS.LTC128B.128 [R226+0x1900], [R26.64], !P1 ;  /* 0x019000001ae27fae */ /* 0x0005e4000c901d46 */
[C---:B------:R-:W-:Y:S02]  /*d830*/  HMMA.16816.F32.BF16 R84, R8.reuse, R48, RZ ;  /* 0x000000300854723c */ /* 0x040fe400000418ff */
[----:B------:R3:W-:Y:S04]  /*d840*/  LDGSTS.E.BYPASS.LTC128B.128 [R226+0x2900], [R6.64], !P0 ;  /* 0x0290000006e27fae */ /* 0x0007e8000c101d46 */
[----:B------:R-:W-:Y:S02]  /*d850*/  LDSM.16.M88.4 R64, [R220+0x4100] ;  /* 0x00410000dc40783b */ /* 0x000fe40000000200 */
[C---:B------:R-:W-:Y:S02]  /*d860*/  HMMA.16816.F32.BF16 R68, R8.reuse, R44, RZ ;  /* 0x0000002c0844723c */ /* 0x040fe400000418ff */
[----:B------:R-:W5:Y:S04]  /*d870*/  LDSM.16.M88.4 R36, [R224+0x8100] ;  /* 0x00810000e024783b */ /* 0x000f680000000200 */
[----:B-1----:R-:W1:Y:S02]  /*d880*/  LDSM.16.M88.4 R32, [R224+0x9100] ;  /* 0x00910000e020783b */ /* 0x002e640000000200 */
[C---:B------:R-:W-:Y:S02]  /*d890*/  HMMA.16816.F32.BF16 R96, R8.reuse, R22, RZ ;  /* 0x000000160860723c */ /* 0x040fe400000418ff */
[----:B------:R-:W0:Y:S06]  /*d8a0*/  LDGDEPBAR ;  /* 0x00000000000079af */ /* 0x000e2c0000000000 */
[C---:B----4-:R-:W-:Y:S01]  /*d8b0*/  HMMA.16816.F32.BF16 R28, R8.reuse, R20, RZ ;  /* 0x00000014081c723c */ /* 0x050fe200000418ff */
[----:B--2---:R-:W-:Y:S07]  /*d8c0*/  LDSM.16.M88.4 R24, [R225+0x9100] ;  /* 0x00910000e118783b */ /* 0x004fee0000000200 */
[C---:B------:R-:W-:Y:S08]  /*d8d0*/  HMMA.16816.F32.BF16 R88, R8.reuse, R54, RZ ;  /* 0x000000360858723c */ /* 0x040ff000000418ff */
[C---:B------:R-:W-:Y:S08]  /*d8e0*/  HMMA.16816.F32.BF16 R72, R8.reuse, R50, RZ ;  /* 0x000000320848723c */ /* 0x040ff000000418ff */
[----:B------:R-:W-:Y:S08]  /*d8f0*/  HMMA.16816.F32.BF16 R60, R8, R46, RZ ;  /* 0x0000002e083c723c */ /* 0x000ff000000418ff */
[C---:B------:R-:W-:Y:S08]  /*d900*/  HMMA.16816.F32.BF16 R8, R12.reuse, R20, RZ ;  /* 0x000000140c08723c */ /* 0x040ff000000418ff */
[C---:B------:R-:W-:Y:S08]  /*d910*/  HMMA.16816.F32.BF16 R20, R12.reuse, R52, RZ ;  /* 0x000000340c14723c */ /* 0x040ff000000418ff */
[----:B------:R-:W-:Y:S01]  /*d920*/  HMMA.16816.F32.BF16 R116, R12, R54, RZ ;  /* 0x000000360c74723c */ /* 0x000fe200000418ff */
[----:B------:R-:W-:Y:S07]  /*d930*/  LDSM.16.M88.4 R52, [R223+0x1000] ;  /* 0x00100000df34783b */ /* 0x000fee0000000200 */
[----:B------:R-:W-:Y:S08]  /*d940*/  HMMA.16816.F32.BF16 R8, R40, R56, R8 ;  /* 0x000000382808723c */ /* 0x000ff00000041808 */
[C---:B------:R-:W-:Y:S08]  /*d950*/  HMMA.16816.F32.BF16 R108, R12.reuse, R48, RZ ;  /* 0x000000300c6c723c */ /* 0x040ff000000418ff */
[C---:B------:R-:W-:Y:S01]  /*d960*/  HMMA.16816.F32.BF16 R128, R12.reuse, R50, RZ ;  /* 0x000000320c80723c */ /* 0x040fe200000418ff */
[----:B------:R-:W-:Y:S07]  /*d970*/  LDSM.16.M88.4 R48, [R223+0x2000] ;  /* 0x00200000df30783b */ /* 0x000fee0000000200 */
[C---:B------:R-:W-:Y:S08]  /*d980*/  HMMA.16816.F32.BF16 R112, R12.reuse, R44, RZ ;  /* 0x0000002c0c70723c */ /* 0x040ff000000418ff */
[----:B------:R-:W-:Y:S01]  /*d990*/  HMMA.16816.F32.BF16 R120, R12, R46, RZ ;  /* 0x0000002e0c78723c */ /* 0x000fe200000418ff */
[----:B------:R-:W-:Y:S07]  /*d9a0*/  LDSM.16.M88.4 R44, [R220+0x5100] ;  /* 0x00510000dc2c783b */ /* 0x000fee0000000200 */
[----:B------:R-:W-:Y:S01]  /*d9b0*/  HMMA.16816.F32.BF16 R12, R16, R56, R28 ;  /* 0x00000038100c723c */ /* 0x000fe2000004181c */
[----:B------:R-:W2:Y:S07]  /*d9c0*/  LDSM.16.M88.4 R28, [R225+0x8100] ;  /* 0x00810000e11c783b */ /* 0x000eae0000000200 */
[----:B-----5:R-:W-:Y:S08]  /*d9d0*/  HMMA.16816.F32.BF16 R8, R36, R64, R8 ;  /* 0x000000402408723c */ /* 0x020ff00000041808 */
[----:B------:R-:W-:Y:S08]  /*d9e0*/  HMMA.16816.F32.BF16 R132, R16, R82, R88 ;  /* 0x000000521084723c */ /* 0x000ff00000041858 */
[----:B------:R-:W-:Y:S01]  /*d9f0*/  HMMA.16816.F32.BF16 R88, R40, R80, R20 ;  /* 0x000000502858723c */ /* 0x000fe20000041814 */
[----:B------:R-:W4:Y:S07]  /*da00*/  LDSM.16.M88.4 R20, [R224+0xa100] ;  /* 0x00a10000e014783b */ /* 0x000f2e0000000200 */
[-C--:B------:R-:W-:Y:S08]  /*da10*/  HMMA.16816.F32.BF16 R96, R16, R58.reuse, R96 ;  /* 0x0000003a1060723c */ /* 0x080ff00000041860 */
[----:B------:R-:W-:Y:S08]  /*da20*/  HMMA.16816.F32.BF16 R76, R40, R58, R76 ;  /* 0x0000003a284c723c */ /* 0x000ff0000004184c */
[----:B-1----:R-:W-:Y:S01]  /*da30*/  HMMA.16816.F32.BF16 R56, R32, R64, R12 ;  /* 0x000000402038723c */ /* 0x002fe2000004180c */
[----:B------:R-:W-:Y:S07]  /*da40*/  LDSM.16.M88.4 R12, [R225+0xa100] ;  /* 0x00a10000e10c783b */ /* 0x000fee0000000200 */
[C---:B------:R-:W-:Y:S08]  /*da50*/  HMMA.16816.F32.BF16 R124, R16.reuse, R80, R92 ;  /* 0x00000050107c723c */ /* 0x040ff0000004185c */
[C---:B------:R-:W-:Y:S08]  /*da60*/  HMMA.16816.F32.BF16 R136, R16.reuse, R100, R84 ;  /* 0x000000641088723c */ /* 0x040ff00000041854 */
[C---:B------:R-:W-:Y:S08]  /*da70*/  HMMA.16816.F32.BF16 R144, R16.reuse, R104, R68 ;  /* 0x000000681090723c */ /* 0x040ff00000041844 */
[C---:B------:R-:W-:Y:S08]  /*da80*/  HMMA.16816.F32.BF16 R140, R16.reuse, R102, R72 ;  /* 0x00000066108c723c */ /* 0x040ff00000041848 */
[----:B------:R-:W-:Y:S01]  /*da90*/  HMMA.16816.F32.BF16 R148, R16, R106, R60 ;  /* 0x0000006a1094723c */ /* 0x000fe2000004183c */
[----:B------:R-:W1:Y:S07]  /*daa0*/  LDSM.16.M88.4 R16, [R224+0xb100] ;  /* 0x00b10000e010783b */ /* 0x000e6e0000000200 */
[-C--:B--2---:R-:W-:Y:S01]  /*dab0*/  HMMA.16816.F32.BF16 R68, R28, R52.reuse, R8 ;  /* 0x000000341c44723c */ /* 0x084fe20000041808 */
[----:B------:R-:W-:Y:S07]  /*dac0*/  LDSM.16.M88.4 R8, [R225+0xb100] ;  /* 0x00b10000e108783b */ /* 0x000fee0000000200 */
[----:B------:R-:W-:Y:S01]  /*dad0*/  HMMA.16816.F32.BF16 R60, R24, R52, R56 ;  /* 0x00000034183c723c */ /* 0x000fe20000041838 */
[----:B------:R-:W2:Y:S07]  /*dae0*/  LDSM.16.M88.4 R56, [R220+0x4500] ;  /* 0x00450000dc38783b */ /* 0x000eae0000000200 */
[----:B------:R-:W-:Y:S08]  /*daf0*/  HMMA.16816.F32.BF16 R76, R36, R66, R76 ;  /* 0x00000042244c723c */ /* 0x000ff0000004184c */
[----:B----4-:R-:W-:Y:S08]  /*db00*/  HMMA.16816.F32.BF16 R72, R20, R44, R68 ;  /* 0x0000002c1448723c */ /* 0x010ff00000041844 */
[----:B------:R-:W-:Y:S08]  /*db10*/  HMMA.16816.F32.BF16 R92, R40, R82, R116 ;  /* 0x00000052285c723c */ /* 0x000ff00000041874 */
[----:B------:R-:W-:Y:S08]  /*db20*/  HMMA.16816.F32.BF16 R80, R32, R66, R96 ;  /* 0x000000422050723c */ /* 0x000ff00000041860 */
[----:B-1----:R-:W-:Y:S01]  /*db30*/  HMMA.16816.F32.BF16 R64, R16, R44, R60 ;  /* 0x0000002c1040723c */ /* 0x002fe2000004183c */
[----:B------:R-:W1:Y:S07]  /*db40*/  LDSM.16.M88.4 R60, [R223+0x1400] ;  /* 0x00140000df3c783b */ /* 0x000e6e0000000200 */
[----:B------:R-:W-:Y:S08]  /*db50*/  HMMA.16816.F32.BF16 R68, R28, R54, R76 ;  /* 0x000000361c44723c */ /* 0x000ff0000004184c */
[----:B------:R-:W-:Y:S08]  /*db60*/  HMMA.16816.F32.BF16 R84, R12, R48, R72 ;  /* 0x000000300c54723c */ /* 0x000ff00000041848 */
[----:B------:R-:W-:Y:S08]  /*db70*/  HMMA.16816.F32.BF16 R76, R24, R54, R80 ;  /* 0x00000036184c723c */ /* 0x000ff00000041850 */
[----:B--2---:R-:W-:Y:S08]  /*db80*/  HMMA.16816.F32.BF16 R72, R36, R56, R88 ;  /* 0x000000382448723c */ /* 0x004ff00000041858 */
[----:B------:R-:W-:Y:S01]  /*db90*/  HMMA.16816.F32.BF16 R108, R40, R100, R108 ;  /* 0x00000064286c723c */ /* 0x000fe2000004186c */
[----:B------:R-:W-:-:S04]  /*dba0*/  FMUL.FTZ R0, R84, c[0x0][0x320] ;  /* 0x0000c80054007a20 */ /* 0x000fc80000410000 */
[----:B------:R2:W4:Y:S03]  /*dbb0*/  MUFU.TANH R155, R0 ;  /* 0x00000000009b7308 */ /* 0x0005260000002400 */
[C---:B------:R-:W-:Y:S08]  /*dbc0*/  HMMA.16816.F32.BF16 R112, R40.reuse, R104, R112 ;  /* 0x000000682870723c */ /* 0x040ff00000041870 */
[----:B------:R-:W-:Y:S01]  /*dbd0*/  HMMA.16816.F32.BF16 R128, R40, R102, R128 ;  /* 0x000000662880723c */ /* 0x000fe20000041880 */
[----:B--2---:R-:W-:-:S07]  /*dbe0*/  FMUL.FTZ R0, R85, c[0x0][0x320] ;  /* 0x0000c80055007a20 */ /* 0x004fce0000410000 */
[----:B------:R-:W-:Y:S01]  /*dbf0*/  HMMA.16816.F32.BF16 R120, R40, R106, R120 ;  /* 0x0000006a2878723c */ /* 0x000fe20000041878 */
[----:B------:R-:W2:Y:S01]  /*dc00*/  LDSM.16.M88.4 R40, [R220+0x5500] ;  /* 0x00550000dc28783b */ /* 0x000ea20000000200 */
[----:B------:R5:W1:Y:S06]  /*dc10*/  MUFU.TANH R154, R0 ;  /* 0x00000000009a7308 */ /* 0x000a6c0000002400 */
[----:B------:R-:W-:Y:S08]  /*dc20*/  HMMA.16816.F32.BF16 R80, R8, R48, R64 ;  /* 0x000000300850723c */ /* 0x000ff00000041840 */
[----:B------:R-:W-:Y:S01]  /*dc30*/  HMMA.16816.F32.BF16 R64, R20, R46, R68 ;  /* 0x0000002e1440723c */ /* 0x000fe20000041844 */
[----:B-----5:R-:W-:-:S04]  /*dc40*/  FMUL.FTZ R0, R86, c[0x0][0x320] ;  /* 0x0000c80056007a20 */ /* 0x020fc80000410000 */
[----:B------:R5:W1:Y:S03]  /*dc50*/  MUFU.TANH R153, R0 ;  /* 0x0000000000997308 */ /* 0x000a660000002400 */
[----:B------:R-:W-:Y:S08]  /*dc60*/  HMMA.16816.F32.BF16 R52, R32, R56, R124 ;  /* 0x000000382034723c */ /* 0x000ff0000004187c */
[----:B------:R-:W-:Y:S01]  /*dc70*/  HMMA.16816.F32.BF16 R68, R16, R46, R76 ;  /* 0x0000002e1044723c */ /* 0x000fe2000004184c */
[----:B------:R-:W2:Y:S01]  /*dc80*/  LDSM.16.M88.4 R44, [R223+0x2400] ;  /* 0x00240000df2c783b */ /* 0x000ea20000000200 */
[----:B-----5:R-:W-:-:S06]  /*dc90*/  FMUL.FTZ R0, R87, c[0x0][0x320] ;  /* 0x0000c80057007a20 */ /* 0x020fcc0000410000 */
[----:B-1----:R-:W-:Y:S01]  /*dca0*/  HMMA.16816.F32.BF16 R72, R28, R60, R72 ;  /* 0x0000003c1c48723c */ /* 0x002fe20000041848 */
[----:B------:R1:W1:Y:S07]  /*dcb0*/  MUFU.TANH R152, R0 ;  /* 0x0000000000987308 */ /* 0x00026e0000002400 */
[----:B------:R-:W-:Y:S08]  /*dcc0*/  HMMA.16816.F32.BF16 R76, R12, R50, R64 ;  /* 0x000000320c4c723c */ /* 0x000ff00000041840 */
[----:B------:R-:W-:Y:S01]  /*dcd0*/  HMMA.16816.F32.BF16 R64, R24, R60, R52 ;  /* 0x0000003c1840723c */ /* 0x000fe20000041834 */
[----:B------:R-:W5:Y:S01]  /*dce0*/  LDSM.16.M88.4 R52, [R220+0x4900] ;  /* 0x00490000dc34783b */ /* 0x000f620000000200 */
[----:B-1----:R-:W-:-:S04]  /*dcf0*/  FMUL.FTZ R0, R80, c[0x0][0x320] ;  /* 0x0000c80050007a20 */ /* 0x002fc80000410000 */
[----:B------:R1:W1:Y:S02]  /*dd00*/  MUFU.TANH R127, R0 ;  /* 0x00000000007f7308 */ /* 0x0002640000002400 */
[----:B------:R-:W-:Y:S08]  /*dd10*/  HMMA.16816.F32.BF16 R84, R8, R50, R68 ;  /* 0x000000320854723c */ /* 0x000ff00000041844 */
[----:B------:R-:W-:Y:S01]  /*dd20*/  HMMA.16816.F32.BF16 R48, R36, R58, R92 ;  /* 0x0000003a2430723c */ /* 0x000fe2000004185c */
[----:B-1----:R-:W-:-:S07]  /*dd30*/  FMUL.FTZ R0, R81, c[0x0][0x320] ;  /* 0x0000c80051007a20 */ /* 0x002fce0000410000 */
[----:B--2---:R-:W-:Y:S01]  /*dd40*/  HMMA.16816.F32.BF16 R68, R20, R40, R72 ;  /* 0x000000281444723c */ /* 0x004fe20000041848 */
[----:B------:R1:W2:Y:S07]  /*dd50*/  MUFU.TANH R126, R0 ;  /* 0x00000000007e7308 */ /* 0x0002ae0000002400 */
[----:B------:R-:W-:Y:S08]  /*dd60*/  HMMA.16816.F32.BF16 R72, R32, R58, R132 ;  /* 0x0000003a2048723c */ /* 0x000ff00000041884 */
[----:B------:R-:W-:Y:S01]  /*dd70*/  HMMA.16816.F32.BF16 R56, R16, R40, R64 ;  /* 0x000000281038723c */ /* 0x000fe20000041840 */
[----:B-1----:R-:W-:-:S04]  /*dd80*/  FMUL.FTZ R0, R82, c[0x0][0x320] ;  /* 0x0000c80052007a20 */ /* 0x002fc80000410000 */
[----:B------:R1:W1:Y:S03]  /*dd90*/  MUFU.TANH R125, R0 ;  /* 0x00000000007d7308 */ /* 0x0002660000002400 */
[----:B------:R-:W-:Y:S01]  /*dda0*/  HMMA.16816.F32.BF16 R64, R28, R62, R48 ;  /* 0x0000003e1c40723c */ /* 0x000fe20000041830 */
[----:B------:R-:W2:Y:S01]  /*ddb0*/  LDSM.16.M88.4 R48, [R223+0x1800] ;  /* 0x00180000df30783b */ /* 0x000ea20000000200 */
[----:B-1----:R-:W-:Y:S11]  /*ddc0*/  FMUL.FTZ R0, R83, c[0x0][0x320] ;  /* 0x0000c80053007a20 */ /* 0x002ff60000410000 */
[----:B------:R-:W-:Y:S03]  /*ddd0*/  @!UPT UIADD3 URZ, URZ, URZ, URZ ;  /* 0x0000003f3f3ff290 */ /* 0x000fe6000fffe03f */
[----:B------:R-:W-:Y:S01]  /*dde0*/  HMMA.16816.F32.BF16 R80, R8, R44, R56 ;  /* 0x0000002c0850723c */ /* 0x000fe20000041838 */
[----:B------:R-:W1:Y:S01]  /*ddf0*/  LDSM.16.M88.4 R56, [R220+0x5900] ;  /* 0x00590000dc38783b */ /* 0x000e620000000200 */
        /* <DEDUP_REMOVED lines=12> */
[----:B-----5:R-:W-:Y:S01]  /*dec0*/  HMMA.16816.F32.BF16 R72, R36, R52, R108 ;  /* 0x000000342448723c */ /* 0x020fe2000004186c */
[----:B---3--:R-:W-:-:S04]  /*ded0*/  FMUL.FTZ R0, R84, c[0x0][0x320] ;  /* 0x0000c80054007a20 */ /* 0x008fc80000410000 */
[----:B------:R3:W1:Y:S03]  /*dee0*/  MUFU.TANH R107, R0 ;  /* 0x00000000006b7308 */ /* 0x0006660000002400 */
[----:B------:R-:W-:Y:S08]  /*def0*/  HMMA.16816.F32.BF16 R60, R32, R52, R136 ;  /* 0x00000034203c723c */ /* 0x000ff00000041888 */
[----:B------:R-:W-:Y:S01]  /*df00*/  HMMA.16816.F32.BF16 R68, R16, R42, R68 ;  /* 0x0000002a1044723c */ /* 0x000fe20000041844 */
[----:B------:R-:W5:Y:S01]  /*df10*/  LDSM.16.M88.4 R40, [R223+0x2800] ;  /* 0x00280000df28783b */ /* 0x000f620000000200 */
[----:B---3--:R-:W-:-:S06]  /*df20*/  FMUL.FTZ R0, R85, c[0x0][0x320] ;  /* 0x0000c80055007a20 */ /* 0x008fcc0000410000 */
[-C--:B--2---:R-:W-:Y:S01]  /*df30*/  HMMA.16816.F32.BF16 R72, R28, R48.reuse, R72 ;  /* 0x000000301c48723c */ /* 0x084fe20000041848 */
[----:B------:R2:W3:Y:S07]  /*df40*/  MUFU.TANH R106, R0 ;  /* 0x00000000006a7308 */ /* 0x0004ee0000002400 */
[----:B------:R-:W-:Y:S01]  /*df50*/  HMMA.16816.F32.BF16 R60, R24, R48, R60 ;  /* 0x00000030183c723c */ /* 0x000fe2000004183c */
[----:B--2---:R-:W-:-:S04]  /*df60*/  FMUL.FTZ R0, R86, c[0x0][0x320] ;  /* 0x0000c80056007a20 */ /* 0x004fc80000410000 */
[----:B------:R2:W2:Y:S11]  /*df70*/  MUFU.TANH R105, R0 ;  /* 0x0000000000697308 */ /* 0x0004b60000002400 */
[----:B------:R-:W-:Y:S08]  /*df80*/  @!UPT UIADD3 URZ, URZ, URZ, URZ ;  /* 0x0000003f3f3ff290 */ /* 0x000ff0000fffe03f */
[----:B-1----:R-:W-:Y:S01]  /*df90*/  HMMA.16816.F32.BF16 R60, R16, R56, R60 ;  /* 0x00000038103c723c */ /* 0x002fe2000004183c */
[----:B--2---:R-:W-:-:S07]  /*dfa0*/  FMUL.FTZ R0, R87, c[0x0][0x320] ;  /* 0x0000c80057007a20 */ /* 0x004fce0000410000 */
        /* <DEDUP_REMOVED lines=20> */
[----:B-----5:R-:W-:Y:S01]  /*e0f0*/  HMMA.16816.F32.BF16 R72, R8, R42, R72 ;  /* 0x0000002a0848723c */ /* 0x020fe20000041848 */
[----:B--2---:R-:W-:-:S04]  /*e100*/  FMUL.FTZ R0, R80, c[0x0][0x320] ;  /* 0x0000c80050007a20 */ /* 0x004fc80000410000 */
[----:B------:R2:W1:Y:S11]  /*e110*/  MUFU.TANH R99, R0 ;  /* 0x0000000000637308 */ /* 0x0004760000002400 */
[----:B------:R-:W-:Y:S01]  /*e120*/  HMMA.16816.F32.BF16 R64, R28, R50, R64 ;  /* 0x000000321c40723c */ /* 0x000fe20000041840 */
[----:B------:R-:W5:Y:S01]  /*e130*/  LDSM.16.M88.4 R48, [R220+0x5d00] ;  /* 0x005d0000dc30783b */ /* 0x000f620000000200 */
        /* <DEDUP_REMOVED lines=37> */
[----:B-----5:R-:W-:Y:S01]  /*e390*/  HMMA.16816.F32.BF16 R56, R20, R48, R56 ;  /* 0x000000301438723c */ /* 0x020fe20000041838 */
        /* <DEDUP_REMOVED lines=15> */
[----:B-----5:R-:W-:-:S07]  /*e490*/  FMUL.FTZ R0, R76, c[0x0][0x320] ;  /* 0x0000c8004c007a20 */ /* 0x020fce0000410000 */
[C---:B------:R-:W-:Y:S01]  /*e4a0*/  HMMA.16816.F32.BF16 R28, R8.reuse, R36, R40 ;  /* 0x00000024081c723c */ /* 0x040fe20000041828 */
[----:B------:R5:W1:Y:S07]  /*e4b0*/  MUFU.TANH R87, R0 ;  /* 0x0000000000577308 */ /* 0x000a6e0000002400 */
[----:B------:R-:W-:Y:S01]  /*e4c0*/  HMMA.16816.F32.BF16 R8, R8, R38, R16 ;  /* 0x000000260808723c */ /* 0x000fe20000041810 */
[----:B------:R-:W-:Y:S02]  /*e4d0*/  FMUL.FTZ R56, R56, c[0x0][0x320] ;  /* 0x0000c80038387a20 */ /* 0x000fe40000410000 */
[----:B------:R-:W-:-:S02]  /*e4e0*/  FMUL.FTZ R57, R57, c[0x0][0x320] ;  /* 0x0000c80039397a20 */ /* 0x000fc40000410000 */
[----:B------:R-:W-:Y:S02]  /*e4f0*/  FMUL.FTZ R58, R58, c[0x0][0x320] ;  /* 0x0000c8003a3a7a20 */ /* 0x000fe40000410000 */
[----:B------:R-:W1:Y:S01]  /*e500*/  MUFU.TANH R56, R56 ;  /* 0x0000003800387308 */ /* 0x000e620000002400 */
[----:B------:R-:W-:Y:S01]  /*e510*/  HMMA.16816.F32.BF16 R12, R12, R38, R20 ;  /* 0x000000260c0c723c */ /* 0x000fe20000041814 */
[----:B-----5:R-:W-:-:S06]  /*e520*/  FMUL.FTZ R0, R77, c[0x0][0x320] ;  /* 0x0000c8004d007a20 */ /* 0x020fcc0000410000 */
[----:B------:R5:W1:Y:S08]  /*e530*/  MUFU.TANH R86, R0 ;  /* 0x0000000000567308 */ /* 0x000a700000002400 */
[----:B------:R-:W1:Y:S01]  /*e540*/  MUFU.TANH R57, R57 ;  /* 0x0000003900397308 */ /* 0x000e620000002400 */
[----:B------:R-:W-:Y:S02]  /*e550*/  FMUL.FTZ R8, R8, c[0x0][0x320] ;  /* 0x0000c80008087a20 */ /* 0x000fe40000410000 */
[----:B------:R-:W-:-:S02]  /*e560*/  FMUL.FTZ R9, R9, c[0x0][0x320] ;  /* 0x0000c80009097a20 */ /* 0x000fc40000410000 */
[----:B------:R-:W-:Y:S02]  /*e570*/  FMUL.FTZ R10, R10, c[0x0][0x320] ;  /* 0x0000c8000a0a7a20 */ /* 0x000fe40000410000 */
[----:B------:R-:W-:Y:S01]  /*e580*/  FMUL.FTZ R11, R11, c[0x0][0x320] ;  /* 0x0000c8000b0b7a20 */ /* 0x000fe20000410000 */
[----:B------:R-:W1:Y:S01]  /*e590*/  MUFU.TANH R58, R58 ;  /* 0x0000003a003a7308 */ /* 0x000e620000002400 */
[----:B-----5:R-:W-:Y:S02]  /*e5a0*/  FMUL.FTZ R0, R78, c[0x0][0x320] ;  /* 0x0000c8004e007a20 */ /* 0x020fe40000410000 */
[----:B------:R-:W-:Y:S02]  /*e5b0*/  FMUL.FTZ R12, R12, c[0x0][0x320] ;  /* 0x0000c8000c0c7a20 */ /* 0x000fe40000410000 */
[----:B------:R-:W-:Y:S02]  /*e5c0*/  FMUL.FTZ R13, R13, c[0x0][0x320] ;  /* 0x0000c8000d0d7a20 */ /* 0x000fe40000410000 */
[----:B------:R-:W-:Y:S01]  /*e5d0*/  FMUL.FTZ R14, R14, c[0x0][0x320] ;  /* 0x0000c8000e0e7a20 */ /* 0x000fe20000410000 */
[----:B------:R5:W1:Y:S01]  /*e5e0*/  MUFU.TANH R85, R0 ;  /* 0x0000000000557308 */ /* 0x000a620000002400 */
[----:B------:R-:W-:-:S07]  /*e5f0*/  FMUL.FTZ R15, R15, c[0x0][0x320] ;  /* 0x0000c8000f0f7a20 */ /* 0x000fce0000410000 */
        /* <DEDUP_REMOVED lines=29> */
[----:B------:R-:W1:Y:S08]  /*e7d0*/  MUFU.TANH R30, R11 ;  /* 0x0000000b001e7308 */ /* 0x000e700000002400 */
[----:B------:R5:W1:Y:S02]  /*e7e0*/  MUFU.TANH R27, R0 ;  /* 0x00000000001b7308 */ /* 0x000a640000002400 */
[----:B-----5:R-:W-:-:S06]  /*e7f0*/  FMUL.FTZ R0, R31, c[0x0][0x320] ;  /* 0x0000c8001f007a20 */ /* 0x020fcc0000410000 */
[----:B------:R1:W1:Y:S08]  /*e800*/  MUFU.TANH R31, R13 ;  /* 0x0000000d001f7308 */ /* 0x0002700000002400 */
[----:B------:R1:W1:Y:S01]  /*e810*/  MUFU.TANH R29, R0 ;  /* 0x00000000001d7308 */ /* 0x0002620000002400 */
[----:B------:R-:W-:Y:S06]  /*e820*/  BAR.SYNC.DEFER_BLOCKING 0x0 ;  /* 0x0000000000007b1d */ /* 0x000fec0000010000 */
[----:B------:R-:W-:Y:S05]  /*e830*/  @!P2 BRA `(.L_x_138) ;  /* 0x000004200000a947 */ /* 0x000fea0003800000 */
[----:B--234-:R-:W-:Y:S01]  /*e840*/  ISETP.NE.AND P1, PT, R171, 0x1, PT ;  /* 0x00000001ab00780c */ /* 0x01cfe20003f25270 */
[----:B------:R-:W-:Y:S01]  /*e850*/  IMAD.MOV.U32 R248, RZ, RZ, RZ ;  /* 0x000000fffff87224 */ /* 0x000fe200078e00ff */
[----:B------:R-:W-:-:S04]  /*e860*/  IADD3 R2, R168, R173, R170 ;  /* 0x000000ada8027210 */ /* 0x000fc80007ffe0aa */
[----:B------:R-:W-:-:S05]  /*e870*/  IADD3 R2, R2, -0x80, RZ ;  /* 0xffffff8002027810 */ /* 0x000fca0007ffe0ff */
[----:B-1----:R-:W-:Y:S02]  /*e880*/  IMAD.MOV.U32 R0, RZ, RZ, R2 ;  /* 0x000000ffff007224 */ /* 0x002fe400078e0002 */
[----:B------:R-:W-:-:S05]  /*e890*/  @P1 IMAD.HI.U32 R3, R2, c[0x0][0x2bc], RZ ;  /* 0x0000af0002031a27 */ /* 0x000fca00078e00ff */
[----:B------:R-:W-:-:S04]  /*e8a0*/  @P1 SHF.R.U32.HI R0, RZ, c[0x0][0x2c0], R3 ;  /* 0x0000b000ff001a19 */ /* 0x000fc80000011603 */
[----:B------:R-:W-:-:S04]  /*e8b0*/  @!P3 IADD3 R3, P0, R0, R166, RZ ;  /* 0x000000a60003b210 */ /* 0x000fc80007f1e0ff */
[----:B------:R-:W-:Y:S02]  /*e8c0*/  @!P3 LEA.HI.X.SX32 R7, R0, R163, 0x1, P0 ;  /* 0x000000a30007b211 */ /* 0x000fe400000f0eff */
[----:B------:R-:W-:-:S04]  /*e8d0*/  @!P3 LEA R6, P0, R3, c[0x0][0x2a0], 0x2 ;  /* 0x0000a8000306ba11 */ /* 0x000fc800078010ff */
[----:B------:R-:W-:-:S05]  /*e8e0*/  @!P3 LEA.HI.X R7, R3, c[0x0][0x2a4], R7, 0x2, P0 ;  /* 0x0000a9000307ba11 */ /* 0x000fca00000f1407 */
[----:B------:R-:W2:Y:S01]  /*e8f0*/  @!P3 LDG.E R248, [R6.64] ;  /* 0x0000000606f8b981 */ /* 0x000ea2000c1e1900 */
[----:B------:R-:W-:Y:S01]  /*e900*/  IMAD.MOV R0, RZ, RZ, -R0 ;  /* 0x000000ffff007224 */ /* 0x000fe200078e0a00 */
[----:B------:R-:W-:Y:S01]  /*e910*/  SEL R21, RZ, 0x10, P6 ;  /* 0x00000010ff157807 */ /* 0x000fe20003000000 */
[----:B------:R-:W-:Y:S01]  /*e920*/  IMAD.SHL.U32 R10, R176, 0x2, RZ ;  /* 0x00000002b00a7824 */ /* 0x000fe200078e00ff */
[----:B------:R-:W-:Y:S01]  /*e930*/  SEL R20, RZ, 0x10, P5 ;  /* 0x00000010ff147807 */ /* 0x000fe20002800000 */
[----:B------:R-:W-:Y:S01]  /*e940*/  IMAD R251, R0, c[0x0][0x2b8], R2 ;  /* 0x0000ae0000fb7a24 */ /* 0x000fe200078e0202 */
[----:B------:R-:W-:Y:S01]  /*e950*/  SHF.L.U64.HI R9, R176, 0x1, R161 ;  /* 0x00000001b0097819 */ /* 0x000fe200000102a1 */
[----:B------:R-:W-:Y:S01]  /*e960*/  IMAD.SHL.U32 R8, R240, 0x2, RZ ;  /* 0x00000002f0087824 */ /* 0x000fe200078e00ff */
[----:B------:R-:W-:Y:S01]  /*e970*/  IADD3 R14, -R20, 0x10, RZ ;  /* 0x00000010140e7810 */ /* 0x000fe20007ffe1ff */
[----:B------:R-:W-:Y:S01]  /*e980*/  IMAD.WIDE.U32 R2, R251, c[0x0][0x1e0], RZ ;  /* 0x00007800fb027a25 */ /* 0x000fe200078e00ff */
[----:B------:R-:W-:-:S02]  /*e990*/  SHF.R.S32.HI R0, RZ, 0x1f, R251 ;  /* 0x0000001fff007819 */ /* 0x000fc400000114fb */
[----:B------:R-:W-:Y:S02]  /*e9a0*/  LOP3.LUT R14, R14, 0xf, RZ, 0xc0, !PT ;  /* 0x0000000f0e0e7812 */ /* 0x000fe400078ec0ff */
[----:B------:R-:W-:Y:S01]  /*e9b0*/  IADD3 R12, -R158, 0x10, RZ ;  /* 0x000000109e0c7810 */ /* 0x000fe20007ffe1ff */
[----:B------:R-:W-:Y:S01]  /*e9c0*/  IMAD R0, R0, c[0x0][0x1e0], RZ ;  /* 0x0000780000007a24 */ /* 0x000fe200078e02ff */
[----:B------:R-:W-:Y:S02]  /*e9d0*/  SHF.L.U64.HI R18, R240, 0x1, R160 ;  /* 0x00000001f0127819 */ /* 0x000fe400000102a0 */
[----:B------:R-:W-:Y:S01]  /*e9e0*/  LOP3.LUT R12, R12, 0xf, RZ, 0xc0, !PT ;  /* 0x0000000f0c0c7812 */ /* 0x000fe200078ec0ff */
[----:B------:R-:W-:Y:S01]  /*e9f0*/  IMAD R0, R251, c[0x0][0x1e4], R0 ;  /* 0x00007900fb007a24 */ /* 0x000fe200078e0200 */
[----:B------:R-:W-:-:S03]  /*ea00*/  SHF.L.U64.HI R19, R241, 0x1, R157 ;  /* 0x00000001f1137819 */ /* 0x000fc6000001029d */
[----:B------:R-:W-:Y:S01]  /*ea10*/  IMAD.IADD R3, R3, 0x1, R0 ;  /* 0x0000000103037824 */ /* 0x000fe200078e0200 */
[----:B--2---:R-:W-:-:S03]  /*ea20*/  SHF.R.S32.HI R0, RZ, 0x1f, R248 ;  /* 0x0000001fff007819 */ /* 0x004fc600000114f8 */
[----:B------:R-:W-:-:S04]  /*ea30*/  IMAD.WIDE.U32 R2, R248, c[0x0][0x1f0], R2 ;  /* 0x00007c00f8027a25 */ /* 0x000fc800078e0002 */
[----:B------:R-:W-:-:S04]  /*ea40*/  IMAD R0, R0, c[0x0][0x1f0], RZ ;  /* 0x00007c0000007a24 */ /* 0x000fc800078e02ff */
[----:B------:R-:W-:Y:S01]  /*ea50*/  IMAD R6, R248, c[0x0][0x1f4], R0 ;  /* 0x00007d00f8067a24 */ /* 0x000fe200078e0200 */
[----:B------:R-:W-:-:S04]  /*ea60*/  IADD3 R0, P0, R164, R2, RZ ;  /* 0x00000002a4007210 */ /* 0x000fc80007f1e0ff */
[----:B------:R-:W-:Y:S02]  /*ea70*/  IADD3.X R3, R162, R3, R6, P0, !PT ;  /* 0x00000003a2037210 */ /* 0x000fe400007fe406 */
[C---:B------:R-:W-:Y:S02]  /*ea80*/  LEA R7, P0, R0.reuse, c[0x0][0x1c8], 0x1 ;  /* 0x0000720000077a11 */ /* 0x040fe400078008ff */
[----:B------:R-:W-:Y:S02]  /*ea90*/  IADD3 R6, -R21, 0x10, RZ ;  /* 0x0000001015067810 */ /* 0x000fe40007ffe1ff */
[----:B------:R-:W-:Y:S02]  /*eaa0*/  LEA.HI.X R3, R0, c[0x0][0x1cc], R3, 0x1, P0 ;  /* 0x0000730000037a11 */ /* 0x000fe400000f0c03 */
[----:B------:R-:W1:Y:S01]  /*eab0*/  SHFL.IDX PT, R0, R7, 0x1, 0x1c1f ;  /* 0x003c1f0007007f89 */ /* 0x000e6200000e0000 */
[----:B------:R-:W-:-:S03]  /*eac0*/  LOP3.LUT R6, R6, 0xf, RZ, 0xc0, !PT ;  /* 0x0000000f06067812 */ /* 0x000fc600078ec0ff */
[----:B------:R-:W2:Y:S01]  /*ead0*/  SHFL.IDX PT, R2, R3, 0x1, 0x1c1f ;  /* 0x003c1f0003027f89 */ /* 0x000ea200000e0000 */
[----:B-1----:R-:W-:Y:S01]  /*eae0*/  IADD3 R16, P1, P0, R6, R0, R10 ;  /* 0x0000000006107210 */ /* 0x002fe2000783e00a */
[----:B------:R-:W-:-:S03]  /*eaf0*/  IMAD.SHL.U32 R6, R241, 0x2, RZ ;  /* 0x00000002f1067824 */ /* 0x000fc600078e00ff */
[----:B--2---:R-:W-:Y:S02]  /*eb00*/  IADD3.X R17, RZ, R2, R9, P1, P0 ;  /* 0x00000002ff117210 */ /* 0x004fe40000fe0409 */
[----:B------:R-:W-:-:S04]  /*eb10*/  IADD3 R14, P1, P0, R14, R0, R8 ;  /* 0x000000000e0e7210 */ /* 0x000fc8000783e008 */
[----:B------:R-:W-:Y:S02]  /*eb20*/  IADD3.X R15, RZ, R2, R18, P1, P0 ;  /* 0x00000002ff0f7210 */ /* 0x000fe40000fe0412 */
        /* <DEDUP_REMOVED lines=19> */
.L_x_138:
        /* <DEDUP_REMOVED lines=105> */
[----:B------:R-:W-:Y:S02]  /*f2f0*/  FMNMX.FTZ R6, R32, R36, !PT ;  /* 0x0000002420067209 */ /* 0x000fe40007810000 */
[----:B------:R-:W-:-:S02]  /*f300*/  ISETP.GT.AND P0, PT, R0, 0x39, PT ;  /* 0x000000390000780c */ /* 0x000fc40003f04270 */
[----:B------:R-:W-:Y:S02]  /*f310*/  FMNMX.FTZ R0, R205, R2, !PT ;  /* 0x00000002cd007209 */ /* 0x000fe40007810000 */
[----:B------:R-:W-:Y:S02]  /*f320*/  FMNMX.FTZ R2, R161, R3, !PT ;  /* 0x00000003a1027209 */ /* 0x000fe40007810000 */
[----:B------:R-:W-:Y:S02]  /*f330*/  FMNMX.FTZ R3, R40, R6, !PT ;  /* 0x0000000628037209 */ /* 0x000fe40007810000 */
[----:B------:R-:W-:Y:S02]  /*f340*/  FSEL R203, R24, -INF , P0 ;  /* 0xff80000018cb7808 */ /* 0x000fe40000000000 */
[----:B------:R-:W-:Y:S01]  /*f350*/  FMNMX.FTZ R0, R204, R0, !PT ;  /* 0x00000000cc007209 */ /* 0x000fe20007810000 */
[----:B------:R-:W-:Y:S01]  /*f360*/  LDSM.16.MT88.4 R24, [R221+0x100] ;  /* 0x00010000dd18783b */ /* 0x000fe20000004200 */
[----:B------:R-:W-:-:S02]  /*f370*/  FMNMX.FTZ R2, R162, R2, !PT ;  /* 0x00000002a2027209 */ /* 0x000fc40007810000 */
[----:B------:R-:W-:Y:S02]  /*f380*/  FMNMX.FTZ R3, R41, R3, !PT ;  /* 0x0000000329037209 */ /* 0x000fe40007810000 */
[----:B------:R-:W-:Y:S02]  /*f390*/  FMNMX.FTZ R6, R203, R0, !PT ;  /* 0x00000000cb067209 */ /* 0x000fe40007810000 */
[----:B------:R-:W-:Y:S02]  /*f3a0*/  FMNMX.FTZ R0, R163, R2, !PT ;  /* 0x00000002a3007209 */ /* 0x000fe40007810000 */
[----:B------:R-:W-:Y:S01]  /*f3b0*/  FMNMX.FTZ R2, R102, R3, !PT ;  /* 0x0000000366027209 */ /* 0x000fe20007810000 */
[----:B------:R-:W1:Y:S01]  /*f3c0*/  SHFL.BFLY PT, R7, R6, 0x2, 0x1f ;  /* 0x0c401f0006077f89 */ /* 0x000e6200000e0000 */
[----:B------:R-:W-:Y:S02]  /*f3d0*/  FMNMX.FTZ R0, R177, R0, !PT ;  /* 0x00000000b1007209 */ /* 0x000fe40007810000 */
[----:B------:R-:W-:-:S02]  /*f3e0*/  FMNMX.FTZ R2, R106, R2, !PT ;  /* 0x000000026a027209 */ /* 0x000fc40007810000 */
[----:B------:R-:W-:Y:S02]  /*f3f0*/  FMNMX.FTZ R0, R213, R0, !PT ;  /* 0x00000000d5007209 */ /* 0x000fe40007810000 */
[----:B------:R-:W-:Y:S02]  /*f400*/  FMNMX.FTZ R2, R107, R2, !PT ;  /* 0x000000026b027209 */ /* 0x000fe40007810000 */
[----:B------:R-:W-:Y:S02]  /*f410*/  FMNMX.FTZ R0, R215, R0, !PT ;  /* 0x00000000d7007209 */ /* 0x000fe40007810000 */
[----:B------:R-:W-:Y:S02]  /*f420*/  FMNMX.FTZ R2, R124, R2, !PT ;  /* 0x000000027c027209 */ /* 0x000fe40007810000 */
[----:B------:R-:W-:Y:S02]  /*f430*/  FSEL R207, R30, -INF , P0 ;  /* 0xff8000001ecf7808 */ /* 0x000fe40000000000 */
[----:B------:R-:W-:-:S02]  /*f440*/  FMNMX.FTZ R0, R212, R0, !PT ;  /* 0x00000000d4007209 */ /* 0x000fc40007810000 */
[----:B------:R-:W-:Y:S02]  /*f450*/  FMNMX.FTZ R2, R178, R2, !PT ;  /* 0x00000002b2027209 */ /* 0x000fe40007810000 */
[----:B------:R-:W-:Y:S02]  /*f460*/  FMNMX.FTZ R3, R42, R43, !PT ;  /* 0x0000002b2a037209 */ /* 0x000fe40007810000 */
[----:B------:R-:W-:Y:S02]  /*f470*/  FMNMX.FTZ R9, R207, R0, !PT ;  /* 0x00000000cf097209 */ /* 0x000fe40007810000 */
[----:B------:R-:W-:Y:S02]  /*f480*/  FMNMX.FTZ R0, R187, R2, !PT ;  /* 0x00000002bb007209 */ /* 0x000fe40007810000 */
[----:B------:R-:W-:Y:S01]  /*f490*/  FMNMX.FTZ R3, R44, R3, !PT ;  /* 0x000000032c037209 */ /* 0x000fe20007810000 */
[----:B------:R-:W2:Y:S01]  /*f4a0*/  SHFL.BFLY PT, R8, R9, 0x2, 0x1f ;  /* 0x0c401f0009087f89 */ /* 0x000ea200000e0000 */
[----:B------:R-:W-:-:S02]  /*f4b0*/  FMNMX.FTZ R0, R190, R0, !PT ;  /* 0x00000000be007209 */ /* 0x000fc40007810000 */
[----:B------:R-:W-:Y:S02]  /*f4c0*/  FMNMX.FTZ R2, R45, R3, !PT ;  /* 0x000000032d027209 */ /* 0x000fe40007810000 */
[----:B------:R-:W-:Y:S02]  /*f4d0*/  FMNMX.FTZ R0, R189, R0, !PT ;  /* 0x00000000bd007209 */ /* 0x000fe40007810000 */
[----:B------:R-:W-:Y:S02]  /*f4e0*/  FMNMX.FTZ R2, R125, R2, !PT ;  /* 0x000000027d027209 */ /* 0x000fe40007810000 */
[----:B------:R-:W-:Y:S02]  /*f4f0*/  FMNMX.FTZ R0, R229, R0, !PT ;  /* 0x00000000e5007209 */ /* 0x000fe40007810000 */
[----:B-1----:R-:W-:Y:S02]  /*f500*/  FMNMX.FTZ R6, R6, R7, !PT ;  /* 0x0000000706067209 */ /* 0x002fe40007810000 */
[----:B------:R-:W-:-:S02]  /*f510*/  FMNMX.FTZ R2, R126, R2, !PT ;  /* 0x000000027e027209 */ /* 0x000fc40007810000 */
[----:B------:R-:W-:Y:S01]  /*f520*/  FMNMX.FTZ R0, R228, R0, !PT ;  /* 0x00000000e4007209 */ /* 0x000fe20007810000 */
[----:B------:R-:W1:Y:S01]  /*f530*/  SHFL.BFLY PT, R103, R6, 0x1, 0x1f ;  /* 0x0c201f0006677f89 */ /* 0x000e6200000e0000 */
[----:B------:R-:W-:Y:S02]  /*f540*/  FMNMX.FTZ R2, R127, R2, !PT ;  /* 0x000000027f027209 */ /* 0x000fe40007810000 */
[----:B------:R-:W-:Y:S02]  /*f550*/  FSEL R214, R31, -INF , P0 ;  /* 0xff8000001fd67808 */ /* 0x000fe40000000000 */
[----:B------:R-:W-:Y:S02]  /*f560*/  FMNMX.FTZ R0, R234, R0, !PT ;  /* 0x00000000ea007209 */ /* 0x000fe40007810000 */
[----:B------:R-:W-:Y:S02]  /*f570*/  FMNMX.FTZ R2, R128, R2, !PT ;  /* 0x0000000280027209 */ /* 0x000fe40007810000 */
[----:B------:R-:W-:-:S02]  /*f580*/  FMNMX.FTZ R7, R214, R0, !PT ;  /* 0x00000000d6077209 */ /* 0x000fc40007810000 */
[----:B------:R-:W-:Y:S02]  /*f590*/  FMNMX.FTZ R2, R196, R2, !PT ;  /* 0x00000002c4027209 */ /* 0x000fe40007810000 */
[----:B--2---:R-:W-:Y:S02]  /*f5a0*/  FMNMX.FTZ R9, R9, R8, !PT ;  /* 0x0000000809097209 */ /* 0x004fe40007810000 */
[----:B------:R-:W2:Y:S01]  /*f5b0*/  SHFL.BFLY PT, R8, R7, 0x2, 0x1f ;  /* 0x0c401f0007087f89 */ /* 0x000ea200000e0000 */
[----:B------:R-:W-:Y:S02]  /*f5c0*/  FMNMX.FTZ R0, R198, R2, !PT ;  /* 0x00000002c6007209 */ /* 0x000fe40007810000 */
[----:B------:R-:W-:Y:S01]  /*f5d0*/  FSEL R227, R37, -INF , P0 ;  /* 0xff80000025e37808 */ /* 0x000fe20000000000 */
[----:B------:R-:W3:Y:S01]  /*f5e0*/  SHFL.BFLY PT, R2, R9, 0x1, 0x1f ;  /* 0x0c201f0009027f89 */ /* 0x000ee200000e0000 */
[----:B------:R-:W-:-:S04]  /*f5f0*/  FMNMX.FTZ R0, R200, R0, !PT ;  /* 0x00000000c8007209 */ /* 0x000fc80007810000 */
[----:B------:R-:W-:Y:S02]  /*f600*/  FMNMX.FTZ R0, R199, R0, !PT ;  /* 0x00000000c7007209 */ /* 0x000fe40007810000 */
[----:B-1----:R-:W-:Y:S02]  /*f610*/  FMNMX.FTZ R103, R6, R103, !PT ;  /* 0x0000006706677209 */ /* 0x002fe40007810000 */
[----:B------:R-:W-:Y:S02]  /*f620*/  FMNMX.FTZ R0, R179, R0, !PT ;  /* 0x00000000b3007209 */ /* 0x000fe40007810000 */
[C---:B------:R-:W-:Y:S01]  /*f630*/  FSETP.NEU.FTZ.AND P0, PT, R103.reuse, -INF , PT ;  /* 0xff8000006700780b */ /* 0x040fe20003f1d000 */
[----:B------:R-:W-:Y:S01]  /*f640*/  FMUL.FTZ R3, R103, c[0x0][0x2d0] ;  /* 0x0000b40067037a20 */ /* 0x000fe20000410000 */
[----:B------:R-:W-:-:S04]  /*f650*/  FMNMX.FTZ R6, R252, R0, !PT ;  /* 0x00000000fc067209 */ /* 0x000fc80007810000 */
[----:B------:R-:W-:Y:S02]  /*f660*/  FMNMX.FTZ R6, R250, R6, !PT ;  /* 0x00000006fa067209 */ /* 0x000fe40007810000 */
[----:B------:R-:W-:Y:S02]  /*f670*/  FSEL R3, R3, RZ, P0 ;  /* 0x000000ff03037208 */ /* 0x000fe40000000000 */
[----:B--2---:R-:W-:Y:S02]  /*f680*/  FMNMX.FTZ R8, R7, R8, !PT ;  /* 0x0000000807087209 */ /* 0x004fe40007810000 */
[----:B------:R-:W-:Y:S01]  /*f690*/  FMNMX.FTZ R6, R227, R6, !PT ;  /* 0x00000006e3067209 */ /* 0x000fe20007810000 */
[--C-:B------:R-:W-:Y:S01]  /*f6a0*/  FFMA.FTZ R0, R10, c[0x0][0x2d0], -R3.reuse ;  /* 0x0000b4000a007a23 */ /* 0x100fe20000010803 */
[----:B---3--:R-:W-:Y:S01]  /*f6b0*/  FMNMX.FTZ R2, R2, R9, !PT ;  /* 0x0000000902027209 */ /* 0x008fe20007810000 */
[----:B------:R-:W1:Y:S01]  /*f6c0*/  SHFL.BFLY PT, R10, R8, 0x1, 0x1f ;  /* 0x0c201f00080a7f89 */ /* 0x000e6200000e0000 */
[--C-:B------:R-:W-:Y:S01]  /*f6d0*/  FFMA.FTZ R7, R12, c[0x0][0x2d0], -R3.reuse ;  /* 0x0000b4000c077a23 */ /* 0x100fe20000010803 */
[----:B------:R2:W-:Y:S01]  /*f6e0*/  MUFU.EX2 R17, R0 ;  /* 0x0000000000117308 */ /* 0x0005e20000000800 */
[----:B------:R-:W-:Y:S01]  /*f6f0*/  FSETP.NEU.FTZ.AND P0, PT, R2, -INF , PT ;  /* 0xff8000000200780b */ /* 0x000fe20003f1d000 */
[----:B------:R-:W3:Y:S06]  /*f700*/  SHFL.BFLY PT, R9, R6, 0x2, 0x1f ;  /* 0x0c401f0006097f89 */ /* 0x000eec00000e0000 */
[----:B------:R4:W-:Y:S01]  /*f710*/  MUFU.EX2 R137, R7 ;  /* 0x0000000700897308 */ /* 0x0009e20000000800 */
[----:B--2---:R-:W-:-:S07]  /*f720*/  FFMA.FTZ R0, R11, c[0x0][0x2d0], -R3 ;  /* 0x0000b4000b007a23 */ /* 0x004fce0000010803 */
[----:B------:R2:W5:Y:S01]  /*f730*/  MUFU.EX2 R18, R0 ;  /* 0x0000000000127308 */ /* 0x0005620000000800 */
[----:B-1----:R-:W-:Y:S01]  /*f740*/  FMNMX.FTZ R105, R8, R10, !PT ;  /* 0x0000000a08697209 */ /* 0x002fe20007810000 */
[----:B----4-:R-:W-:Y:S01]  /*f750*/  FFMA.FTZ R7, R13, c[0x0][0x2d0], -R3 ;  /* 0x0000b4000d077a23 */ /* 0x010fe20000010803 */
[----:B---3--:R-:W-:-:S05]  /*f760*/  FMNMX.FTZ R6, R6, R9, !PT ;  /* 0x0000000906067209 */ /* 0x008fca0007810000 */
[----:B------:R1:W3:Y:S01]  /*f770*/  MUFU.EX2 R185, R7 ;  /* 0x0000000700b97308 */ /* 0x0002e20000000800 */
[----:B--2---:R-:W-:-:S05]  /*f780*/  FMUL.FTZ R0, R2, c[0x0][0x2d0] ;  /* 0x0000b40002007a20 */ /* 0x004fca0000410000 */
[----:B------:R-:W-:Y:S02]  /*f790*/  FSEL R0, R0, RZ, P0 ;  /* 0x000000ff00007208 */ /* 0x000fe40000000000 */
[----:B------:R-:W-:-:S03]  /*f7a0*/  FSETP.NEU.FTZ.AND P0, PT, R105, -INF , PT ;  /* 0xff8000006900780b */ /* 0x000fc60003f1d000 */
[--C-:B-1----:R-:W-:Y:S02]  /*f7b0*/  FFMA.FTZ R7, R14, c[0x0][0x2d0], -R0.reuse ;  /* 0x0000b4000e077a23 */ /* 0x102fe40000010800 */
[--C-:B------:R-:W-:Y:S02]  /*f7c0*/  FFMA.FTZ R4, R16, c[0x0][0x2d0], -R0.reuse ;  /* 0x0000b40010047a23 */ /* 0x100fe40000010800 */
[----:B------:R1:W-:Y:S01]  /*f7d0*/  MUFU.EX2 R138, R7 ;  /* 0x00000007008a7308 */ /* 0x0003e20000000800 */
[----:B------:R-:W-:Y:S02]  /*f7e0*/  FFMA.FTZ R5, R15, c[0x0][0x2d0], -R0 ;  /* 0x0000b4000f057a23 */ /* 0x000fe40000010800 */
[----:B-----5:R-:W-:Y:S02]  /*f7f0*/  IMAD.MOV.U32 R14, RZ, RZ, R18 ;  /* 0x000000ffff0e7224 */ /* 0x020fe400078e0012 */
[----:B------:R-:W-:Y:S02]  /*f800*/  IMAD.MOV.U32 R15, RZ, RZ, R17 ;  /* 0x000000ffff0f7224 */ /* 0x000fe400078e0011 */
[----:B------:R-:W-:Y:S01]  /*f810*/  LDSM.16.MT88.4 R16, [R222+0x100] ;  /* 0x00010000de10783b */ /* 0x000fe20000004200 */
[----:B------:R2:W-:Y:S03]  /*f820*/  MUFU.EX2 R136, R4 ;  /* 0x0000000400887308 */ /* 0x0005e60000000800 */
[----:B-1----:R-:W1:Y:S05]  /*f830*/  SHFL.BFLY PT, R7, R6, 0x1, 0x1f ;  /* 0x0c201f0006077f89 */ /* 0x002e6a00000e0000 */
[----:B------:R4:W5:Y:S01]  /*f840*/  MUFU.EX2 R139, R5 ;  /* 0x00000005008b7308 */ /* 0x0009620000000800 */
[----:B--2---:R-:W-:-:S05]  /*f850*/  FMUL.FTZ R4, R105, c[0x0][0x2d0] ;  /* 0x0000b40069047a20 */ /* 0x004fca0000410000 */
[----:B------:R-:W-:Y:S01]  /*f860*/  FSEL R12, R4, RZ, P0 ;  /* 0x000000ff040c7208 */ /* 0x000fe20000000000 */
[----:B----4-:R-:W-:-:S04]  /*f870*/  FFMA.FTZ R5, R28, c[0x0][0x2d0], -R0 ;  /* 0x0000b4001c057a23 */ /* 0x010fc80000010800 */
[--C-:B------:R-:W-:Y:S01]  /*f880*/  FFMA.FTZ R4, R32, c[0x0][0x2d0], -R12.reuse ;  /* 0x0000b40020047a23 */ /* 0x100fe2000001080c */
[----:B------:R-:W2:Y:S01]  /*f890*/  LDSM.16.MT88.4 R28, [R222+0x1100] ;  /* 0x00110000de1c783b */ /* 0x000ea20000004200 */
[----:B------:R5:W4:Y:S01]  /*f8a0*/  MUFU.EX2 R184, R5 ;  /* 0x0000000500b87308 */ /* 0x000b220000000800 */
[----:B------:R-:W-:Y:S02]  /*f8b0*/  FFMA.FTZ R9, R40, c[0x0][0x2d0], -R12 ;  /* 0x0000b40028097a23 */ /* 0x000fe4000001080c */
[----:B------:R-:W2:Y:S01]  /*f8c0*/  LDSM.16.MT88.4 R32, [R221+0x2100] ;  /* 0x00210000dd20783b */ /* 0x000ea20000004200 */
[----:B-1----:R-:W-:Y:S02]  /*f8d0*/  FMNMX.FTZ R104, R6, R7, !PT ;  /* 0x0000000706687209 */ /* 0x002fe40007810000 */
[----:B---3--:R-:W-:Y:S02]  /*f8e0*/  F2FP.BF16.PACK_AB R6, R185, R137 ;  /* 0x00000089b906723e */ /* 0x008fe400000010ff */
[----:B------:R1:W-:Y:S01]  /*f8f0*/  MUFU.EX2 R246, R4 ;  /* 0x0000000400f67308 */ /* 0x0003e20000000800 */
[C---:B------:R-:W-:Y:S01]  /*f900*/  FMUL.FTZ R8, R104.reuse, c[0x0][0x2d0] ;  /* 0x0000b40068087a20 */ /* 0x040fe20000410000 */
[----:B------:R-:W-:-:S04]  /*f910*/  FSETP.NEU.FTZ.AND P0, PT, R104, -INF , PT ;  /* 0xff8000006800780b */ /* 0x000fc80003f1d000 */
[----:B------:R-:W-:Y:S01]  /*f920*/  FSEL R13, R8, RZ, P0 ;  /* 0x000000ff080d7208 */ /* 0x000fe20000000000 */
[--C-:B------:R-:W-:Y:S01]  /*f930*/  FFMA.FTZ R8, R41, c[0x0][0x2d0], -R12.reuse ;  /* 0x0000b40029087a23 */ /* 0x100fe2000001080c */
[----:B-----5:R-:W-:Y:S01]  /*f940*/  F2FP.BF16.PACK_AB R5, R139, R138 ;  /* 0x0000008a8b05723e */ /* 0x020fe200000010ff */
[----:B------:R-:W-:Y:S01]  /*f950*/  MUFU.EX2 R247, R9 ;  /* 0x0000000900f77308 */ /* 0x000fe20000000800 */
[----:B----4-:R-:W-:Y:S01]  /*f960*/  F2FP.BF16.PACK_AB R7, R184, R136 ;  /* 0x00000088b807723e */ /* 0x010fe200000010ff */
[----:B-1----:R-:W-:-:S06]  /*f970*/  FFMA.FTZ R4, R36, c[0x0][0x2d0], -R12 ;  /* 0x0000b40024047a23 */ /* 0x002fcc000001080c */
[----:B------:R1:W3:Y:S01]  /*f980*/  MUFU.EX2 R249, R8 ;  /* 0x0000000800f97308 */ /* 0x0002e20000000800 */
[----:B------:R-:W4:Y:S07]  /*f990*/  LDSM.16.MT88.4 R36, [R222+0x2100] ;  /* 0x00210000de24783b */ /* 0x000f2e0000004200 */
[----:B------:R5:W-:Y:S01]  /*f9a0*/  MUFU.EX2 R239, R4 ;  /* 0x0000000400ef7308 */ /* 0x000be20000000800 */
[----:B-1----:R-:W-:Y:S01]  /*f9b0*/  FFMA.FTZ R8, R42, c[0x0][0x2d0], -R13 ;  /* 0x0000b4002a087a23 */ /* 0x002fe2000001080d */
[----:B---3--:R-:W-:-:S06]  /*f9c0*/  F2FP.BF16.PACK_AB R10, R249, R247 ;  /* 0x000000f7f90a723e */ /* 0x008fcc00000010ff */
[----:B------:R1:W-:Y:S01]  /*f9d0*/  MUFU.EX2 R236, R8 ;  /* 0x0000000800ec7308 */ /* 0x0003e20000000800 */
[----:B-----5:R-:W-:-:S07]  /*f9e0*/  F2FP.BF16.PACK_AB R4, R14, R15 ;  /* 0x0000000f0e04723e */ /* 0x020fce00000010ff */
[C---:B------:R-:W-:Y:S01]  /*f9f0*/  HMMA.16816.F32.BF16 R120, R4.reuse, R24, RZ ;  /* 0x000000180478723c */ /* 0x040fe200000418ff */
[--C-:B-1----:R-:W-:Y:S02]  /*fa00*/  FFMA.FTZ R8, R43, c[0x0][0x2d0], -R13.reuse ;  /* 0x0000b4002b087a23 */ /* 0x102fe4000001080d */
[----:B------:R-:W-:Y:S05]  /*fa10*/  LDSM.16.MT88.4 R40, [R222+0x2500] ;  /* 0x00250000de28783b */ /* 0x000fea0000004200 */
[C---:B------:R-:W-:Y:S01]  /*fa20*/  HMMA.16816.F32.BF16 R116, R4.reuse, R16, RZ ;  /* 0x000000100474723c */ /* 0x040fe200000418ff */
[----:B------:R1:W3:Y:S07]  /*fa30*/  MUFU.EX2 R235, R8 ;  /* 0x0000000800eb7308 */ /* 0x0002ee0000000800 */
[C---:B------:R-:W-:Y:S08]  /*fa40*/  HMMA.16816.F32.BF16 R112, R4.reuse, R20, RZ ;  /* 0x000000140470723c */ /* 0x040ff000000418ff */
[----:B--2---:R-:W-:Y:S01]  /*fa50*/  HMMA.16816.F32.BF16 R108, R4, R28, RZ ;  /* 0x0000001c046c723c */ /* 0x004fe200000418ff */
[----:B-1----:R-:W-:Y:S01]  /*fa60*/  FFMA.FTZ R8, R44, c[0x0][0x2d0], -R13 ;  /* 0x0000b4002c087a23 */ /* 0x002fe2000001080d */
[----:B---3--:R-:W-:-:S03]  /*fa70*/  F2FP.BF16.PACK_AB R9, R235, R236 ;  /* 0x000000eceb09723e */ /* 0x008fc600000010ff */
[----:B------:R1:W-:Y:S03]  /*fa80*/  MUFU.EX2 R238, R8 ;  /* 0x0000000800ee7308 */ /* 0x0003e60000000800 */
[C---:B------:R-:W-:Y:S08]  /*fa90*/  HMMA.16816.F32.BF16 R96, R4.reuse, R32, RZ ;  /* 0x000000200460723c */ /* 0x040ff000000418ff */
[----:B----4-:R-:W-:Y:S01]  /*faa0*/  HMMA.16816.F32.BF16 R92, R4, R36, RZ ;  /* 0x00000024045c723c */ /* 0x010fe200000418ff */
        /* <DEDUP_REMOVED lines=14> */
[----:B------:R-:W2:Y:S07]  /*fb90*/  LDSM.16.MT88.4 R24, [R221+0x500] ;  /* 0x00050000dd18783b */ /* 0x000eae0000004200 */
        /* <DEDUP_REMOVED lines=8> */
[----:B------:R-:W1:Y:S01]  /*fc20*/  LDSM.16.MT88.4 R20, [R222+0x500] ;  /* 0x00050000de14783b */ /* 0x000e620000004200 */
[----:B------:R3:W-:Y:S06]  /*fc30*/  MUFU.EX2 R243, R4 ;  /* 0x0000000400f37308 */ /* 0x0007ec0000000800 */
[C---:B------:R-:W-:Y:S08]  /*fc40*/  HMMA.16816.F32.BF16 R52, R8.reuse, R28, RZ ;  /* 0x0000001c0834723c */ /* 0x040ff000000418ff */
[----:B------:R-:W-:Y:S01]  /*fc50*/  HMMA.16816.F32.BF16 R152, R8, R30, RZ ;  /* 0x0000001e0898723c */ /* 0x000fe200000418ff */
[----:B------:R-:W4:Y:S01]  /*fc60*/  LDSM.16.MT88.4 R28, [R222+0x1500] ;  /* 0x00150000de1c783b */ /* 0x000f220000004200 */
[----:B---3--:R-:W-:-:S04]  /*fc70*/  FFMA.FTZ R4, R49, c[0x0][0x2d0], -R3 ;  /* 0x0000b40031047a23 */ /* 0x008fc80000010803 */
[----:B------:R3:W5:Y:S02]  /*fc80*/  MUFU.EX2 R242, R4 ;  /* 0x0000000400f27308 */ /* 0x0007640000000800 */
[C---:B------:R-:W-:Y:S08]  /*fc90*/  HMMA.16816.F32.BF16 R164, R8.reuse, R34, RZ ;  /* 0x0000002208a4723c */ /* 0x040ff000000418ff */
[----:B------:R-:W-:Y:S01]  /*fca0*/  HMMA.16816.F32.BF16 R44, R8, R36, RZ ;  /* 0x00000024082c723c */ /* 0x000fe200000418ff */
[----:B---3--:R-:W-:-:S07]  /*fcb0*/  FFMA.FTZ R4, R50, c[0x0][0x2d0], -R0 ;  /* 0x0000b40032047a23 */ /* 0x008fce0000010800 */
[----:B------:R-:W-:Y:S01]  /*fcc0*/  HMMA.16816.F32.BF16 R168, R8, R38, RZ ;  /* 0x0000002608a8723c */ /* 0x000fe200000418ff */
[----:B-----5:R-:W-:Y:S01]  /*fcd0*/  F2FP.BF16.PACK_AB R6, R242, R243 ;  /* 0x000000f3f206723e */ /* 0x020fe200000010ff */
[----:B------:R-:W-:Y:S01]  /*fce0*/  LDSM.16.MT88.4 R36, [R222+0x2900] ;  /* 0x00290000de24783b */ /* 0x000fe20000004200 */
[----:B------:R3:W-:Y:S02]  /*fcf0*/  MUFU.EX2 R230, R4 ;  /* 0x0000000400e67308 */ /* 0x0007e40000000800 */
[----:B---3--:R-:W-:-:S03]  /*fd00*/  FFMA.FTZ R4, R51, c[0x0][0x2d0], -R0 ;  /* 0x0000b40033047a23 */ /* 0x008fc60000010800 */
[----:B------:R-:W-:Y:S01]  /*fd10*/  HMMA.16816.F32.BF16 R48, R8, R32, RZ ;  /* 0x000000200830723c */ /* 0x000fe200000418ff */
[----:B------:R-:W3:Y:S02]  /*fd20*/  LDSM.16.MT88.4 R32, [R221+0x2500] ;  /* 0x00250000dd20783b */ /* 0x000ee40000004200 */
[----:B------:R5:W1:Y:S04]  /*fd30*/  MUFU.EX2 R233, R4 ;  /* 0x0000000400e97308 */ /* 0x000a680000000800 */
[----:B------:R-:W-:Y:S02]  /*fd40*/  FFMA.FTZ R8, R107, c[0x0][0x2d0], -R12 ;  /* 0x0000b4006b087a23 */ /* 0x000fe4000001080c */
[----:B------:R-:W-:Y:S02]  /*fd50*/  IMAD.MOV.U32 R9, RZ, RZ, R139 ;  /* 0x000000ffff097224 */ /* 0x000fe400078e008b */
[----:B------:R2:W-:Y:S01]  /*fd60*/  MUFU.EX2 R217, R8 ;  /* 0x0000000800d97308 */ /* 0x0005e20000000800 */
[----:B------:R-:W-:-:S02]  /*fd70*/  IMAD.MOV.U32 R11, RZ, RZ, R138 ;  /* 0x000000ffff0b7224 */ /* 0x000fc400078e008a */
[----:B------:R-:W-:Y:S02]  /*fd80*/  IMAD.MOV.U32 R10, RZ, RZ, R137 ;  /* 0x000000ffff0a7224 */ /* 0x000fe400078e0089 */
[----:B-----5:R-:W-:Y:S01]  /*fd90*/  FFMA.FTZ R4, R100, c[0x0][0x2d0], -R0 ;  /* 0x0000b40064047a23 */ /* 0x020fe20000010800 */
[----:B-1----:R-:W-:Y:S01]  /*fda0*/  F2FP.BF16.PACK_AB R5, R233, R230 ;  /* 0x000000e6e905723e */ /* 0x002fe200000010ff */
[----:B------:R-:W-:Y:S02]  /*fdb0*/  IMAD.MOV.U32 R100, RZ, RZ, R136 ;  /* 0x000000ffff647224 */ /* 0x000fe400078e0088 */
[----:B------:R1:W-:Y:S01]  /*fdc0*/  MUFU.EX2 R232, R4 ;  /* 0x0000000400e87308 */ /* 0x0003e20000000800 */
[----:B--2---:R-:W-:-:S07]  /*fdd0*/  FFMA.FTZ R8, R124, c[0x0][0x2d0], -R12 ;  /* 0x0000b4007c087a23 */ /* 0x004fce000001080c */
[----:B------:R2:W-:Y:S01]  /*fde0*/  MUFU.EX2 R216, R8 ;  /* 0x0000000800d87308 */ /* 0x0005e20000000800 */
[----:B-1----:R-:W-:-:S07]  /*fdf0*/  FFMA.FTZ R4, R101, c[0x0][0x2d0], -R0 ;  /* 0x0000b40065047a23 */ /* 0x002fce0000010800 */
[----:B------:R1:W5:Y:S01]  /*fe00*/  MUFU.EX2 R231, R4 ;  /* 0x0000000400e77308 */ /* 0x0003620000000800 */
[----:B--2---:R-:W-:-:S07]  /*fe10*/  FFMA.FTZ R8, R125, c[0x0][0x2d0], -R13 ;  /* 0x0000b4007d087a23 */ /* 0x004fce000001080d */
[----:B------:R2:W-:Y:S01]  /*fe20*/  MUFU.EX2 R210, R8 ;  /* 0x0000000800d27308 */ /* 0x0005e20000000800 */
[----:B-1----:R-:W-:Y:S01]  /*fe30*/  FFMA.FTZ R4, R102, c[0x0][0x2d0], -R12 ;  /* 0x0000b40066047a23 */ /* 0x002fe2000001080c */
[----:B-----5:R-:W-:-:S06]  /*fe40*/  F2FP.BF16.PACK_AB R7, R231, R232 ;  /* 0x000000e8e707723e */ /* 0x020fcc00000010ff */
[----:B------:R1:W-:Y:S01]  /*fe50*/  MUFU.EX2 R219, R4 ;  /* 0x0000000400db7308 */ /* 0x0003e20000000800 */
[----:B--2---:R-:W-:-:S07]  /*fe60*/  FFMA.FTZ R8, R126, c[0x0][0x2d0], -R13 ;  /* 0x0000b4007e087a23 */ /* 0x004fce000001080d */
[----:B------:R2:W-:Y:S01]  /*fe70*/  MUFU.EX2 R211, R8 ;  /* 0x0000000800d37308 */ /* 0x0005e20000000800 */
[----:B-1----:R-:W-:-:S07]  /*fe80*/  FFMA.FTZ R4, R106, c[0x0][0x2d0], -R12 ;  /* 0x0000b4006a047a23 */ /* 0x002fce000001080c */
[----:B------:R1:W5:Y:S01]  /*fe90*/  MUFU.EX2 R218, R4 ;  /* 0x0000000400da7308 */ /* 0x0003620000000800 */
[----:B--2---:R-:W-:Y:S02]  /*fea0*/  FFMA.FTZ R8, R127, c[0x0][0x2d0], -R13 ;  /* 0x0000b4007f087a23 */ /* 0x004fe4000001080d */
[----:B------:R-:W-:Y:S05]  /*feb0*/  LDSM.16.MT88.4 R124, [R221+0xd00] ;  /* 0x000d0000dd7c783b */ /* 0x000fea0000004200 */
[----:B------:R2:W-:Y:S01]  /*fec0*/  MUFU.EX2 R209, R8 ;  /* 0x0000000800d17308 */ /* 0x0005e20000000800 */
[----:B-1----:R-:W-:-:S07]  /*fed0*/  F2FP.BF16.PACK_AB R4, R244, R237 ;  /* 0x000000edf404723e */ /* 0x002fce00000010ff */
[----:B------:R-:W-:Y:S01]  /*fee0*/  HMMA.16816.F32.BF16 R180, R4, R24, R120 ;  /* 0x0000001804b4723c */ /* 0x000fe20000041878 */
[----:B--2---:R-:W-:-:S04]  /*fef0*/  FFMA.FTZ R8, R128, c[0x0][0x2d0], -R13 ;  /* 0x0000b40080087a23 */ /* 0x004fc8000001080d */
[----:B------:R1:W2:Y:S03]  /*ff00*/  MUFU.EX2 R208, R8 ;  /* 0x0000000800d07308 */ /* 0x0002a60000000800 */
[C---:B------:R-:W-:Y:S08]  /*ff10*/  HMMA.16816.F32.BF16 R172, R4.reuse, R20, R116 ;  /* 0x0000001404ac723c */ /* 0x040ff00000041874 */
[----:B----4-:R-:W-:Y:S01]  /*ff20*/  HMMA.16816.F32.BF16 R144, R4, R28, R108 ;  /* 0x0000001c0490723c */ /* 0x010fe2000004186c */
[----:B-1----:R-:W-:-:S07]  /*ff30*/  FFMA.FTZ R8, R129, c[0x0][0x2d0], -R3 ;  /* 0x0000b40081087a23 */ /* 0x002fce0000010803 */
[C---:B---3--:R-:W-:Y:S01]  /*ff40*/  HMMA.16816.F32.BF16 R116, R4.reuse, R32, R96 ;  /* 0x000000200474723c */ /* 0x048fe20000041860 */
[----:B------:R1:W-:Y:S07]  /*ff50*/  MUFU.EX2 R202, R8 ;  /* 0x0000000800ca7308 */ /* 0x0003ee0000000800 */
[C---:B------:R-:W-:Y:S08]  /*ff60*/  HMMA.16816.F32.BF16 R108, R4.reuse, R40, R92 ;  /* 0x00000028046c723c */ /* 0x040ff0000004185c */
[----:B------:R-:W-:Y:S01]  /*ff70*/  HMMA.16816.F32.BF16 R120, R4, R26, R88 ;  /* 0x0000001a0478723c */ /* 0x000fe20000041858 */
[----:B-1----:R-:W-:-:S04]  /*ff80*/  FFMA.FTZ R8, R160, c[0x0][0x2d0], -R3 ;  /* 0x0000b400a0087a23 */ /* 0x002fc80000010803 */
[----:B------:R1:W3:Y:S03]  /*ff90*/  MUFU.EX2 R201, R8 ;  /* 0x0000000800c97308 */ /* 0x0002e60000000800 */
[C---:B------:R-:W-:Y:S08]  /*ffa0*/  HMMA.16816.F32.BF16 R136, R4.reuse, R22, R84 ;  /* 0x000000160488723c */ /* 0x040ff00000041854 */
[----:B------:R-:W-:Y:S01]  /*ffb0*/  HMMA.16816.F32.BF16 R156, R4, R16, R112 ;  /* 0x00000010049c723c */ /* 0x000fe20000041870 */
[----:B-1----:R-:W-:-:S07]  /*ffc0*/  FFMA.FTZ R8, R131, c[0x0][0x2d0], -R3 ;  /* 0x0000b40083087a23 */ /* 0x002fce0000010803 */
[C---:B------:R-:W-:Y:S01]  /*ffd0*/  HMMA.16816.F32.BF16 R96, R4.reuse, R18, R80 ;  /* 0x000000120460723c */ /* 0x040fe20000041850 */
[----:B------:R1:W-:Y:S07]  /*ffe0*/  MUFU.EX2 R197, R8 ;  /* 0x0000000800c57308 */ /* 0x0003ee0000000800 */
[C---:B------:R-:W-:Y:S08]  /*fff0*/  HMMA.16816.F32.BF16 R92, R4.reuse, R30, R76 ;  /* 0x0000001e045c723c */ /* 0x040ff0000004184c */
[----:B------:R-:W-:Y:S01]  /*10000*/  HMMA.16816.F32.BF16 R88, R4, R34, R72 ;  /* 0x000000220458723c */ /* 0x000fe20000041848 */
[----:B-1----:R-:W-:-:S04]  /*10010*/  FFMA.FTZ R8, R130, c[0x0][0x2d0], -R3 ;  /* 0x0000b40082087a23 */ /* 0x002fc80000010803 */
[----:B------:R1:W-:Y:S03]  /*10020*/  MUFU.EX2 R191, R8 ;  /* 0x0000000800bf7308 */ /* 0x0003e60000000800 */
[----:B------:R-:W-:Y:S07]  /*10030*/  HMMA.16816.F32.BF16 R84, R4, R42, R64 ;  /* 0x0000002a0454723c */ /* 0x000fee0000041840 */
[----:B-----5:R-:W-:-:S02]  /*10040*/  F2FP.BF16.PACK_AB R4, R218, R219 ;  /* 0x000000dbda04723e */ /* 0x020fc400000010ff */
[----:B------:R-:W-:Y:S02]  /*10050*/  F2FP.BF16.PACK_AB R5, R211, R210 ;  /* 0x000000d2d305723e */ /* 0x000fe400000010ff */
[----:B------:R-:W-:Y:S02]  /*10060*/  F2FP.BF16.PACK_AB R6, R216, R217 ;  /* 0x000000d9d806723e */ /* 0x000fe400000010ff */
[----:B--2---:R-:W-:Y:S01]  /*10070*/  F2FP.BF16.PACK_AB R7, R208, R209 ;  /* 0x000000d1d007723e */ /* 0x004fe200000010ff */
[----:B-1----:R-:W-:-:S04]  /*10080*/  FFMA.FTZ R8, R161, c[0x0][0x2d0], -R0 ;  /* 0x0000b400a1087a23 */ /* 0x002fc80000010800 */
[----:B------:R1:W-:Y:S02]  /*10090*/  MUFU.EX2 R188, R8 ;  /* 0x0000000800bc7308 */ /* 0x0003e40000000800 */
[C---:B------:R-:W-:Y:S08]  /*100a0*/  HMMA.16816.F32.BF16 R192, R4.reuse, R40, R44 ;  /* 0x0000002804c0723c */ /* 0x040ff0000004182c */
[----:B------:R-:W-:Y:S01]  /*100b0*/  HMMA.16816.F32.BF16 R44, R4, R30, R152 ;  /* 0x0000001e042c723c */ /* 0x000fe20000041898 */
[----:B-1----:R-:W-:-:S06]  /*100c0*/  FFMA.FTZ R8, R162, c[0x0][0x2d0], -R0 ;  /* 0x0000b400a2087a23 */ /* 0x002fcc0000010800 */
[----:B------:R-:W-:Y:S01]  /*100d0*/  IMAD.MOV.U32 R153, RZ, RZ, R184 ;  /* 0x000000ffff997224 */ /* 0x000fe200078e00b8 */
[C---:B------:R-:W-:Y:S01]  /*100e0*/  HMMA.16816.F32.BF16 R76, R4.reuse, R20, R60 ;  /* 0x00000014044c723c */ /* 0x040fe2000004183c */
[----:B------:R1:W2:Y:S01]  /*100f0*/  MUFU.EX2 R186, R8 ;  /* 0x0000000800ba7308 */ /* 0x0002a20000000800 */
[----:B------:R-:W-:Y:S02]  /*10100*/  IMAD.MOV.U32 R154, RZ, RZ, R185 ;  /* 0x000000ffff9a7224 */ /* 0x000fe400078e00b9 */
[----:B------:R-:W-:Y:S02]  /*10110*/  IMAD.MOV.U32 R152, RZ, RZ, R179 ;  /* 0x000000ffff987224 */ /* 0x000fe400078e00b3 */
[----:B------:R-:W-:Y:S02]  /*10120*/  IMAD.MOV.U32 R155, RZ, RZ, R100 ;  /* 0x000000ffff9b7224 */ /* 0x000fe400078e0064 */
[C---:B------:R-:W-:Y:S08]  /*10130*/  HMMA.16816.F32.BF16 R80, R4.reuse, R24, R68 ;  /* 0x000000180450723c */ /* 0x040ff00000041844 */
[C---:B------:R-:W-:Y:S01]  /*10140*/  HMMA.16816.F32.BF16 R60, R4.reuse, R26, R148 ;  /* 0x0000001a043c723c */ /* 0x040fe20000041894 */
[--C-:B-1----:R-:W-:Y:S01]  /*10150*/  FFMA.FTZ R8, R163, c[0x0][0x2d0], -R0.reuse ;  /* 0x0000b400a3087a23 */ /* 0x102fe20000010800 */
[----:B------:R-:W1:Y:S03]  /*10160*/  LDSM.16.MT88.4 R24, [R221+0x900] ;  /* 0x00090000dd18783b */ /* 0x000e660000004200 */
[----:B------:R4:W-:Y:S03]  /*10170*/  MUFU.EX2 R184, R8 ;  /* 0x0000000800b87308 */ /* 0x0009e60000000800 */
[C---:B------:R-:W-:Y:S08]  /*10180*/  HMMA.16816.F32.BF16 R72, R4.reuse, R16, R56 ;  /* 0x000000100448723c */ /* 0x040ff00000041838 */
[----:B------:R-:W-:Y:S01]  /*10190*/  HMMA.16816.F32.BF16 R68, R4, R28, R52 ;  /* 0x0000001c0444723c */ /* 0x000fe20000041834 */
[----:B------:R-:W-:Y:S01]  /*101a0*/  LDSM.16.MT88.4 R28, [R222+0x1900] ;  /* 0x00190000de1c783b */ /* 0x000fe20000004200 */
[----:B----4-:R-:W-:-:S06]  /*101b0*/  FFMA.FTZ R8, R177, c[0x0][0x2d0], -R0 ;  /* 0x0000b400b1087a23 */ /* 0x010fcc0000010800 */
[C---:B------:R-:W-:Y:S01]  /*101c0*/  HMMA.16816.F32.BF16 R64, R4.reuse, R32, R48 ;  /* 0x000000200440723c */ /* 0x040fe20000041830 */
[----:B------:R4:W5:Y:S07]  /*101d0*/  MUFU.EX2 R185, R8 ;  /* 0x0000000800b97308 */ /* 0x00096e0000000800 */
[C---:B------:R-:W-:Y:S01]  /*101e0*/  HMMA.16816.F32.BF16 R52, R4.reuse, R22, R140 ;  /* 0x000000160434723c */ /* 0x040fe2000004188c */
[----:B------:R-:W-:Y:S04]  /*101f0*/  LDSM.16.MT88.4 R20, [R221+0x1900] ;  /* 0x00190000dd14783b */ /* 0x000fe80000004200 */
[----:B------:R-:W-:Y:S03]  /*10200*/  LDSM.16.MT88.4 R140, [R222+0xd00] ;  /* 0x000d0000de8c783b */ /* 0x000fe60000004200 */
[C---:B------:R-:W-:Y:S01]  /*10210*/  HMMA.16816.F32.BF16 R48, R4.reuse, R18, R132 ;  /* 0x000000120430723c */ /* 0x040fe20000041884 */
[--C-:B----4-:R-:W-:Y:S01]  /*10220*/  FFMA.FTZ R8, R178, c[0x0][0x2d0], -R12.reuse ;  /* 0x0000b400b2087a23 */ /* 0x110fe2000001080c */
[----:B------:R-:W4:Y:S03]  /*10230*/  LDSM.16.MT88.4 R16, [R222+0x900] ;  /* 0x00090000de10783b */ /* 0x000f260000004200 */
[----:B------:R1:W-:Y:S03]  /*10240*/  MUFU.EX2 R179, R8 ;  /* 0x0000000800b37308 */ /* 0x0003e60000000800 */
[C---:B------:R-:W-:Y:S01]  /*10250*/  HMMA.16816.F32.BF16 R56, R4.reuse, R34, R164 ;  /* 0x000000220438723c */ /* 0x040fe200000418a4 */
[----:B------:R-:W4:Y:S07]  /*10260*/  LDSM.16.MT88.4 R32, [R221+0x2900] ;  /* 0x00290000dd20783b */ /* 0x000f2e0000004200 */
[----:B------:R-:W-:Y:S01]  /*10270*/  HMMA.16816.F32.BF16 R40, R4, R42, R168 ;  /* 0x0000002a0428723c */ /* 0x000fe200000418a8 */
[----:B-1----:R-:W-:-:S06]  /*10280*/  FFMA.FTZ R8, R187, c[0x0][0x2d0], -R12 ;  /* 0x0000b400bb087a23 */ /* 0x002fcc000001080c */
[----:B---3--:R-:W-:Y:S01]  /*10290*/  F2FP.BF16.PACK_AB R4, R201, R202 ;  /* 0x000000cac904723e */ /* 0x008fe200000010ff */
[----:B------:R-:W-:Y:S01]  /*102a0*/  IMAD.MOV.U32 R187, RZ, RZ, R153 ;  /* 0x000000ffffbb7224 */ /* 0x000fe200078e0099 */
[----:B------:R1:W3:Y:S01]  /*102b0*/  MUFU.EX2 R107, R8 ;  /* 0x00000008006b7308 */ /* 0x0002e20000000800 */
[----:B--2---:R-:W-:Y:S02]  /*102c0*/  F2FP.BF16.PACK_AB R5, R186, R188 ;  /* 0x000000bcba05723e */ /* 0x004fe400000010ff */
[----:B------:R-:W-:Y:S02]  /*102d0*/  F2FP.BF16.PACK_AB R6, R191, R197 ;  /* 0x000000c5bf06723e */ /* 0x000fe400000010ff */
[----:B-----5:R-:W-:-:S07]  /*102e0*/  F2FP.BF16.PACK_AB R7, R185, R184 ;  /* 0x000000b8b907723e */ /* 0x020fce00000010ff */
[C---:B------:R-:W-:Y:S01]  /*102f0*/  HMMA.16816.F32.BF16 R112, R4.reuse, R24, R180 ;  /* 0x000000180470723c */ /* 0x040fe200000418b4 */
[----:B-1----:R-:W-:Y:S02]  /*10300*/  FFMA.FTZ R8, R190, c[0x0][0x2d0], -R12 ;  /* 0x0000b400be087a23 */ /* 0x002fe4000001080c */
[----:B------:R-:W-:Y:S02]  /*10310*/  IMAD.MOV.U32 R190, RZ, RZ, R154 ;  /* 0x000000ffffbe7224 */ /* 0x000fe400078e009a */
[----:B------:R1:W-:Y:S03]  /*10320*/  MUFU.EX2 R177, R8 ;  /* 0x0000000800b17308 */ /* 0x0003e60000000800 */
[C---:B------:R-:W-:Y:S08]  /*10330*/  HMMA.16816.F32.BF16 R180, R4.reuse, R36, R108 ;  /* 0x0000002404b4723c */ /* 0x040ff0000004186c */
[----:B----4-:R-:W-:Y:S01]  /*10340*/  HMMA.16816.F32.BF16 R132, R4, R16, R172 ;  /* 0x000000100484723c */ /* 0x010fe200000418ac */
[----:B------:R-:W-:Y:S01]  /*10350*/  LDSM.16.MT88.4 R172, [R222+0x1d00] ;  /* 0x001d0000deac783b */ /* 0x000fe20000004200 */
[----:B-1----:R-:W-:-:S06]  /*10360*/  FFMA.FTZ R8, R189, c[0x0][0x2d0], -R12 ;  /* 0x0000b400bd087a23 */ /* 0x002fcc000001080c */
[C---:B------:R-:W-:Y:S01]  /*10370*/  HMMA.16816.F32.BF16 R148, R4.reuse, R20, R156 ;  /* 0x000000140494723c */ /* 0x040fe2000004189c */
[----:B------:R-:W-:Y:S01]  /*10380*/  LDSM.16.MT88.4 R156, [R221+0x1d00] ;  /* 0x001d0000dd9c783b */ /* 0x000fe20000004200 */
[----:B------:R-:W-:Y:S01]  /*10390*/  IMAD.MOV.U32 R189, RZ, RZ, R155 ;  /* 0x000000ffffbd7224 */ /* 0x000fe200078e009b */
[----:B------:R1:W-:Y:S05]  /*103a0*/  MUFU.EX2 R178, R8 ;  /* 0x0000000800b27308 */ /* 0x0003ea0000000800 */
[C---:B------:R-:W-:Y:S08]  /*103b0*/  HMMA.16816.F32.BF16 R164, R4.reuse, R28, R144 ;  /* 0x0000001c04a4723c */ /* 0x040ff00000041890 */
[----:B------:R-:W-:Y:S01]  /*103c0*/  HMMA.16816.F32.BF16 R160, R4, R32, R116 ;  /* 0x0000002004a0723c */ /* 0x000fe20000041874 */
[----:B-1----:R-:W-:-:S02]  /*103d0*/  FFMA.FTZ R8, R196, c[0x0][0x2d0], -R13 ;  /* 0x0000b400c4087a23 */ /* 0x002fc4000001080d */
[----:B------:R-:W-:Y:S02]  /*103e0*/  IMAD.MOV.U32 R196, RZ, RZ, R9 ;  /* 0x000000ffffc47224 */ /* 0x000fe400078e0009 */
[----:B------:R1:W-:Y:S03]  /*103f0*/  MUFU.EX2 R106, R8 ;  /* 0x00000008006a7308 */ /* 0x0003e60000000800 */
[----:B------:R-:W-:Y:S01]  /*10400*/  HMMA.16816.F32.BF16 R120, R4, R26, R120 ;  /* 0x0000001a0478723c */ /* 0x000fe20000041878 */
[----:B------:R-:W-:-:S07]  /*10410*/  FADD.FTZ R9, R236, R235 ;  /* 0x000000ebec097221 */ /* 0x000fce0000010000 */
        /* <DEDUP_REMOVED lines=10> */
[----:B------:R-:W-:Y:S07]  /*104c0*/  HMMA.16816.F32.BF16 R108, R4, R38, R84 ;  /* 0x00000026046c723c */ /* 0x000fee0000041854 */
[----:B---3--:R-:W-:-:S02]  /*104d0*/  F2FP.BF16.PACK_AB R4, R107, R179 ;  /* 0x000000b36b04723e */ /* 0x008fc400000010ff */
[----:B--2---:R-:W-:Y:S02]  /*104e0*/  F2FP.BF16.PACK_AB R5, R102, R106 ;  /* 0x0000006a6605723e */ /* 0x004fe400000010ff */
[----:B------:R-:W-:Y:S01]  /*104f0*/  F2FP.BF16.PACK_AB R6, R178, R177 ;  /* 0x000000b1b206723e */ /* 0x000fe200000010ff */
[----:B-1----:R-:W-:-:S04]  /*10500*/  FFMA.FTZ R8, R199, c[0x0][0x2d0], -R13 ;  /* 0x0000b400c7087a23 */ /* 0x002fc8000001080d */
[----:B------:R-:W1:Y:S02]  /*10510*/  MUFU.EX2 R100, R8 ;  /* 0x0000000800647308 */ /* 0x000e640000000800 */
[----:B-1----:R-:W-:Y:S01]  /*10520*/  F2FP.BF16.PACK_AB R7, R100, R101 ;  /* 0x000000656407723e */ /* 0x002fe200000010ff */
[----:B------:R-:W-:-:S06]  /*10530*/  FFMA.FTZ R8, R206, c[0x0][0x2d0], -R3 ;  /* 0x0000b400ce087a23 */ /* 0x000fcc0000010803 */
[C---:B------:R-:W-:Y:S01]  /*10540*/  HMMA.16816.F32.BF16 R60, R4.reuse, R26, R60 ;  /* 0x0000001a043c723c */ /* 0x040fe2000004183c */
[----:B------:R1:W-:Y:S07]  /*10550*/  MUFU.EX2 R27, R8 ;  /* 0x00000008001b7308 */ /* 0x0003ee0000000800 */
[C---:B------:R-:W-:Y:S01]  /*10560*/  HMMA.16816.F32.BF16 R116, R4.reuse, R24, R80 ;  /* 0x000000180474723c */ /* 0x040fe20000041850 */
[----:B------:R-:W2:Y:S07]  /*10570*/  LDSM.16.MT88.4 R80, [R221+0x2d00] ;  /* 0x002d0000dd50783b */ /* 0x000eae0000004200 */
[----:B------:R-:W-:Y:S01]  /*10580*/  HMMA.16816.F32.BF16 R48, R4, R22, R48 ;  /* 0x000000160430723c */ /* 0x000fe20000041830 */
[----:B-1----:R-:W-:-:S04]  /*10590*/  FFMA.FTZ R8, R205, c[0x0][0x2d0], -R3 ;  /* 0x0000b400cd087a23 */ /* 0x002fc80000010803 */
[----:B------:R1:W3:Y:S03]  /*105a0*/  MUFU.EX2 R26, R8 ;  /* 0x00000008001a7308 */ /* 0x0002e60000000800 */
[C---:B------:R-:W-:Y:S08]  /*105b0*/  HMMA.16816.F32.BF16 R144, R4.reuse, R20, R72 ;  /* 0x000000140490723c */ /* 0x040ff00000041848 */
[----:B------:R-:W-:Y:S01]  /*105c0*/  HMMA.16816.F32.BF16 R52, R4, R18, R52 ;  /* 0x000000120434723c */ /* 0x000fe20000041834 */
[--C-:B-1----:R-:W-:Y:S01]  /*105d0*/  FFMA.FTZ R8, R204, c[0x0][0x2d0], -R3.reuse ;  /* 0x0000b400cc087a23 */ /* 0x102fe20000010803 */
[----:B---3--:R-:W-:Y:S01]  /*105e0*/  F2FP.BF16.PACK_AB R92, R26, R27 ;  /* 0x0000001b1a5c723e */ /* 0x008fe200000010ff */
[----:B------:R-:W-:-:S05]  /*105f0*/  FFMA.FTZ R3, R203, c[0x0][0x2d0], -R3 ;  /* 0x0000b400cb037a23 */ /* 0x000fca0000010803 */
[C---:B------:R-:W-:Y:S01]  /*10600*/  HMMA.16816.F32.BF16 R128, R4.reuse, R16, R76 ;  /* 0x000000100480723c */ /* 0x040fe2000004184c */
[----:B------:R1:W-:Y:S07]  /*10610*/  MUFU.EX2 R25, R8 ;  /* 0x0000000800197308 */ /* 0x0003ee0000000800 */
[C---:B------:R-:W-:Y:S01]  /*10620*/  HMMA.16816.F32.BF16 R68, R4.reuse, R28, R68 ;  /* 0x0000001c0444723c */ /* 0x040fe20000041844 */
[----:B------:R3:W4:Y:S07]  /*10630*/  MUFU.EX2 R24, R3 ;  /* 0x0000000300187308 */ /* 0x00072e0000000800 */
[----:B------:R-:W-:Y:S01]  /*10640*/  HMMA.16816.F32.BF16 R44, R4, R30, R44 ;  /* 0x0000001e042c723c */ /* 0x000fe2000004182c */
[----:B-1----:R-:W-:-:S04]  /*10650*/  FADD.FTZ R8, R198, R200 ;  /* 0x000000c8c6087221 */ /* 0x002fc80000010000 */
[----:B------:R-:W-:-:S03]  /*10660*/  FADD.FTZ R10, R10, R8 ;  /* 0x000000080a0a7221 */ /* 0x000fc60000010000 */
[----:B------:R-:W-:Y:S01]  /*10670*/  HMMA.16816.F32.BF16 R64, R4, R32, R64 ;  /* 0x000000200440723c */ /* 0x000fe20000041840 */
[----:B---3--:R-:W-:Y:S01]  /*10680*/  FFMA.FTZ R3, R213, c[0x0][0x2d0], -R0 ;  /* 0x0000b400d5037a23 */ /* 0x008fe20000010800 */
[----:B----4-:R-:W-:-:S03]  /*10690*/  F2FP.BF16.PACK_AB R94, R24, R25 ;  /* 0x00000019185e723e */ /* 0x010fc600000010ff */
[----:B------:R1:W-:Y:S03]  /*106a0*/  MUFU.EX2 R23, R3 ;  /* 0x0000000300177308 */ /* 0x0003e60000000800 */
[C---:B------:R-:W-:Y:S08]  /*106b0*/  HMMA.16816.F32.BF16 R56, R4.reuse, R34, R56 ;  /* 0x000000220438723c */ /* 0x040ff00000041838 */
[----:B------:R-:W-:Y:S01]  /*106c0*/  HMMA.16816.F32.BF16 R84, R4, R36, R192 ;  /* 0x000000240454723c */ /* 0x000fe200000418c0 */
[----:B-1----:R-:W-:-:S07]  /*106d0*/  FFMA.FTZ R3, R215, c[0x0][0x2d0], -R0 ;  /* 0x0000b400d7037a23 */ /* 0x002fce0000010800 */
[----:B------:R-:W-:Y:S01]  /*106e0*/  HMMA.16816.F32.BF16 R40, R4, R38, R40 ;  /* 0x000000260428723c */ /* 0x000fe20000041828 */
[----:B------:R1:W3:Y:S01]  /*106f0*/  MUFU.EX2 R22, R3 ;  /* 0x0000000300167308 */ /* 0x0002e20000000800 */
[----:B------:R-:W4:Y:S01]  /*10700*/  LDSM.16.MT88.4 R4, [R222+0x2d00] ;  /* 0x002d0000de04783b */ /* 0x000f220000004200 */
[--C-:B-1----:R-:W-:Y:S01]  /*10710*/  FFMA.FTZ R3, R212, c[0x0][0x2d0], -R0.reuse ;  /* 0x0000b400d4037a23 */ /* 0x102fe20000010800 */
[----:B---3--:R-:W-:Y:S01]  /*10720*/  F2FP.BF16.PACK_AB R93, R22, R23 ;  /* 0x00000017165d723e */ /* 0x008fe200000010ff */
[----:B------:R-:W-:-:S04]  /*10730*/  FFMA.FTZ R0, R207, c[0x0][0x2d0], -R0 ;  /* 0x0000b400cf007a23 */ /* 0x000fc80000010800 */
[----:B------:R1:W-:Y:S08]  /*10740*/  MUFU.EX2 R20, R3 ;  /* 0x0000000300147308 */ /* 0x0003f00000000800 */
[----:B------:R3:W5:Y:S01]  /*10750*/  MUFU.EX2 R21, R0 ;  /* 0x0000000000157308 */ /* 0x0007620000000800 */
[----:B-1----:R-:W-:Y:S02]  /*10760*/  FADD.FTZ R3, R11, R196 ;  /* 0x000000c40b037221 */ /* 0x002fe40000010000 */
[----:B------:R-:W-:-:S02]  /*10770*/  FADD.FTZ R11, R238, R9 ;  /* 0x00000009ee0b7221 */ /* 0x000fc40000010000 */
[----:B------:R-:W-:Y:S02]  /*10780*/  FADD.FTZ R9, R189, R3 ;  /* 0x00000003bd097221 */ /* 0x000fe40000010000 */
[----:B------:R-:W-:Y:S02]  /*10790*/  FADD.FTZ R3, R190, R10 ;  /* 0x0000000abe037221 */ /* 0x000fe40000010000 */
[----:B---3--:R-:W-:Y:S01]  /*107a0*/  FFMA.FTZ R0, R229, c[0x0][0x2d0], -R12 ;  /* 0x0000b400e5007a23 */ /* 0x008fe2000001080c */
[----:B-----5:R-:W-:-:S03]  /*107b0*/  F2FP.BF16.PACK_AB R95, R21, R20 ;  /* 0x00000014155f723e */ /* 0x020fc600000010ff */
[----:B------:R1:W-:Y:S04]  /*107c0*/  MUFU.EX2 R19, R0 ;  /* 0x0000000000137308 */ /* 0x0003e80000000800 */
[C---:B--2---:R-:W-:Y:S08]  /*107d0*/  HMMA.16816.F32.BF16 R76, R92.reuse, R82, R88 ;  /* 0x000000525c4c723c */ /* 0x044ff00000041858 */
[----:B----4-:R-:W-:Y:S01]  /*107e0*/  HMMA.16816.F32.BF16 R88, R92, R4, R180 ;  /* 0x000000045c58723c */ /* 0x010fe200000418b4 */
[----:B-1----:R-:W-:-:S04]  /*107f0*/  FFMA.FTZ R0, R228, c[0x0][0x2d0], -R12 ;  /* 0x0000b400e4007a23 */ /* 0x002fc8000001080c */
[----:B------:R1:W2:Y:S03]  /*10800*/  MUFU.EX2 R18, R0 ;  /* 0x0000000000127308 */ /* 0x0002a60000000800 */
        /* <DEDUP_REMOVED lines=14> */
[C---:B------:R-:W-:Y:S07]  /*108f0*/  HMMA.16816.F32.BF16 R152, R92.reuse, R158, R96 ;  /* 0x0000009e5c98723c */ /* 0x040fee0000041860 */
[----:B--2---:R-:W-:Y:S01]  /*10900*/  F2FP.BF16.PACK_AB R96, R18, R19 ;  /* 0x000000131260723e */ /* 0x004fe200000010ff */
[----:B------:R-:W-:Y:S01]  /*10910*/  HMMA.16816.F32.BF16 R92, R92, R6, R108 ;  /* 0x000000065c5c723c */ /* 0x000fe2000004186c */
[----:B---3--:R-:W-:Y:S01]  /*10920*/  F2FP.BF16.PACK_AB R98, R16, R17 ;  /* 0x000000111062723e */ /* 0x008fe200000010ff */
[----:B-1----:R-:W-:-:S04]  /*10930*/  FFMA.FTZ R0, R252, c[0x0][0x2d0], -R13 ;  /* 0x0000b400fc007a23 */ /* 0x002fc8000001080d */
[----:B------:R1:W2:Y:S02]  /*10940*/  MUFU.EX2 R14, R0 ;  /* 0x00000000000e7308 */ /* 0x0002a40000000800 */
[----:B-1----:R-:W-:Y:S01]  /*10950*/  FFMA.FTZ R0, R250, c[0x0][0x2d0], -R13 ;  /* 0x0000b400fa007a23 */ /* 0x002fe2000001080d */
[----:B--2---:R-:W-:-:S05]  /*10960*/  F2FP.BF16.PACK_AB R97, R14, R12 ;  /* 0x0000000c0e61723e */ /* 0x004fca00000010ff */
        /* <DEDUP_REMOVED lines=76> */
[----:B------:R-:W-:Y:S01]  /*10e30*/  IMAD.SHL.U32 R249, R176, 0x2, RZ ;  /* 0x00000002b0f97824 */ /* 0x000fe200078e00ff */
[----:B------:R-:W-:Y:S01]  /*10e40*/  SHF.R.S32.HI R190, RZ, 0x1f, R240 ;  /* 0x0000001fffbe7819 */ /* 0x000fe200000114f0 */
[----:B------:R-:W-:Y:S01]  /*10e50*/  IMAD.SHL.U32 R246, R240, 0x2, RZ ;  /* 0x00000002f0f67824 */ /* 0x000fe200078e00ff */
[----:B------:R-:W-:Y:S01]  /*10e60*/  SHF.L.U64.HI R250, R176, 0x1, R187 ;  /* 0x00000001b0fa7819 */ /* 0x000fe200000102bb */
[C---:B------:R-:W-:Y:S01]  /*10e70*/  IMAD.SHL.U32 R244, R241.reuse, 0x2, RZ ;  /* 0x00000002f1f47824 */ /* 0x040fe200078e00ff */
[----:B------:R-:W-:Y:S01]  /*10e80*/  SHF.R.S32.HI R187, RZ, 0x1f, R241 ;  /* 0x0000001fffbb7819 */ /* 0x000fe200000114f1 */
[----:B------:R-:W-:Y:S01]  /*10e90*/  IMAD.MOV.U32 R100, RZ, RZ, R104 ;  /* 0x000000ffff647224 */ /* 0x000fe200078e0068 */
[----:B------:R-:W-:Y:S01]  /*10ea0*/  SHF.L.U64.HI R247, R240, 0x1, R190 ;  /* 0x00000001f0f77819 */ /* 0x000fe200000102be */
[----:B--2---:R-:W-:Y:S01]  /*10eb0*/  IMAD.MOV.U32 R3, RZ, RZ, R105 ;  /* 0x000000ffff037224 */ /* 0x004fe200078e0069 */
[----:B------:R-:W-:Y:S01]  /*10ec0*/  SHF.L.U64.HI R245, R241, 0x1, R187 ;  /* 0x00000001f1f57819 */ /* 0x000fe200000102bb */
[----:B------:R-:W-:-:S02]  /*10ed0*/  IMAD.MOV.U32 R107, RZ, RZ, R2 ;  /* 0x000000ffff6b7224 */ /* 0x000fc400078e0002 */
[----:B------:R-:W-:Y:S01]  /*10ee0*/  IMAD.MOV.U32 R106, RZ, RZ, R103 ;  /* 0x000000ffff6a7224 */ /* 0x000fe200078e0067 */
[----:B---3--:R-:W-:Y:S01]  /*10ef0*/  LEA.HI.SX32 R243, R10, 0xfffffffe, 0x1a ;  /* 0xfffffffe0af37811 */ /* 0x008fe200078fd2ff */
[----:B------:R-:W-:Y:S05]  /*10f00*/  BRA `(.L_x_140) ;  /* 0x000003e000007947 */ /* 0x000fea0003800000 */
.L_x_142:
        /* <DEDUP_REMOVED lines=19> */
[----:B-1----:R-:W-:Y:S04]  /*11040*/  IMAD.WIDE.U32 R104, R101, c[0x0][0x1e8], RZ ;  /* 0x00007a0065687a25 */ /* 0x002fe800078e00ff */
        /* <DEDUP_REMOVED lines=12> */
[----:B------:R-:W-:Y:S04]  /*11110*/  IMAD.WIDE.U32 R4, R248, c[0x0][0x1f0], R4 ;  /* 0x00007c00f8047a25 */ /* 0x000fe800078e0004 */
        /* <DEDUP_REMOVED lines=29> */
.L_x_140:
[----:B------:R-:W-:Y:S04]  /*112f0*/  DEPBAR.LE SB0, 0x0 ;  /* 0x000080000000791a */ /* 0x000fe80000000000 */
[----:B------:R-:W-:Y:S01]  /*11300*/  BAR.SYNC.DEFER_BLOCKING 0x0 ;  /* 0x0000000000007b1d */ /* 0x000fe20000010000 */
[----:B------:R-:W-:Y:S01]  /*11310*/  SHF.R.S32.HI R0, RZ, 0x1f, R251 ;  /* 0x0000001fff007819 */ /* 0x000fe200000114fb */
[C---:B------:R-:W-:Y:S01]  /*11320*/  IMAD.WIDE.U32 R102, R251.reuse, c[0x0][0x208], RZ ;  /* 0x00008200fb667a25 */ /* 0x040fe200078e00ff */
[----:B------:R-:W-:Y:S03]  /*11330*/  SHF.R.S32.HI R2, RZ, 0x1f, R248 ;  /* 0x0000001fff027819 */ /* 0x000fe600000114f8 */
[----:B------:R-:W-:Y:S02]  /*11340*/  IMAD R0, R0, c[0x0][0x208], RZ ;  /* 0x0000820000007a24 */ /* 0x000fe400078e02ff */
[----:B------:R-:W-:Y:S02]  /*11350*/  IMAD R2, R2, c[0x0][0x218], RZ ;  /* 0x0000860002027a24 */ /* 0x000fe400078e02ff */
[----:B------:R-:W-:Y:S02]  /*11360*/  IMAD R0, R251, c[0x0][0x20c], R0 ;  /* 0x00008300fb007a24 */ /* 0x000fe400078e0200 */
[C---:B------:R-:W-:Y:S03]  /*11370*/  IMAD R2, R248.reuse, c[0x0][0x21c], R2 ;  /* 0x00008700f8027a24 */ /* 0x040fe600078e0202 */
        /* <DEDUP_REMOVED lines=303> */
.L_x_141:
        /* <DEDUP_REMOVED lines=621> */
.L_x_139:
        /* <DEDUP_REMOVED lines=153> */
.L_x_91:
        /* <DEDUP_REMOVED lines=151> */
.L_x_144:
        /* <DEDUP_REMOVED lines=151> */
.L_x_146:
[----:B---3--:R-:W-:Y:S05]  /*169b0*/  BSYNC B0 ;  /* 0x0000000000007941 */ /* 0x008fea0003800000 */
.L_x_145:
        /* <DEDUP_REMOVED lines=23> */
.L_x_148:
[----:B------:R-:W-:Y:S05]  /*16b30*/  BSYNC B0 ;  /* 0x0000000000007941 */ /* 0x000fea0003800000 */
.L_x_147:
        /* <DEDUP_REMOVED lines=23> */
.L_x_150:
[----:B------:R-:W-:Y:S05]  /*16cb0*/  BSYNC B0 ;  /* 0x0000000000007941 */ /* 0x000fea0003800000 */
.L_x_149:
        /* <DEDUP_REMOVED lines=24> */
.L_x_143:
        /* <DEDUP_REMOVED lines=19> */
.L_x_151:
        /* <DEDUP_REMOVED lines=43> */
.L_x_153:
[----:B---3--:R-:W-:Y:S05]  /*17220*/  BSYNC B0 ;  /* 0x0000000000007941 */ /* 0x008fea0003800000 */
.L_x_152:
        /* <DEDUP_REMOVED lines=64> */
.L_x_155:
[----:B------:R-:W-:Y:S05]  /*17630*/  BSYNC B0 ;  /* 0x0000000000007941 */ /* 0x000fea0003800000 */
.L_x_154:
        /* <DEDUP_REMOVED lines=21> */
.L_x_157:
[----:B------:R-:W-:Y:S05]  /*17790*/  BSYNC B0 ;  /* 0x0000000000007941 */ /* 0x000fea0003800000 */
.L_x_156:
        /* <DEDUP_REMOVED lines=21> */
.L_x_159:
[----:B------:R-:W-:Y:S05]  /*178f0*/  BSYNC B0 ;  /* 0x0000000000007941 */ /* 0x000fea0003800000 */
.L_x_158:
        /* <DEDUP_REMOVED lines=22> */
.L_x_160:
        /* <DEDUP_REMOVED lines=10> */
.L_x_857:


//--------------------- .text._ZN7cutlass13device_kernelIN5flash19enable_sm80_to_sm89INS1_16FlashAttnFwdSm80INS1_25CollectiveMainloopFwdSm80ILi4ELi1ELb0EN4cute5tupleIJNS5_1CILi128EEENS7_ILi48EEENS7_ILi96EEEEEELi96ENS_10bfloat16_tEfNS_4arch4Sm80ELb0ELb1ELb1ELb0ELb1ELb0ELb1ELb0EEENS1_21CollectiveEpilogueFwdINS6_IJS8_SA_S9_EEENS6_IJNS7_ILi1EEESI_SI_EEESC_SE_Li128ELb0ELb1ELb0ELb0EEENS1_19SingleTileSchedulerILb0ELb0ELb1ELi128EEEEEEEEEvNT_6ParamsE --------------------------
	.section	.text._ZN7cutlass13device_kernelIN5flash19enable_sm80_to_sm89INS1_16FlashAttnFwdSm80INS1_25CollectiveMainloopFwdSm80ILi4ELi1ELb0EN4cute5tupleIJNS5_1CILi128EEENS7_ILi48EEENS7_ILi96EEEEEELi96ENS_10bfloat16_tEfNS_4arch4Sm80ELb0ELb1ELb1ELb0ELb1ELb0ELb1ELb0EEENS1_21CollectiveEpilogueFwdINS6_IJS8_SA_S9_EEENS6_IJNS7_ILi1EEESI_SI_EEESC_SE_Li128ELb0ELb1ELb0ELb0EEENS1_19SingleTileSchedulerILb0ELb0ELb1ELi128EEEEEEEEEvNT_6ParamsE,"ax",@progbits
	.sectioninfo	@"SHI_REGISTERS=255"
	.align	128
.text._ZN7cutlass13device_kernelIN5flash19enable_sm80_to_sm89INS1_16FlashAttnFwdSm80INS1_25CollectiveMainloopFwdSm80ILi4ELi1ELb0EN4cute5tupleIJNS5_1CILi128EEENS7_ILi48EEENS7_ILi96EEEEEELi96ENS_10bfloat16_tEfNS_4arch4Sm80ELb0ELb1ELb1ELb0ELb1ELb0ELb1ELb0EEENS1_21CollectiveEpilogueFwdINS6_IJS8_SA_S9_EEENS6_IJNS7_ILi1EEESI_SI_EEESC_SE_Li128ELb0ELb1ELb0ELb0EEENS1_19SingleTileSchedulerILb0ELb0ELb1ELi128EEEEEEEEEvNT_6ParamsE:
        .type           _ZN7cutlass13device_kernelIN5flash19enable_sm80_to_sm89INS1_16FlashAttnFwdSm80INS1_25CollectiveMainloopFwdSm80ILi4ELi1ELb0EN4cute5tupleIJNS5_1CILi128EEENS7_ILi48EEENS7_ILi96EEEEEELi96ENS_10bfloat16_tEfNS_4arch4Sm80ELb0ELb1ELb1ELb0ELb1ELb0ELb1ELb0EEENS1_21CollectiveEpilogueFwdINS6_IJS8_SA_S9_EEENS6_IJNS7_ILi1EEESI_SI_EEESC_SE_Li128ELb0ELb1ELb0ELb0EEENS1_19SingleTileSchedulerILb0ELb0ELb1ELi128EEEEEEEEEvNT_6ParamsE,@function
        .size           _ZN7cutlass13device_kernelIN5flash19enable_sm80_to_sm89INS1_16FlashAttnFwdSm80INS1_25CollectiveMainloopFwdSm80ILi4ELi1ELb0EN4cute5tupleIJNS5_1CILi128EEENS7_ILi48EEENS7_ILi96EEEEEELi96ENS_10bfloat16_tEfNS_4arch4Sm80ELb0ELb1ELb1ELb0ELb1ELb0ELb1ELb0EEENS1_21CollectiveEpilogueFwdINS6_IJS8_SA_S9_EEENS6_IJNS7_ILi1EEESI_SI_EEESC_SE_Li128ELb0ELb1ELb0ELb0EEENS1_19SingleTileSchedulerILb0ELb0ELb1ELi128EEEEEEEEEvNT_6ParamsE,(.L_x_858 - _ZN7cutlass13device_kernelIN5flash19enable_sm80_to_sm89INS1_16FlashAttnFwdSm80INS1_25CollectiveMainloopFwdSm80ILi4ELi1ELb0EN4cute5tupleIJNS5_1CILi128EEENS7_ILi48EEENS7_ILi96EEEEEELi96ENS_10bfloat16_tEfNS_4arch4Sm80ELb0ELb1ELb1ELb0ELb1ELb0ELb1ELb0EEENS1_21CollectiveEpilogueFwdINS6_IJS8_SA_S9_EEENS6_IJNS7_ILi1EEESI_SI_EEESC_SE_Li128ELb0ELb1ELb0ELb0EEENS1_19SingleTileSchedulerILb0ELb0ELb1ELi128EEEEEEEEEvNT_6ParamsE)
        .other          _ZN7cutlass13device_kernelIN5flash19enable_sm80_to_sm89INS1_16FlashAttnFwdSm80INS1_25CollectiveMainloopFwdSm80ILi4ELi1ELb0EN4cute5tupleIJNS5_1CILi128EEENS7_ILi48EEENS7_ILi96EEEEEELi96ENS_10bfloat16_tEfNS_4arch4Sm80ELb0ELb1ELb1ELb0ELb1ELb0ELb1ELb0EEENS1_21CollectiveEpilogueFwdINS6_IJS8_SA_S9_EEENS6_IJNS7_ILi1EEESI_SI_EEESC_SE_Li128ELb0ELb1ELb0ELb0EEENS1_19SingleTileSchedulerILb0ELb0ELb1ELi128EEEEEEEEEvNT_6ParamsE,@"STO_CUDA_ENTRY STV_DEFAULT"
_ZN7cutlass13device_kernelIN5flash19enable_sm80_to_sm89INS1_16FlashAttnFwdSm80INS1_25CollectiveMainloopFwdSm80ILi4ELi1ELb0EN4cute5tupleIJNS5_1CILi128EEENS7_ILi48EEENS7_ILi96EEEEEELi96ENS_10bfloat16_tEfNS_4arch4Sm80ELb0ELb1ELb1ELb0ELb1ELb0ELb1ELb0EEENS1_21CollectiveEpilogueFwdINS6_IJS8_SA_S9_EEENS6_IJNS7_ILi1EEESI_SI_EEESC_SE_Li128ELb0ELb1ELb0ELb0EEENS1_19SingleTileSchedulerILb0ELb0ELb1ELi128EEEEEEEEEvNT_6ParamsE:
[----:B------:R-:W-:-:S03]  /*0000*/  MOV R1, c[0x0][0x28] ;  /* 0x00000a0000017a02 */ /* 0x000fc60000000f00 */
[----:B------:R-:W1:Y:S01]  /*0010*/  S2UR UR10, SR_CTAID.Z ;  /* 0x00000000000a79c3 */ /* 0x000e620000002700 */
[----:B------:R-:W-:Y:S02]  /*0020*/  IADD3 R1, R1, -0x30, RZ ;  /* 0xffffffd001017810 */ /* 0x000fe40007ffe0ff */
[----:B-1----:R-:W-:-:S13]  /*0030*/  ISETP.LE.AND P0, PT, RZ, UR10, PT ;  /* 0x0000000aff007c0c */ /* 0x002fda000bf03270 */
[----:B------:R-:W-:Y:S05]  /*0040*/  @!P0 EXIT ;  /* 0x000000000000894d */ /* 0x000fea0003800000 */
[----:B------:R-:W-:Y:S01]  /*0050*/  ULDC.64 UR4, c[0x0][0x370] ;  /* 0x0000dc0000047ab9 */ /* 0x000fe20000000a00 */
[----:B------:R-:W-:Y:S01]  /*0060*/  IMAD.MOV.U32 R16, RZ, RZ, RZ ;  /* 0x000000ffff107224 */ /* 0x000fe200078e00ff */
[----:B------:R-:W-:Y:S02]  /*0070*/  UISETP.NE.U32.AND UP0, UPT, URZ, UR4, UPT ;  /* 0x000000043f00728c */ /* 0x000fe4000bf05070 */
[----:B------:R-:W-:Y:S02]  /*0080*/  ULDC.64 UR6, c[0x0][0x370] ;  /* 0x0000dc0000067ab9 */ /* 0x000fe40000000a00 */
[----:B------:R-:W-:Y:S02]  /*0090*/  UISETP.NE.AND.EX UP0, UPT, URZ, UR5, UPT, UP0 ;  /* 0x000000053f00728c */ /* 0x000fe4000bf05300 */
[----:B------:R-:W-:-:S04]  /*00a0*/  ULDC.64 UR8, c[0x0][0x118] ;  /* 0x0000460000087ab9 */ /* 0x000fc80000000a00 */
[----:B------:R-:W-:-:S05]  /*00b0*/  PLOP3.LUT P0, PT, PT, PT, UP0, 0x80, 0x0 ;  /* 0x000000000000781c */ /* 0x000fca0003f0f008 */
[----:B------:R-:W-:Y:S02]  /*00c0*/  @UP0 UMOV UR4, 0x4 ;  /* 0x0000000400040882 */ /* 0x000fe40000000000 */
[----:B------:R-:W-:-:S06]  /*00d0*/  @UP0 UIMAD.WIDE UR4, UR10, UR4, UR6 ;  /* 0x000000040a0402a5 */ /* 0x000fcc000f8e0206 */
[----:B------:R-:W-:Y:S02]  /*00e0*/  IMAD.U32 R2, RZ, RZ, UR4 ;  /* 0x00000004ff027e24 */ /* 0x000fe4000f8e00ff */
[----:B------:R-:W-:-:S05]  /*00f0*/  IMAD.U32 R3, RZ, RZ, UR5 ;  /* 0x00000005ff037e24 */ /* 0x000fca000f8e00ff */
[----:B------:R1:W2:Y:S01]  /*0100*/  @P0 LDG.E R16, [R2.64] ;  /* 0x0000000802100981 */ /* 0x0002a2000c1e1900 */
[----:B------:R-:W-:Y:S01]  /*0110*/  IMAD.MOV.U32 R7, RZ, RZ, c[0x0][0x2c4] ;  /* 0x0000b100ff077624 */ /* 0x000fe200078e00ff */
[----:B------:R-:W3:Y:S01]  /*0120*/  S2UR UR7, SR_CTAID.Y ;  /* 0x00000000000779c3 */ /* 0x000ee20000002600 */
[----:B------:R-:W-:Y:S01]  /*0130*/  IMAD.MOV.U32 R4, RZ, RZ, 0x1 ;  /* 0x00000001ff047424 */ /* 0x000fe200078e00ff */
[----:B------:R-:W4:Y:S01]  /*0140*/  S2R R0, SR_CTAID.X ;  /* 0x0000000000007919 */ /* 0x000f220000002500 */
[----:B------:R-:W-:Y:S02]  /*0150*/  LOP3.LUT R24, R24, 0xffffefff, RZ, 0xc0, !PT ;  /* 0xffffefff18187812 */ /* 0x000fe400078ec0ff */
[----:B------:R-:W-:Y:S01]  /*0160*/  ISETP.NE.AND P1, PT, R7, 0x1, PT ;  /* 0x000000010700780c */ /* 0x000fe20003f25270 */
[----:B------:R-:W2:Y:S01]  /*0170*/  S2R R53, SR_TID.X ;  /* 0x0000000000357919 */ /* 0x000ea20000002100 */
[----:B------:R-:W-:-:S11]  /*0180*/  ISETP.LE.AND P2, PT, R4, c[0x0][0x32c], PT ;  /* 0x0000cb0004007a0c */ /* 0x000fd60003f43270 */
[----:B------:R-:W-:-:S04]  /*0190*/  @P1 LOP3.LUT R24, R24, 0x1000, RZ, 0xfc, !PT ;  /* 0x0000100018181812 */ /* 0x000fc800078efcff */
[----:B------:R-:W-:Y:S01]  /*01a0*/  LOP3.LUT R24, R24, 0xfffffbff, RZ, 0xc0, !PT ;  /* 0xfffffbff18187812 */ /* 0x000fe200078ec0ff */
[----:B-1----:R-:W-:Y:S01]  /*01b0*/  IMAD.MOV.U32 R2, RZ, RZ, c[0x0][0x2ac] ;  /* 0x0000ab00ff027624 */ /* 0x002fe200078e00ff */
[----:B---3--:R-:W-:Y:S01]  /*01c0*/  USHF.R.S32.HI UR6, URZ, 0x1f, UR7 ;  /* 0x0000001f3f067899 */ /* 0x008fe20008011407 */
[----:B----4-:R-:W-:Y:S01]  /*01d0*/  IMAD.SHL.U32 R164, R0, 0x80, RZ ;  /* 0x0000008000a47824 */ /* 0x010fe200078e00ff */
[----:B------:R-:W-:Y:S01]  /*01e0*/  @P2 LOP3.LUT R24, R24, 0x400, RZ, 0xfc, !PT ;  /* 0x0000040018182812 */ /* 0x000fe200078efcff */
[----:B------:R-:W-:-:S03]  /*01f0*/  IMAD R17, R2, c[0x0][0x1d0], RZ ;  /* 0x0000740002117a24 */ /* 0x000fc600078e02ff */
[C---:B------:R-:W-:Y:S02]  /*0200*/  @P1 IADD3 R0, R164.reuse, 0x7f, RZ ;  /* 0x0000007fa4001810 */ /* 0x040fe40007ffe0ff */
[----:B------:R-:W-:-:S03]  /*0210*/  IADD3 R2, R164, 0x7f, RZ ;  /* 0x0000007fa4027810 */ /* 0x000fc60007ffe0ff */
[----:B------:R-:W-:-:S05]  /*0220*/  @P1 IMAD.HI.U32 R0, R0, c[0x0][0x2c8], RZ ;  /* 0x0000b20000001a27 */ /* 0x000fca00078e00ff */
[----:B------:R-:W-:Y:S02]  /*0230*/  @P1 SHF.R.U32.HI R2, RZ, c[0x0][0x2cc], R0 ;  /* 0x0000b300ff021a19 */ /* 0x000fe40000011600 */
[----:B------:R-:W-:-:S05]  /*0240*/  IADD3 R0, R17, -c[0x0][0x168], R4 ;  /* 0x80005a0011007a10 */ /* 0x000fca0007ffe004 */
[----:B------:R-:W-:-:S05]  /*0250*/  IMAD.IADD R0, R0, 0x1, R2 ;  /* 0x0000000100007824 */ /* 0x000fca00078e0202 */
[----:B------:R-:W-:Y:S01]  /*0260*/  IADD3 R3, R0, c[0x0][0x328], RZ ;  /* 0x0000ca0000037a10 */ /* 0x000fe20007ffe0ff */
[----:B--2---:R1:W-:Y:S01]  /*0270*/  STL [R1+0x24], R16 ;  /* 0x0000241001007387 */ /* 0x0043e20000100800 */
[----:B------:R-:W-:Y:S05]  /*0280*/  @!P2 BRA `(.L_x_161) ;  /* 0x000000f00000a947 */ /* 0x000fea0003800000 */
[C---:B------:R-:W-:Y:S02]  /*0290*/  ISETP.GT.AND P0, PT, R0.reuse, RZ, PT ;  /* 0x000000ff0000720c */ /* 0x040fe40003f04270 */
[----:B------:R-:W-:-:S11]  /*02a0*/  IADD3 R2, R0, -0x1, RZ ;  /* 0xffffffff00027810 */ /* 0x000fd60007ffe0ff */
[----:B------:R-:W-:Y:S05]  /*02b0*/  @P0 BRA `(.L_x_162) ;  /* 0x0000006000000947 */ /* 0x000fea0003800000 */
[----:B------:R-:W-:Y:S01]  /*02c0*/  ISETP.NE.AND P0, PT, R4, c[0x0][0x32c], PT ;  /* 0x0000cb0004007a0c */ /* 0x000fe20003f05270 */
[----:B------:R-:W-:-:S12]  /*02d0*/  IMAD.MOV R0, RZ, RZ, -R0 ;  /* 0x000000ffff007224 */ /* 0x000fd800078e0a00 */
[----:B------:R-:W-:-:S05]  /*02e0*/  @P0 IMAD.HI.U32 R2, R0, c[0x0][0x330], RZ ;  /* 0x0000cc0000020a27 */ /* 0x000fca00078e00ff */
[----:B------:R-:W-:-:S04]  /*02f0*/  @P0 SHF.R.U32.HI R0, RZ, c[0x0][0x334], R2 ;  /* 0x0000cd00ff000a19 */ /* 0x000fc80000011602 */
[----:B------:R-:W-:Y:S01]  /*0300*/  LOP3.LUT R2, RZ, R0, RZ, 0x33, !PT ;  /* 0x00000000ff027212 */ /* 0x000fe200078e33ff */
[----:B------:R-:W-:Y:S05]  /*0310*/  BRA `(.L_x_163) ;  /* 0x0000003000007947 */ /* 0x000fea0003800000 */
.L_x_162:
[----:B------:R-:W-:-:S13]  /*0320*/  ISETP.NE.AND P0, PT, R4, c[0x0][0x32c], PT ;  /* 0x0000cb0004007a0c */ /* 0x000fda0003f05270 */
[----:B------:R-:W-:-:S05]  /*0330*/  @P0 IMAD.HI.U32 R0, R2, c[0x0][0x330], RZ ;  /* 0x0000cc0002000a27 */ /* 0x000fca00078e00ff */
[----:B------:R-:W-:Y:S02]  /*0340*/  @P0 SHF.R.U32.HI R2, RZ, c[0x0][0x334], R0 ;  /* 0x0000cd00ff020a19 */ /* 0x000fe40000011600 */
.L_x_163:
[----:B------:R-:W-:-:S05]  /*0350*/  MOV R0, c[0x0][0x32c] ;  /* 0x0000cb0000007a02 */ /* 0x000fca0000000f00 */
[----:B------:R-:W-:-:S05]  /*0360*/  IMAD R2, R2, R0, c[0x0][0x32c] ;  /* 0x0000cb0002027624 */ /* 0x000fca00078e0200 */
[----:B------:R-:W-:-:S04]  /*0370*/  IMNMX R3, R3, R2, PT ;  /* 0x0000000203037217 */ /* 0x000fc80003800200 */
.L_x_161:
[----:B------:R-:W-:Y:S01]  /*0380*/  IADD3 R2, R3, 0x2f, RZ ;  /* 0x0000002f03027810 */ /* 0x000fe20007ffe0ff */
[----:B------:R-:W-:Y:S01]  /*0390*/  @P1 IMAD.HI.U32 R3, R164, c[0x0][0x2c8], RZ ;  /* 0x0000b200a4031a27 */ /* 0x000fe200078e00ff */
[C---:B------:R-:W-:Y:S02]  /*03a0*/  IADD3 R4, R17.reuse, 0x2f, RZ ;  /* 0x0000002f11047810 */ /* 0x040fe40007ffe0ff */
[----:B------:R-:W-:Y:S01]  /*03b0*/  IADD3 R241, R17, -c[0x0][0x168], RZ ;  /* 0x80005a0011f17a10 */ /* 0x000fe20007ffe0ff */
[----:B------:R-:W-:-:S04]  /*03c0*/  IMAD.HI R5, R2, 0x2aaaaaab, RZ ;  /* 0x2aaaaaab02057827 */ /* 0x000fc800078e02ff */
[----:B------:R-:W-:Y:S01]  /*03d0*/  IMAD.HI R2, R4, 0x2aaaaaab, RZ ;  /* 0x2aaaaaab04027827 */ /* 0x000fe200078e02ff */
[----:B------:R-:W-:-:S03]  /*03e0*/  SHF.R.U32.HI R4, RZ, 0x1f, R5 ;  /* 0x0000001fff047819 */ /* 0x000fc60000011605 */
[----:B------:R-:W-:Y:S01]  /*03f0*/  IMAD.MOV.U32 R0, RZ, RZ, R164 ;  /* 0x000000ffff007224 */ /* 0x000fe200078e00a4 */
[----:B------:R-:W-:Y:S02]  /*0400*/  @P1 SHF.R.U32.HI R0, RZ, c[0x0][0x2cc], R3 ;  /* 0x0000b300ff001a19 */ /* 0x000fe40000011603 */
[----:B------:R-:W-:Y:S02]  /*0410*/  SHF.R.U32.HI R3, RZ, 0x1f, R2 ;  /* 0x0000001fff037819 */ /* 0x000fe40000011602 */
[----:B------:R-:W-:Y:S01]  /*0420*/  LEA.HI.SX32 R4, R5, R4, 0x1d ;  /* 0x0000000405047211 */ /* 0x000fe200078feaff */
[----:B------:R-:W-:Y:S01]  /*0430*/  IMAD.IADD R0, R241, 0x1, R0 ;  /* 0x00000001f1007824 */ /* 0x000fe200078e0200 */
[----:B------:R-:W-:-:S04]  /*0440*/  LEA.HI.SX32 R2, R2, R3, 0x1d ;  /* 0x0000000302027211 */ /* 0x000fc800078feaff */
[----:B------:R-:W-:Y:S02]  /*0450*/  IADD3 R3, R0, -c[0x0][0x324], RZ ;  /* 0x8000c90000037a10 */ /* 0x000fe40007ffe0ff */
[----:B------:R-:W-:Y:S01]  /*0460*/  IMNMX R224, R2, R4, PT ;  /* 0x0000000402e07217 */ /* 0x000fe20003800200 */
[----:B------:R-:W-:Y:S05]  /*0470*/  @!P2 BRA `(.L_x_164) ;  /* 0x000000f00000a947 */ /* 0x000fea0003800000 */
[----:B------:R-:W-:-:S13]  /*0480*/  ISETP.GT.AND P0, PT, R0, -0x1, PT ;  /* 0xffffffff0000780c */ /* 0x000fda0003f04270 */
[----:B------:R-:W-:Y:S05]  /*0490*/  @P0 BRA `(.L_x_165) ;  /* 0x0000007000000947 */ /* 0x000fea0003800000 */
[----:B------:R-:W-:Y:S01]  /*04a0*/  IMAD.MOV.U32 R2, RZ, RZ, c[0x0][0x32c] ;  /* 0x0000cb00ff027624 */ /* 0x000fe200078e00ff */
[----:B------:R-:W-:-:S04]  /*04b0*/  LOP3.LUT R0, RZ, R0, RZ, 0x33, !PT ;  /* 0x00000000ff007212 */ /* 0x000fc800078e33ff */
[----:B------:R-:W-:-:S13]  /*04c0*/  ISETP.NE.AND P0, PT, R2, 0x1, PT ;  /* 0x000000010200780c */ /* 0x000fda0003f05270 */
[----:B------:R-:W-:-:S05]  /*04d0*/  @P0 IMAD.HI.U32 R2, R0, c[0x0][0x330], RZ ;  /* 0x0000cc0000020a27 */ /* 0x000fca00078e00ff */
[----:B------:R-:W-:-:S04]  /*04e0*/  @P0 SHF.R.U32.HI R0, RZ, c[0x0][0x334], R2 ;  /* 0x0000cd00ff000a19 */ /* 0x000fc80000011602 */
[----:B------:R-:W-:Y:S01]  /*04f0*/  LOP3.LUT R0, RZ, R0, RZ, 0x33, !PT ;  /* 0x00000000ff007212 */ /* 0x000fe200078e33ff */
[----:B------:R-:W-:Y:S05]  /*0500*/  BRA `(.L_x_166) ;  /* 0x0000004000007947 */ /* 0x000fea0003800000 */
.L_x_165:
[----:B------:R-:W-:-:S04]  /*0510*/  MOV R2, c[0x0][0x32c] ;  /* 0x0000cb0000027a02 */ /* 0x000fc80000000f00 */
[----:B------:R-:W-:-:S13]  /*0520*/  ISETP.NE.AND P0, PT, R2, 0x1, PT ;  /* 0x000000010200780c */ /* 0x000fda0003f05270 */
[----:B------:R-:W-:-:S05]  /*0530*/  @P0 IMAD.HI.U32 R2, R0, c[0x0][0x330], RZ ;  /* 0x0000cc0000020a27 */ /* 0x000fca00078e00ff */
[----:B------:R-:W-:-:S05]  /*0540*/  @P0 SHF.R.U32.HI R0, RZ, c[0x0][0x334], R2 ;  /* 0x0000cd00ff000a19 */ /* 0x000fca0000011602 */
.L_x_166:
[----:B------:R-:W-:-:S05]  /*0550*/  IMAD R0, R0, c[0x0][0x32c], RZ ;  /* 0x0000cb0000007a24 */ /* 0x000fca00078e02ff */
[----:B------:R-:W-:-:S05]  /*0560*/  IMNMX R3, R3, R0, !PT ;  /* 0x0000000003037217 */ /* 0x000fca0007800200 */
.L_x_164:
[----:B------:R-:W-:Y:S01]  /*0570*/  IMAD.HI R0, R3, 0x2aaaaaab, RZ ;  /* 0x2aaaaaab03007827 */ /* 0x000fe200078e02ff */
[----:B------:R-:W-:Y:S01]  /*0580*/  PLOP3.LUT P4, PT, PT, PT, PT, 0x80, 0x0 ;  /* 0x000000000000781c */ /* 0x000fe20003f8f070 */
[----:B------:R-:W-:Y:S01]  /*0590*/  CS2R R94, SRZ ;  /* 0x00000000005e7805 */ /* 0x000fe2000001ff00 */
[----:B------:R-:W-:Y:S01]  /*05a0*/  CS2R R92, SRZ ;  /* 0x00000000005c7805 */ /* 0x000fe2000001ff00 */
[----:B------:R-:W-:Y:S01]  /*05b0*/  CS2R R22, SRZ ;  /* 0x0000000000167805 */ /* 0x000fe2000001ff00 */
[----:B------:R-:W-:Y:S01]  /*05c0*/  SHF.R.U32.HI R2, RZ, 0x1f, R0 ;  /* 0x0000001fff027819 */ /* 0x000fe20000011600 */
[----:B------:R-:W-:Y:S01]  /*05d0*/  IMAD.MOV.U32 R98, RZ, RZ, RZ ;  /* 0x000000ffff627224 */ /* 0x000fe200078e00ff */
[----:B------:R-:W-:Y:S01]  /*05e0*/  CS2R R90, SRZ ;  /* 0x00000000005a7805 */ /* 0x000fe2000001ff00 */
[----:B------:R-:W-:Y:S01]  /*05f0*/  IMAD.MOV.U32 R96, RZ, RZ, RZ ;  /* 0x000000ffff607224 */ /* 0x000fe200078e00ff */
[----:B------:R-:W-:Y:S01]  /*0600*/  LEA.HI.SX32 R0, R0, R2, 0x1d ;  /* 0x0000000200007211 */ /* 0x000fe200078feaff */
[----:B------:R-:W-:Y:S01]  /*0610*/  CS2R R88, SRZ ;  /* 0x0000000000587805 */ /* 0x000fe2000001ff00 */
[----:B------:R-:W-:Y:S01]  /*0620*/  CS2R R86, SRZ ;  /* 0x0000000000567805 */ /* 0x000fe2000001ff00 */
[----:B------:R-:W-:Y:S01]  /*0630*/  MOV R25, RZ ;  /* 0x000000ff00197202 */ /* 0x000fe20000000f00 */
[----:B------:R-:W-:Y:S01]  /*0640*/  IMAD.MOV.U32 R84, RZ, RZ, RZ ;  /* 0x000000ffff547224 */ /* 0x000fe200078e00ff */
[----:B------:R-:W-:Y:S01]  /*0650*/  IMNMX R4, RZ, R0, !PT ;  /* 0x00000000ff047217 */ /* 0x000fe20007800200 */
[----:B------:R-:W-:Y:S01]  /*0660*/  CS2R R78, SRZ ;  /* 0x00000000004e7805 */ /* 0x000fe2000001ff00 */
[----:B------:R-:W-:Y:S01]  /*0670*/  CS2R R76, SRZ ;  /* 0x00000000004c7805 */ /* 0x000fe2000001ff00 */
[----:B------:R-:W-:Y:S01]  /*0680*/  CS2R R82, SRZ ;  /* 0x0000000000527805 */ /* 0x000fe2000001ff00 */
[----:B------:R-:W-:Y:S01]  /*0690*/  ISETP.GT.AND P0, PT, R224, R4, PT ;  /* 0x00000004e000720c */ /* 0x000fe20003f04270 */
[----:B------:R2:W-:Y:S01]  /*06a0*/  STL [R1+0x14], R4 ;  /* 0x0000140401007387 */ /* 0x0005e20000100800 */
[----:B------:R-:W-:Y:S01]  /*06b0*/  CS2R R26, SRZ ;  /* 0x00000000001a7805 */ /* 0x000fe2000001ff00 */
[----:B------:R-:W-:Y:S01]  /*06c0*/  IMAD.MOV.U32 R80, RZ, RZ, RZ ;  /* 0x000000ffff507224 */ /* 0x000fe200078e00ff */
[----:B------:R-:W-:Y:S01]  /*06d0*/  CS2R R74, SRZ ;  /* 0x00000000004a7805 */ /* 0x000fe2000001ff00 */
[----:B------:R-:W-:Y:S01]  /*06e0*/  CS2R R72, SRZ ;  /* 0x0000000000487805 */ /* 0x000fe2000001ff00 */
[----:B------:R-:W-:Y:S01]  /*06f0*/  CS2R R70, SRZ ;  /* 0x0000000000467805 */ /* 0x000fe2000001ff00 */
[----:B------:R-:W-:Y:S01]  /*0700*/  MOV R68, RZ ;  /* 0x000000ff00447202 */ /* 0x000fe20000000f00 */
[----:B------:R-:W-:Y:S01]  /*0710*/  CS2R R62, SRZ ;  /* 0x00000000003e7805 */ /* 0x000fe2000001ff00 */
[----:B------:R-:W-:Y:S01]  /*0720*/  CS2R R60, SRZ ;  /* 0x00000000003c7805 */ /* 0x000fe2000001ff00 */
[----:B------:R-:W-:Y:S01]  /*0730*/  CS2R R66, SRZ ;  /* 0x0000000000427805 */ /* 0x000fe2000001ff00 */
        /* <DEDUP_REMOVED lines=33> */
[----:B------:R-:W-:Y:S05]  /*0950*/  @!P0 BRA `(.L_x_167) ;  /* 0x00011f1000008947 */ /* 0x000fea0003800000 */
[----:B--2---:R-:W-:Y:S02]  /*0960*/  ULDC.64 UR4, c[0x0][0x340] ;  /* 0x0000d00000047ab9 */ /* 0x004fe40000000a00 */
[----:B------:R-:W-:-:S02]  /*0970*/  UISETP.NE.U32.AND UP0, UPT, URZ, UR4, UPT ;  /* 0x000000043f00728c */ /* 0x000fc4000bf05070 */
[----:B------:R-:W-:Y:S02]  /*0980*/  ULDC.64 UR12, c[0x0][0x340] ;  /* 0x0000d000000c7ab9 */ /* 0x000fe40000000a00 */
[----:B------:R-:W-:-:S06]  /*0990*/  UISETP.NE.AND.EX UP0, UPT, URZ, UR5, UPT, UP0 ;  /* 0x000000053f00728c */ /* 0x000fcc000bf05300 */
[----:B------:R-:W-:-:S05]  /*09a0*/  PLOP3.LUT P2, PT, PT, PT, UP0, 0x80, 0x0 ;  /* 0x000000000000781c */ /* 0x000fca0003f4f008 */
[----:B------:R-:W-:Y:S02]  /*09b0*/  @UP0 UMOV UR4, 0x4 ;  /* 0x0000000400040882 */ /* 0x000fe40000000000 */
[----:B------:R-:W-:-:S06]  /*09c0*/  @UP0 UIMAD.WIDE UR4, UR10, UR4, UR12 ;  /* 0x000000040a0402a5 */ /* 0x000fcc000f8e020c */
[----:B------:R-:W-:Y:S02]  /*09d0*/  IMAD.U32 R2, RZ, RZ, UR4 ;  /* 0x00000004ff027e24 */ /* 0x000fe4000f8e00ff */
[----:B------:R-:W-:Y:S01]  /*09e0*/  IMAD.U32 R3, RZ, RZ, UR5 ;  /* 0x00000005ff037e24 */ /* 0x000fe2000f8e00ff */
[----:B------:R-:W-:Y:S01]  /*09f0*/  SHF.R.S32.HI R18, RZ, 0x1f, R53 ;  /* 0x0000001fff127819 */ /* 0x000fe20000011435 */
[----:B------:R-:W-:Y:S02]  /*0a00*/  ULDC.64 UR4, c[0x0][0x1b8] ;  /* 0x00006e0000047ab9 */ /* 0x000fe40000000a00 */
[----:B------:R-:W-:Y:S01]  /*0a10*/  UIMAD UR11, UR6, UR4, URZ ;  /* 0x00000004060b72a4 */ /* 0x000fe2000f8e023f */
[----:B------:R2:W3:Y:S01]  /*0a20*/  @P2 LDG.E R8, [R2.64] ;  /* 0x0000000802082981 */ /* 0x0004e2000c1e1900 */
[----:B------:R-:W-:Y:S01]  /*0a30*/  UIMAD.WIDE.U32 UR14, UR7, UR4, URZ ;  /* 0x00000004070e72a5 */ /* 0x000fe2000f8e003f */
[CC--:B------:R-:W-:Y:S01]  /*0a40*/  LEA.HI R20, R18.reuse, R53.reuse, RZ, 0x3 ;  /* 0x0000003512147211 */ /* 0x0c0fe200078f18ff */
[----:B------:R-:W-:Y:S01]  /*0a50*/  UIMAD UR11, UR7, UR5, UR11 ;  /* 0x00000005070b72a4 */ /* 0x000fe2000f8e020b */
[----:B------:R-:W-:Y:S01]  /*0a60*/  IMAD R15, R7, c[0x0][0x168], RZ ;  /* 0x00005a00070f7a24 */ /* 0x000fe200078e02ff */
[----:B------:R-:W-:Y:S01]  /*0a70*/  USHF.R.S32.HI UR12, URZ, 0x1f, UR10 ;  /* 0x0000001f3f0c7899 */ /* 0x000fe2000801140a */
[----:B------:R-:W-:Y:S01]  /*0a80*/  SHF.R.S32.HI R19, RZ, 0x3, R20 ;  /* 0x00000003ff137819 */ /* 0x000fe20000011414 */
[----:B------:R-:W-:Y:S01]  /*0a90*/  ULDC.64 UR4, c[0x0][0x1c0] ;  /* 0x0000700000047ab9 */ /* 0x000fe20000000a00 */
[----:B------:R-:W-:Y:S01]  /*0aa0*/  LEA.HI R126, R18, R53, RZ, 0x5 ;  /* 0x00000035127e7211 */ /* 0x000fe200078f28ff */
[----:B------:R-:W-:Y:S01]  /*0ab0*/  UIADD3 UR15, UR15, UR11, URZ ;  /* 0x0000000b0f0f7290 */ /* 0x000fe2000fffe03f */
[----:B------:R-:W-:Y:S01]  /*0ac0*/  IMAD.MOV.U32 R44, RZ, RZ, 0x30 ;  /* 0x00000030ff2c7424 */ /* 0x000fe200078e00ff */
[----:B------:R-:W-:Y:S01]  /*0ad0*/  UIMAD UR12, UR12, UR4, URZ ;  /* 0x000000040c0c72a4 */ /* 0x000fe2000f8e023f */
[----:B------:R-:W-:Y:S01]  /*0ae0*/  SHF.R.S32.HI R124, RZ, 0x5, R126 ;  /* 0x00000005ff7c7819 */ /* 0x000fe2000001147e */
[----:B------:R-:W-:Y:S01]  /*0af0*/  UIMAD.WIDE.U32 UR14, UR10, UR4, UR14 ;  /* 0x000000040a0e72a5 */ /* 0x000fe2000f8e000e */
[----:B------:R-:W-:Y:S01]  /*0b00*/  IMAD.MOV.U32 R22, RZ, RZ, c[0x0][0x2b8] ;  /* 0x0000ae00ff167624 */ /* 0x000fe200078e00ff */
[----:B------:R-:W-:Y:S01]  /*0b10*/  UIMAD UR5, UR10, UR5, UR12 ;  /* 0x000000050a0572a4 */ /* 0x000fe2000f8e020c */
[----:B------:R-:W-:-:S02]  /*0b20*/  IMAD R47, R224, R44, -0x30 ;  /* 0xffffffd0e02f7424 */ /* 0x000fc400078e022c */
[----:B------:R-:W-:Y:S01]  /*0b30*/  IMAD.MOV.U32 R222, RZ, RZ, RZ ;  /* 0x000000ffffde7224 */ /* 0x000fe200078e00ff */
[----:B------:R-:W-:Y:S01]  /*0b40*/  UIADD3 UR5, UR15, UR5, URZ ;  /* 0x000000050f057290 */ /* 0x000fe2000fffe03f */
[----:B------:R-:W-:Y:S02]  /*0b50*/  ISETP.NE.AND P5, PT, R22, 0x1, PT ;  /* 0x000000011600780c */ /* 0x000fe40003fa5270 */
[----:B--2---:R-:W-:Y:S01]  /*0b60*/  LEA.HI R2, R18, R53, RZ, 0x2 ;  /* 0x0000003512027211 */ /* 0x004fe200078f10ff */
[----:B------:R-:W-:Y:S02]  /*0b70*/  IMAD.U32 R3, RZ, RZ, UR15 ;  /* 0x0000000fff037e24 */ /* 0x000fe4000f8e00ff */
[----:B------:R-:W-:Y:S01]  /*0b80*/  IMAD.U32 R3, RZ, RZ, UR5 ;  /* 0x00000005ff037e24 */ /* 0x000fe2000f8e00ff */
[----:B------:R-:W-:Y:S01]  /*0b90*/  LOP3.LUT R0, R2, 0xfffffffc, RZ, 0xc0, !PT ;  /* 0xfffffffc02007812 */ /* 0x000fe200078ec0ff */
[----:B------:R-:W-:Y:S01]  /*0ba0*/  ULDC.64 UR4, c[0x0][0x2b0] ;  /* 0x0000ac0000047ab9 */ /* 0x000fe20000000a00 */
[----:B------:R-:W-:Y:S01]  /*0bb0*/  SHF.R.S32.HI R21, RZ, 0x2, R2 ;  /* 0x00000002ff157819 */ /* 0x000fe20000011402 */
[----:B------:R-:W-:-:S02]  /*0bc0*/  IMAD.U32 R2, RZ, RZ, UR14 ;  /* 0x0000000eff027e24 */ /* 0x000fc4000f8e00ff */
[----:B------:R-:W-:Y:S02]  /*0bd0*/  IMAD.IADD R45, R53, 0x1, -R0 ;  /* 0x00000001352d7824 */ /* 0x000fe400078e0a00 */
[C-C-:B------:R-:W-:Y:S02]  /*0be0*/  IMAD.IADD R14, R164.reuse, 0x1, R21.reuse ;  /* 0x00000001a40e7824 */ /* 0x140fe400078e0215 */
[C---:B------:R-:W-:Y:S02]  /*0bf0*/  IMAD R31, R45.reuse, 0x20, R21 ;  /* 0x000000202d1f7824 */ /* 0x040fe400078e0215 */
[----:B------:R-:W-:Y:S02]  /*0c00*/  IMAD.SHL.U32 R227, R45, 0x8, RZ ;  /* 0x000000082de37824 */ /* 0x000fe400078e00ff */
[----:B------:R-:W-:Y:S01]  /*0c10*/  IMAD.IADD R5, R164, 0x1, R31 ;  /* 0x00000001a4057824 */ /* 0x000fe200078e021f */
[----:B---3--:R2:W3:Y:S03]  /*0c20*/  @P2 R2UR UR11, R8 ;  /* 0x00000000080b23c2 */ /* 0x0084e600000e0000 */
[----:B------:R-:W-:Y:S01]  /*0c30*/  @P1 IMAD.HI.U32 R0, R5, c[0x0][0x2c8], RZ ;  /* 0x0000b20005001a27 */ /* 0x000fe200078e00ff */
[C---:B------:R-:W-:Y:S01]  /*0c40*/  IADD3 R35, R227.reuse, 0x20, RZ ;  /* 0x00000020e3237810 */ /* 0x040fe20007ffe0ff */
[----:B---3--:R-:W-:Y:S01]  /*0c50*/  @!UP0 UMOV UR11, UR10 ;  /* 0x0000000a000b8c82 */ /* 0x008fe20008000000 */
[C---:B------:R-:W-:Y:S01]  /*0c60*/  IADD3 R34, R227.reuse, 0x40, RZ ;  /* 0x00000040e3227810 */ /* 0x040fe20007ffe0ff */
[----:B------:R-:W-:Y:S01]  /*0c70*/  IMAD.MOV.U32 R4, RZ, RZ, R5 ;  /* 0x000000ffff047224 */ /* 0x000fe200078e0005 */
[----:B------:R-:W-:Y:S01]  /*0c80*/  @P1 SHF.R.U32.HI R4, RZ, c[0x0][0x2cc], R0 ;  /* 0x0000b300ff041a19 */ /* 0x000fe20000011600 */
[----:B------:R-:W-:Y:S01]  /*0c90*/  USHF.R.S32.HI UR10, URZ, 0x1f, UR11 ;  /* 0x0000001f3f0a7899 */ /* 0x000fe2000801140b */
[----:B------:R-:W-:Y:S01]  /*0ca0*/  ISETP.GE.AND P2, PT, R227, c[0x0][0x198], PT ;  /* 0x00006600e3007a0c */ /* 0x000fe20003f46270 */
[----:B------:R-:W-:Y:S01]  /*0cb0*/  UIMAD.WIDE.U32 UR12, UR11, UR4, URZ ;  /* 0x000000040b0c72a5 */ /* 0x000fe2000f8e003f */
[--C-:B------:R-:W-:Y:S01]  /*0cc0*/  SHF.R.S32.HI R6, RZ, 0x1f, R4.reuse ;  /* 0x0000001fff067819 */ /* 0x100fe20000011404 */
[----:B------:R-:W-:Y:S01]  /*0cd0*/  IMAD.MOV R0, RZ, RZ, -R4 ;  /* 0x000000ffff007224 */ /* 0x000fe200078e0a04 */
[----:B------:R-:W-:Y:S01]  /*0ce0*/  ISETP.GE.AND P3, PT, R35, c[0x0][0x198], PT ;  /* 0x0000660023007a0c */ /* 0x000fe20003f66270 */
[----:B------:R-:W-:Y:S01]  /*0cf0*/  IMAD.WIDE.U32 R2, R4, c[0x0][0x1b0], R2 ;  /* 0x00006c0004027a25 */ /* 0x000fe200078e0002 */
[----:B------:R-:W-:Y:S01]  /*0d00*/  ISETP.GE.AND P4, PT, R34, c[0x0][0x198], PT ;  /* 0x0000660022007a0c */ /* 0x000fe20003f86270 */
[----:B------:R-:W-:Y:S01]  /*0d10*/  UIMAD UR10, UR10, UR4, URZ ;  /* 0x000000040a0a72a4 */ /* 0x000fe2000f8e023f */
[----:B------:R-:W-:Y:S01]  /*0d20*/  LEA.HI R18, R18, R53, RZ, 0x4 ;  /* 0x0000003512127211 */ /* 0x000fe200078f20ff */
[----:B------:R-:W-:Y:S01]  /*0d30*/  IMAD R0, R0, c[0x0][0x2c4], R5 ;  /* 0x0000b10000007a24 */ /* 0x000fe200078e0205 */
[----:B------:R-:W-:Y:S01]  /*0d40*/  STL [R1+0x18], R31 ;  /* 0x0000181f01007387 */ /* 0x000fe20000100800 */
[----:B------:R-:W-:Y:S01]  /*0d50*/  IMAD R6, R6, c[0x0][0x1b0], RZ ;  /* 0x00006c0006067a24 */ /* 0x000fe200078e02ff */
[----:B------:R-:W-:-:S02]  /*0d60*/  UIMAD UR10, UR11, UR5, UR10 ;  /* 0x000000050b0a72a4 */ /* 0x000fc4000f8e020a */
[----:B------:R-:W-:Y:S01]  /*0d70*/  SHF.R.S32.HI R5, RZ, 0x1f, R0 ;  /* 0x0000001fff057819 */ /* 0x000fe20000011400 */
[----:B------:R-:W-:Y:S01]  /*0d80*/  IMAD R4, R4, c[0x0][0x1b4], R6 ;  /* 0x00006d0004047a24 */ /* 0x000fe200078e0206 */
[----:B------:R-:W-:Y:S02]  /*0d90*/  UIADD3 UR10, UR13, UR10, URZ ;  /* 0x0000000a0d0a7290 */ /* 0x000fe4000fffe03f */
[----:B------:R-:W-:Y:S01]  /*0da0*/  ULDC.64 UR4, c[0x0][0x1e8] ;  /* 0x00007a0000047ab9 */ /* 0x000fe20000000a00 */
[----:B------:R-:W-:Y:S02]  /*0db0*/  IMAD.IADD R3, R3, 0x1, R4 ;  /* 0x0000000103037824 */ /* 0x000fe400078e0204 */
[----:B------:R-:W-:Y:S02]  /*0dc0*/  IMAD R4, R5, c[0x0][0x1a8], RZ ;  /* 0x00006a0005047a24 */ /* 0x000fe400078e02ff */
[----:B------:R-:W-:Y:S02]  /*0dd0*/  IMAD.SHL.U32 R5, R19, 0x40, RZ ;  /* 0x0000004013057824 */ /* 0x000fe400078e00ff */
[----:B------:R-:W-:-:S02]  /*0de0*/  IMAD R6, R0, c[0x0][0x1ac], R4 ;  /* 0x00006b0000067a24 */ /* 0x000fc400078e0204 */
[----:B------:R-:W-:Y:S01]  /*0df0*/  IMAD.WIDE.U32 R2, R0, c[0x0][0x1a8], R2 ;  /* 0x00006a0000027a25 */ /* 0x000fe200078e0002 */
[----:B------:R-:W-:-:S04]  /*0e00*/  LOP3.LUT R0, R5, 0xc0, RZ, 0xc0, !PT ;  /* 0x000000c005007812 */ /* 0x000fc800078ec0ff */
[----:B------:R-:W-:Y:S02]  /*0e10*/  SHF.R.U32.HI R5, RZ, 0x3, R0 ;  /* 0x00000003ff057819 */ /* 0x000fe40000011600 */
[----:B------:R-:W-:Y:S01]  /*0e20*/  LOP3.LUT R4, R0, 0x18, R227, 0xf8, !PT ;  /* 0x0000001800047812 */ /* 0x000fe200078ef8e3 */
[----:B------:R-:W-:Y:S01]  /*0e30*/  IMAD.IADD R0, R3, 0x1, R6 ;  /* 0x0000000103007824 */ /* 0x000fe200078e0206 */
[C---:B------:R-:W-:Y:S02]  /*0e40*/  LEA R13, P0, R2.reuse, c[0x0][0x160], 0x1 ;  /* 0x00005800020d7a11 */ /* 0x040fe400078008ff */
[----:B------:R-:W-:Y:S02]  /*0e50*/  LEA.HI R6, R21, R21, RZ, 0x1 ;  /* 0x0000001515067211 */ /* 0x000fe400078f08ff */
[----:B------:R-:W-:Y:S02]  /*0e60*/  LEA.HI.X R12, R2, c[0x0][0x164], R0, 0x1, P0 ;  /* 0x00005900020c7a11 */ /* 0x000fe400000f0c00 */
[----:B------:R-:W-:-:S02]  /*0e70*/  LOP3.LUT R0, R6, 0x7fffffe, RZ, 0xc0, !PT ;  /* 0x07fffffe06007812 */ /* 0x000fc400078ec0ff */
[----:B------:R-:W-:Y:S01]  /*0e80*/  SHFL.IDX PT, R6, R13, RZ, 0x1c1f ;  /* 0x001c1fff0d067589 */ /* 0x000fe200000e0000 */
[----:B------:R-:W-:Y:S02]  /*0e90*/  IADD3 R2, R14, 0x20, RZ ;  /* 0x000000200e027810 */ /* 0x000fe40007ffe0ff */
[----:B------:R-:W-:Y:S01]  /*0ea0*/  IMAD.IADD R0, R21, 0x1, -R0 ;  /* 0x0000000115007824 */ /* 0x000fe200078e0a00 */
[----:B------:R-:W3:Y:S01]  /*0eb0*/  SHFL.IDX PT, R7, R12, RZ, 0x1c1f ;  /* 0x001c1fff0c077589 */ /* 0x000ee200000e0000 */
[----:B------:R-:W-:Y:S02]  /*0ec0*/  LOP3.LUT R3, R4, R5, RZ, 0x3c, !PT ;  /* 0x0000000504037212 */ /* 0x000fe400078e3cff */
[----:B------:R-:W-:Y:S01]  /*0ed0*/  IMAD R0, R124, 0x8, R0 ;  /* 0x000000087c007824 */ /* 0x000fe200078e0200 */
[----:B------:R-:W-:Y:S01]  /*0ee0*/  SHFL.IDX PT, R4, R13, 0x1, 0x1c1f ;  /* 0x003c1f000d047f89 */ /* 0x000fe200000e0000 */
[-C--:B------:R-:W-:Y:S02]  /*0ef0*/  ISETP.GE.AND P1, PT, R2, R15.reuse, PT ;  /* 0x0000000f0200720c */ /* 0x080fe40003f26270 */
[----:B------:R-:W-:Y:S01]  /*0f00*/  ISETP.GE.AND P0, PT, R14, R15, PT ;  /* 0x0000000f0e00720c */ /* 0x000fe20003f06270 */
[----:B------:R-:W4:Y:S01]  /*0f10*/  SHFL.IDX PT, R5, R12, 0x1, 0x1c1f ;  /* 0x003c1f000c057f89 */ /* 0x000f2200000e0000 */
[----:B------:R-:W-:Y:S01]  /*0f20*/  SHF.R.S32.HI R2, RZ, 0x1f, R35 ;  /* 0x0000001fff027819 */ /* 0x000fe20000011423 */
[----:B------:R-:W-:Y:S01]  /*0f30*/  IMAD.U32 R3, R0, 0x20, R3 ;  /* 0x0000002000037824 */ /* 0x000fe200078e0003 */
[----:B------:R-:W-:-:S02]  /*0f40*/  SHF.R.S32.HI R0, RZ, 0x1f, R34 ;  /* 0x0000001fff007819 */ /* 0x000fc40000011422 */
[----:B------:R-:W-:Y:S01]  /*0f50*/  LEA.HI R2, R2, R35, RZ, 0x3 ;  /* 0x0000002302027211 */ /* 0x000fe200078f18ff */
[----:B------:R-:W-:Y:S01]  /*0f60*/  IMAD.SHL.U32 R223, R3, 0x2, RZ ;  /* 0x0000000203df7824 */ /* 0x000fe200078e00ff */
[----:B------:R-:W-:Y:S01]  /*0f70*/  LEA.HI R0, R0, R34, RZ, 0x3 ;  /* 0x0000002200007211 */ /* 0x000fe200078f18ff */
[----:B------:R-:W-:Y:S01]  /*0f80*/  SHFL.IDX PT, R3, R12, 0x2, 0x1c1f ;  /* 0x005c1f000c037f89 */ /* 0x000fe200000e0000 */
[----:B------:R-:W-:Y:S02]  /*0f90*/  LOP3.LUT R33, R2, 0xfffffff8, RZ, 0xc0, !PT ;  /* 0xfffffff802217812 */ /* 0x000fe400078ec0ff */
[----:B------:R-:W-:Y:S01]  /*0fa0*/  LOP3.LUT R32, R0, 0xfffffff8, RZ, 0xc0, !PT ;  /* 0xfffffff800207812 */ /* 0x000fe200078ec0ff */
[----:B------:R-:W5:Y:S01]  /*0fb0*/  SHFL.IDX PT, R2, R13, 0x2, 0x1c1f ;  /* 0x005c1f000d027f89 */ /* 0x000f6200000e0000 */
[----:B------:R-:W-:Y:S01]  /*0fc0*/  IADD3 R0, R14, 0x40, RZ ;  /* 0x000000400e007810 */ /* 0x000fe20007ffe0ff */
[----:B---3--:R-:W-:-:S04]  /*0fd0*/  @!P0 IMAD.WIDE R10, R227, 0x2, R6 ;  /* 0x00000002e30a8825 */ /* 0x008fc800078e0206 */
[--C-:B--2---:R-:W-:Y:S01]  /*0fe0*/  @!P0 IMAD.WIDE R8, R33, 0x2, R6.reuse ;  /* 0x0000000221088825 */ /* 0x104fe200078e0206 */
[----:B------:R2:W-:Y:S03]  /*0ff0*/  @!P0 LDGSTS.E.BYPASS.LTC128B.128 [R223+0x6080], [R10.64], !P2 ;  /* 0x060800000adf8fae */ /* 0x0005e6000d101d48 */
[----:B------:R-:W-:Y:S01]  /*1000*/  @!P0 IMAD.WIDE R6, R32, 0x2, R6 ;  /* 0x0000000220068825 */ /* 0x000fe200078e0206 */
[----:B------:R4:W-:Y:S04]  /*1010*/  @!P0 LDGSTS.E.BYPASS.LTC128B.128 [R223+0x8080], [R8.64], !P3 ;  /* 0x0808000008df8fae */ /* 0x0009e8000d901d48 */
[----:B------:R3:W-:Y:S01]  /*1020*/  @!P0 LDGSTS.E.BYPASS.LTC128B.128 [R223+0xa080], [R6.64], !P4 ;  /* 0x0a08000006df8fae */ /* 0x0007e2000e101d48 */
[----:B------:R-:W-:-:S02]  /*1030*/  ISETP.GE.AND P0, PT, R0, R15, PT ;  /* 0x0000000f0000720c */ /* 0x000fc40003f06270 */
[----:B------:R-:W-:Y:S01]  /*1040*/  IADD3 R0, R14, 0x60, RZ ;  /* 0x000000600e007810 */ /* 0x000fe20007ffe0ff */
[----:B--2---:R-:W-:Y:S04]  /*1050*/  SHFL.IDX PT, R10, R13, 0x3, 0x1c1f ;  /* 0x007c1f000d0a7f89 */ /* 0x004fe800000e0000 */
[----:B------:R-:W2:Y:S01]  /*1060*/  SHFL.IDX PT, R11, R12, 0x3, 0x1c1f ;  /* 0x007c1f000c0b7f89 */ /* 0x000ea200000e0000 */
[----:B----4-:R-:W-:-:S04]  /*1070*/  @!P1 IMAD.WIDE R8, R227, 0x2, R4 ;  /* 0x00000002e3089825 */ /* 0x010fc800078e0204 */
[--C-:B---3--:R-:W-:Y:S01]  /*1080*/  @!P1 IMAD.WIDE R6, R33, 0x2, R4.reuse ;  /* 0x0000000221069825 */ /* 0x108fe200078e0204 */
[----:B------:R3:W-:Y:S03]  /*1090*/  @!P1 LDGSTS.E.BYPASS.LTC128B.128 [R223+0x6880], [R8.64], !P2 ;  /* 0x0688000008df9fae */ /* 0x0007e6000d101d48 */
[----:B------:R-:W-:Y:S01]  /*10a0*/  @!P1 IMAD.WIDE R4, R32, 0x2, R4 ;  /* 0x0000000220049825 */ /* 0x000fe200078e0204 */
[----:B------:R5:W-:Y:S04]  /*10b0*/  @!P1 LDGSTS.E.BYPASS.LTC128B.128 [R223+0x8880], [R6.64], !P3 ;  /* 0x0888000006df9fae */ /* 0x000be8000d901d48 */
[----:B------:R4:W-:Y:S01]  /*10c0*/  @!P1 LDGSTS.E.BYPASS.LTC128B.128 [R223+0xa880], [R4.64], !P4 ;  /* 0x0a88000004df9fae */ /* 0x0009e2000e101d48 */
[----:B------:R-:W-:Y:S01]  /*10d0*/  ISETP.GE.AND P1, PT, R0, R15, PT ;  /* 0x0000000f0000720c */ /* 0x000fe20003f26270 */
[----:B------:R-:W-:-:S02]  /*10e0*/  IMAD.IADD R0, R31, 0x1, R47 ;  /* 0x000000011f007824 */ /* 0x000fc400078e022f */
[----:B-----5:R-:W-:-:S04]  /*10f0*/  @!P0 IMAD.WIDE R6, R227, 0x2, R2 ;  /* 0x00000002e3068825 */ /* 0x020fc800078e0202 */
[--C-:B----4-:R-:W-:Y:S01]  /*1100*/  @!P0 IMAD.WIDE R4, R33, 0x2, R2.reuse ;  /* 0x0000000221048825 */ /* 0x110fe200078e0202 */
[----:B------:R4:W-:Y:S03]  /*1110*/  @!P0 LDGSTS.E.BYPASS.LTC128B.128 [R223+0x7080], [R6.64], !P2 ;  /* 0x0708000006df8fae */ /* 0x0009e6000d101d48 */
[----:B------:R-:W-:Y:S01]  /*1120*/  @!P0 IMAD.WIDE R2, R32, 0x2, R2 ;  /* 0x0000000220028825 */ /* 0x000fe200078e0202 */
[----:B------:R2:W-:Y:S04]  /*1130*/  @!P0 LDGSTS.E.BYPASS.LTC128B.128 [R223+0x9080], [R4.64], !P3 ;  /* 0x0908000004df8fae */ /* 0x0005e8000d901d48 */
[----:B------:R5:W-:Y:S01]  /*1140*/  @!P0 LDGSTS.E.BYPASS.LTC128B.128 [R223+0xb080], [R2.64], !P4 ;  /* 0x0b08000002df8fae */ /* 0x000be2000e101d48 */
[----:B------:R-:W-:-:S04]  /*1150*/  ISETP.GE.AND P0, PT, R0, R17, PT ;  /* 0x000000110000720c */ /* 0x000fc80003f06270 */
[----:B------:R-:W-:Y:S01]  /*1160*/  ISETP.GT.OR P0, PT, R31, 0x2f, P0 ;  /* 0x0000002f1f00780c */ /* 0x000fe20000704670 */
[----:B----4-:R-:W-:Y:S02]  /*1170*/  IMAD.IADD R7, R0, 0x1, R16 ;  /* 0x0000000100077824 */ /* 0x010fe400078e0210 */
[----:B--2---:R-:W-:-:S04]  /*1180*/  @!P1 IMAD.WIDE R4, R32, 0x2, R10 ;  /* 0x0000000220049825 */ /* 0x004fc800078e020a */
[----:B-----5:R-:W-:-:S04]  /*1190*/  @!P1 IMAD.WIDE R2, R227, 0x2, R10 ;  /* 0x00000002e3029825 */ /* 0x020fc800078e020a */
[----:B------:R-:W-:Y:S01]  /*11a0*/  @P5 IMAD.HI.U32 R0, R7, c[0x0][0x2bc], RZ ;  /* 0x0000af0007005a27 */ /* 0x000fe200078e00ff */
[----:B------:R2:W-:Y:S03]  /*11b0*/  @!P1 LDGSTS.E.BYPASS.LTC128B.128 [R223+0x7880], [R2.64], !P2 ;  /* 0x0788000002df9fae */ /* 0x0005e6000d101d48 */
[----:B------:R-:W-:Y:S01]  /*11c0*/  IMAD.MOV.U32 R6, RZ, RZ, R7 ;  /* 0x000000ffff067224 */ /* 0x000fe200078e0007 */
[----:B------:R-:W-:-:S04]  /*11d0*/  @P5 SHF.R.U32.HI R6, RZ, c[0x0][0x2c0], R0 ;  /* 0x0000b000ff065a19 */ /* 0x000fc80000011600 */
[----:B------:R-:W-:Y:S01]  /*11e0*/  @!P0 IADD3 R0, P2, R6, UR12, RZ ;  /* 0x0000000c06008c10 */ /* 0x000fe2000ff5e0ff */
[----:B--2---:R-:W-:-:S05]  /*11f0*/  @!P1 IMAD.WIDE R2, R33, 0x2, R10 ;  /* 0x0000000221029825 */ /* 0x004fca00078e020a */
[----:B------:R2:W-:Y:S04]  /*1200*/  @!P1 LDGSTS.E.BYPASS.LTC128B.128 [R223+0x9880], [R2.64], !P3 ;  /* 0x0988000002df9fae */ /* 0x0005e8000d901d48 */
[----:B------:R4:W-:Y:S04]  /*1210*/  @!P1 LDGSTS.E.BYPASS.LTC128B.128 [R223+0xb880], [R4.64], !P4 ;  /* 0x0b88000004df9fae */ /* 0x0009e8000e101d48 */
[----:B------:R-:W0:Y:S01]  /*1220*/  LDGDEPBAR ;  /* 0x00000000000079af */ /* 0x000e220000000000 */
[----:B--2---:R-:W-:Y:S02]  /*1230*/  @!P0 LEA.HI.X.SX32 R3, R6, UR10, 0x1, P2 ;  /* 0x0000000a06038c11 */ /* 0x004fe400090f0eff */
[----:B------:R-:W-:-:S04]  /*1240*/  @!P0 LEA R2, P2, R0, c[0x0][0x2a0], 0x2 ;  /* 0x0000a80000028a11 */ /* 0x000fc800078410ff */
[----:B------:R-:W-:Y:S01]  /*1250*/  @!P0 LEA.HI.X R3, R0, c[0x0][0x2a4], R3, 0x2, P2 ;  /* 0x0000a90000038a11 */ /* 0x000fe200010f1403 */
[----:B------:R-:W-:Y:S06]  /*1260*/  BAR.SYNC.DEFER_BLOCKING 0x0 ;  /* 0x0000000000007b1d */ /* 0x000fec0000010000 */
[----:B------:R2:W5:Y:S01]  /*1270*/  @!P0 LDG.E R222, [R2.64] ;  /* 0x0000000802de8981 */ /* 0x000562000c1e1900 */
[----:B------:R-:W-:Y:S01]  /*1280*/  IMAD.MOV R0, RZ, RZ, -R6 ;  /* 0x000000ffff007224 */ /* 0x000fe200078e0a06 */
[----:B------:R-:W-:Y:S01]  /*1290*/  UIMAD UR11, UR6, UR4, URZ ;  /* 0x00000004060b72a4 */ /* 0x000fe2000f8e023f */
[----:B----4-:R-:W-:Y:S01]  /*12a0*/  LOP3.LUT R5, R18, 0xfffffff0, RZ, 0xc0, !PT ;  /* 0xfffffff012057812 */ /* 0x010fe200078ec0ff */
[----:B------:R-:W-:Y:S01]  /*12b0*/  UIMAD.WIDE.U32 UR16, UR7, UR4, URZ ;  /* 0x00000004071072a5 */ /* 0x000fe2000f8e003f */
[----:B------:R-:W-:Y:S01]  /*12c0*/  IMAD R225, R0, c[0x0][0x2b8], R7 ;  /* 0x0000ae0000e17a24 */ /* 0x000fe200078e0207 */
[----:B------:R-:W-:Y:S01]  /*12d0*/  UIMAD UR5, UR7, UR5, UR11 ;  /* 0x00000005070572a4 */ /* 0x000fe2000f8e020b */
[----:B------:R-:W-:Y:S01]  /*12e0*/  IMAD R44, R224, -0x30, R44 ;  /* 0xffffffd0e02c7824 */ /* 0x000fe200078e022c */
[----:B------:R-:W-:Y:S01]  /*12f0*/  ISETP.GE.AND P3, PT, R227, c[0x0][0x1d4], PT ;  /* 0x00007500e3007a0c */ /* 0x000fe20003f66270 */
[----:B------:R-:W-:Y:S01]  /*1300*/  IMAD.IADD R13, R53, 0x1, -R5 ;  /* 0x00000001350d7824 */ /* 0x000fe200078e0a05 */
[----:B------:R-:W-:Y:S01]  /*1310*/  SHF.R.S32.HI R14, RZ, 0x1f, R225 ;  /* 0x0000001fff0e7819 */ /* 0x000fe200000114e1 */
[----:B------:R-:W-:Y:S01]  /*1320*/  UIADD3 UR14, UR17, UR5, URZ ;  /* 0x00000005110e7290 */ /* 0x000fe2000fffe03f */
[----:B------:R-:W-:Y:S01]  /*1330*/  IMAD.IADD R46, R44, 0x1, R17 ;  /* 0x000000012c2e7824 */ /* 0x000fe200078e0211 */
[----:B------:R-:W-:Y:S01]  /*1340*/  ISETP.GE.AND P6, PT, R35, c[0x0][0x1d4], PT ;  /* 0x0000750023007a0c */ /* 0x000fe20003fc6270 */
[----:B------:R-:W-:Y:S01]  /*1350*/  ULDC.64 UR4, c[0x0][0x210] ;  /* 0x0000840000047ab9 */ /* 0x000fe20000000a00 */
[----:B------:R-:W-:Y:S01]  /*1360*/  IMAD R0, R14, c[0x0][0x1e0], RZ ;  /* 0x000078000e007a24 */ /* 0x000fe200078e02ff */
[----:B------:R-:W-:Y:S01]  /*1370*/  ISETP.GE.AND P5, PT, R34, c[0x0][0x1d4], PT ;  /* 0x0000750022007a0c */ /* 0x000fe20003fa6270 */
[----:B------:R-:W-:Y:S01]  /*1380*/  UIMAD UR11, UR6, UR4, URZ ;  /* 0x00000004060b72a4 */ /* 0x000fe2000f8e023f */
[----:B------:R-:W-:Y:S01]  /*1390*/  IMNMX R7, R46, 0x30, PT ;  /* 0x000000302e077817 */ /* 0x000fe20003800200 */
[----:B------:R-:W-:Y:S01]  /*13a0*/  IMAD R0, R225, c[0x0][0x1e4], R0 ;  /* 0x00007900e1007a24 */ /* 0x000fe200078e0200 */
[----:B------:R-:W-:Y:S01]  /*13b0*/  LEA.HI R15, R13, R13, RZ, 0x1 ;  /* 0x0000000d0d0f7211 */ /* 0x000fe200078f08ff */
[----:B------:R-:W-:Y:S01]  /*13c0*/  UIMAD.WIDE.U32 UR18, UR7, UR4, URZ ;  /* 0x00000004071272a5 */ /* 0x000fe2000f8e003f */
[----:B------:R-:W-:Y:S01]  /*13d0*/  ISETP.GE.AND P2, PT, R35, c[0x0][0x1d4], PT ;  /* 0x0000750023007a0c */ /* 0x000fe20003f46270 */
[----:B------:R-:W-:Y:S01]  /*13e0*/  IMAD.IADD R12, R7, 0x1, -R21 ;  /* 0x00000001070c7824 */ /* 0x000fe200078e0a15 */
[----:B------:R-:W-:Y:S01]  /*13f0*/  UIMAD UR5, UR7, UR5, UR11 ;  /* 0x00000005070572a4 */ /* 0x000fe2000f8e020b */
[----:B--2---:R-:W-:Y:S01]  /*1400*/  IMAD.WIDE.U32 R2, R225, c[0x0][0x1e0], RZ ;  /* 0x00007800e1027a25 */ /* 0x004fe200078e00ff */
[----:B------:R-:W-:Y:S01]  /*1410*/  ISETP.GT.AND P4, PT, R53, 0x3f, PT ;  /* 0x0000003f3500780c */ /* 0x000fe20003f84270 */
[----:B------:R-:W-:Y:S01]  /*1420*/  BSSY B0, `(.L_x_168) ;  /* 0x00000a2000007945 */ /* 0x000fe20003800000 */
[----:B------:R-:W-:Y:S01]  /*1430*/  UIADD3 UR5, UR19, UR5, URZ ;  /* 0x0000000513057290 */ /* 0x000fe2000fffe03f */
[----:B------:R-:W-:Y:S01]  /*1440*/  IMAD.IADD R3, R3, 0x1, R0 ;  /* 0x0000000103037824 */ /* 0x000fe200078e0200 */
[----:B------:R-:W-:-:S02]  /*1450*/  IADD3 R125, R224, -0x1, RZ ;  /* 0xffffffffe07d7810 */ /* 0x000fc40007ffe0ff */
[----:B-1---5:R-:W-:Y:S01]  /*1460*/  SHF.R.S32.HI R16, RZ, 0x1f, R222 ;  /* 0x0000001fff107819 */ /* 0x022fe200000114de */
[----:B------:R-:W-:-:S04]  /*1470*/  IMAD.WIDE.U32 R2, R222, c[0x0][0x1f0], R2 ;  /* 0x00007c00de027a25 */ /* 0x000fc800078e0002 */
[----:B------:R-:W-:-:S04]  /*1480*/  IMAD R0, R16, c[0x0][0x1f0], RZ ;  /* 0x00007c0010007a24 */ /* 0x000fc800078e02ff */
[----:B------:R-:W-:Y:S01]  /*1490*/  IMAD R4, R222, c[0x0][0x1f4], R0 ;  /* 0x00007d00de047a24 */ /* 0x000fe200078e0200 */
[----:B------:R-:W-:-:S04]  /*14a0*/  IADD3 R0, P0, R2, UR16, RZ ;  /* 0x0000001002007c10 */ /* 0x000fc8000ff1e0ff */
[----:B------:R-:W-:Y:S02]  /*14b0*/  IADD3.X R2, R3, UR14, R4, P0, !PT ;  /* 0x0000000e03027c10 */ /* 0x000fe400087fe404 */
[C---:B------:R-:W-:Y:S02]  /*14c0*/  LEA R6, P0, R0.reuse, c[0x0][0x1c8], 0x1 ;  /* 0x0000720000067a11 */ /* 0x040fe400078008ff */
[--C-:B------:R-:W-:Y:S02]  /*14d0*/  SHF.R.S32.HI R4, RZ, 0x1, R15.reuse ;  /* 0x00000001ff047819 */ /* 0x100fe4000001140f */
[----:B------:R-:W-:Y:S02]  /*14e0*/  LEA.HI.X R5, R0, c[0x0][0x1cc], R2, 0x1, P0 ;  /* 0x0000730000057a11 */ /* 0x000fe400000f0c02 */
[----:B------:R-:W-:Y:S01]  /*14f0*/  SHFL.IDX PT, R2, R6, RZ, 0x1c1f ;  /* 0x001c1fff06027589 */ /* 0x000fe200000e0000 */
[----:B------:R-:W-:Y:S02]  /*1500*/  ISETP.GE.AND P0, PT, R12, 0x1, PT ;  /* 0x000000010c00780c */ /* 0x000fe40003f06270 */
[----:B------:R-:W-:Y:S01]  /*1510*/  SHF.R.S32.HI R0, RZ, 0x1f, R15 ;  /* 0x0000001fff007819 */ /* 0x000fe2000001140f */
[----:B------:R-:W1:Y:S03]  /*1520*/  SHFL.IDX PT, R3, R5, RZ, 0x1c1f ;  /* 0x001c1fff05037589 */ /* 0x000e6600000e0000 */
[----:B------:R-:W-:Y:S01]  /*1530*/  LEA.HI R0, R0, R4, RZ, 0x2 ;  /* 0x0000000400007211 */ /* 0x000fe200078f10ff */
[----:B------:R-:W-:Y:S03]  /*1540*/  SHFL.IDX PT, R6, R6, 0x1, 0x1c1f ;  /* 0x003c1f0006067f89 */ /* 0x000fe600000e0000 */
[----:B------:R-:W-:Y:S01]  /*1550*/  LOP3.LUT R0, R0, 0xfffffffc, RZ, 0xc0, !PT ;  /* 0xfffffffc00007812 */ /* 0x000fe200078ec0ff */
[----:B------:R2:W4:Y:S04]  /*1560*/  SHFL.IDX PT, R7, R5, 0x1, 0x1c1f ;  /* 0x003c1f0005077f89 */ /* 0x00052800000e0000 */
[----:B------:R-:W-:-:S02]  /*1570*/  IMAD.IADD R17, R4, 0x1, -R0 ;  /* 0x0000000104117824 */ /* 0x000fc400078e0a00 */
[----:B------:R-:W-:Y:S02]  /*1580*/  IMAD R0, R14, c[0x0][0x208], RZ ;  /* 0x000082000e007a24 */ /* 0x000fe400078e02ff */
[----:B------:R-:W-:Y:S01]  /*1590*/  IMAD.MOV.U32 R4, RZ, RZ, 0x10 ;  /* 0x00000010ff047424 */ /* 0x000fe200078e00ff */
[----:B------:R-:W-:Y:S01]  /*15a0*/  LOP3.LUT P1, RZ, R17, 0x2, RZ, 0xc0, !PT ;  /* 0x0000000211ff7812 */ /* 0x000fe2000782c0ff */
[----:B------:R-:W-:-:S03]  /*15b0*/  IMAD R0, R225, c[0x0][0x20c], R0 ;  /* 0x00008300e1007a24 */ /* 0x000fc600078e0200 */
[----:B------:R-:W-:Y:S02]  /*15c0*/  SEL R4, R4, 0xfffffff0, !P1 ;  /* 0xfffffff004047807 */ /* 0x000fe40004800000 */
[----:B------:R-:W-:Y:S01]  /*15d0*/  ISETP.GE.AND P1, PT, R34, c[0x0][0x1d4], PT ;  /* 0x0000750022007a0c */ /* 0x000fe20003f26270 */
[----:B-1----:R-:W-:-:S04]  /*15e0*/  @P0 IMAD.WIDE R10, R227, 0x2, R2 ;  /* 0x00000002e30a0825 */ /* 0x002fc800078e0202 */
[--C-:B---3--:R-:W-:Y:S01]  /*15f0*/  @P0 IMAD.WIDE R8, R33, 0x2, R2.reuse ;  /* 0x0000000221080825 */ /* 0x108fe200078e0202 */
[----:B------:R4:W-:Y:S01]  /*1600*/  @P0 LDGSTS.E.BYPASS.LTC128B.128 [R223+0x3c80], [R10.64], !P3 ;  /* 0x03c800000adf0fae */ /* 0x0009e2000d901d48 */
[----:B--2---:R-:W-:Y:S02]  /*1610*/  LOP3.LUT R5, R20, 0xfffffff8, RZ, 0xc0, !PT ;  /* 0xfffffff814057812 */ /* 0x004fe400078ec0ff */
[----:B------:R-:W-:Y:S01]  /*1620*/  @P0 IMAD.WIDE R2, R32, 0x2, R2 ;  /* 0x0000000220020825 */ /* 0x000fe200078e0202 */
[----:B------:R1:W-:Y:S04]  /*1630*/  @P0 LDGSTS.E.BYPASS.LTC128B.128 [R223+0x4880], [R8.64], !P6 ;  /* 0x0488000008df0fae */ /* 0x0003e8000f101d48 */
[----:B------:R2:W-:Y:S01]  /*1640*/  @P0 LDGSTS.E.BYPASS.LTC128B.128 [R223+0x5480], [R2.64], !P5 ;  /* 0x0548000002df0fae */ /* 0x0005e2000e901d48 */
[----:B------:R-:W-:-:S13]  /*1650*/  ISETP.GT.AND P0, PT, R12, 0x20, PT ;  /* 0x000000200c00780c */ /* 0x000fda0003f04270 */
[----:B----4-:R-:W-:-:S04]  /*1660*/  @P0 IMAD.WIDE R10, R227, 0x2, R6 ;  /* 0x00000002e30a0825 */ /* 0x010fc800078e0206 */
[--C-:B-1----:R-:W-:Y:S01]  /*1670*/  @P0 IMAD.WIDE R8, R33, 0x2, R6.reuse ;  /* 0x0000000221080825 */ /* 0x102fe200078e0206 */
[----:B------:R1:W-:Y:S01]  /*1680*/  @P0 LDGSTS.E.BYPASS.LTC128B.128 [R223+0x4480], [R10.64], !P3 ;  /* 0x044800000adf0fae */ /* 0x0003e2000d901d48 */
[----:B------:R-:W-:Y:S02]  /*1690*/  ISETP.GE.AND P3, PT, R227, c[0x0][0x1d4], PT ;  /* 0x00007500e3007a0c */ /* 0x000fe40003f66270 */
[----:B--2---:R-:W-:Y:S01]  /*16a0*/  IMAD.WIDE.U32 R2, R225, c[0x0][0x208], RZ ;  /* 0x00008200e1027a25 */ /* 0x004fe200078e00ff */
[----:B------:R2:W-:Y:S03]  /*16b0*/  @P0 LDGSTS.E.BYPASS.LTC128B.128 [R223+0x5080], [R8.64], !P6 ;  /* 0x0508000008df0fae */ /* 0x0005e6000f101d48 */
[----:B------:R-:W-:-:S04]  /*16c0*/  @P0 IMAD.WIDE R6, R32, 0x2, R6 ;  /* 0x0000000220060825 */ /* 0x000fc800078e0206 */
[----:B------:R-:W-:Y:S01]  /*16d0*/  IMAD.IADD R3, R3, 0x1, R0 ;  /* 0x0000000103037824 */ /* 0x000fe200078e0200 */
[----:B------:R3:W-:Y:S01]  /*16e0*/  @P0 LDGSTS.E.BYPASS.LTC128B.128 [R223+0x5c80], [R6.64], !P5 ;  /* 0x05c8000006df0fae */ /* 0x0007e2000e901d48 */
[----:B------:R-:W-:Y:S02]  /*16f0*/  IMAD R0, R16, c[0x0][0x218], RZ ;  /* 0x0000860010007a24 */ /* 0x000fe400078e02ff */
[----:B------:R-:W-:Y:S01]  /*1700*/  IMAD.WIDE.U32 R2, R222, c[0x0][0x218], R2 ;  /* 0x00008600de027a25 */ /* 0x000fe200078e0002 */
[----:B------:R-:W0:Y:S01]  /*1710*/  LDGDEPBAR ;  /* 0x00000000000079af */ /* 0x000e220000000000 */
[----:B--2---:R-:W-:-:S04]  /*1720*/  SHF.R.S32.HI R9, RZ, 0x4, R18 ;  /* 0x00000004ff097819 */ /* 0x004fc80000011412 */
[----:B---3--:R-:W-:Y:S01]  /*1730*/  LEA.HI R6, R18, R9, RZ, 0x1 ;  /* 0x0000000912067211 */ /* 0x008fe200078f08ff */
[----:B------:R-:W-:Y:S01]  /*1740*/  IMAD.IADD R7, R53, 0x1, -R5 ;  /* 0x0000000135077824 */ /* 0x000fe200078e0a05 */
[----:B------:R-:W-:-:S04]  /*1750*/  DEPBAR.LE SB0, 0x1 ;  /* 0x000080400000791a */ /* 0x000fc80000000000 */
[----:B------:R-:W-:Y:S01]  /*1760*/  LOP3.LUT R8, R6, 0xfffffffe, RZ, 0xc0, !PT ;  /* 0xfffffffe06087812 */ /* 0x000fe200078ec0ff */
[----:B------:R-:W-:Y:S01]  /*1770*/  IMAD R5, R222, c[0x0][0x21c], R0 ;  /* 0x00008700de057a24 */ /* 0x000fe200078e0200 */
[----:B------:R-:W-:Y:S01]  /*1780*/  IADD3 R6, P0, R2, UR18, RZ ;  /* 0x0000001202067c10 */ /* 0x000fe2000ff1e0ff */
[----:B------:R-:W-:-:S04]  /*1790*/  DEPBAR.LE SB0, 0x0 ;  /* 0x000080000000791a */ /* 0x000fc80000000000 */
[----:B------:R-:W-:Y:S01]  /*17a0*/  LEA.HI R0, R7, R7, RZ, 0x1 ;  /* 0x0000000707007211 */ /* 0x000fe200078f08ff */
[----:B------:R-:W-:Y:S01]  /*17b0*/  IMAD.IADD R8, R9, 0x1, -R8 ;  /* 0x0000000109087824 */ /* 0x000fe200078e0a08 */
[----:B------:R-:W-:Y:S02]  /*17c0*/  IADD3.X R5, R3, UR5, R5, P0, !PT ;  /* 0x0000000503057c10 */ /* 0x000fe400087fe405 */
[----:B------:R-:W-:Y:S01]  /*17d0*/  LOP3.LUT R2, R0, 0x3fffffe, RZ, 0xc0, !PT ;  /* 0x03fffffe00027812 */ /* 0x000fe200078ec0ff */
[----:B------:R-:W-:Y:S01]  /*17e0*/  BAR.SYNC.DEFER_BLOCKING 0x0 ;  /* 0x0000000000007b1d */ /* 0x000fe20000010000 */
[C---:B------:R-:W-:Y:S02]  /*17f0*/  LEA R30, P0, R6.reuse, c[0x0][0x1f8], 0x1 ;  /* 0x00007e00061e7a11 */ /* 0x040fe400078008ff */
[----:B------:R-:W-:Y:S01]  /*1800*/  SHF.R.S32.HI R0, RZ, 0x1, R0 ;  /* 0x00000001ff007819 */ /* 0x000fe20000011400 */
[----:B------:R-:W-:Y:S01]  /*1810*/  IMAD.IADD R2, R7, 0x1, -R2 ;  /* 0x0000000107027824 */ /* 0x000fe200078e0a02 */
[----:B------:R-:W-:Y:S01]  /*1820*/  LOP3.LUT R3, R15, 0x7fffffe, RZ, 0xc0, !PT ;  /* 0x07fffffe0f037812 */ /* 0x000fe200078ec0ff */
[----:B------:R-:W-:Y:S01]  /*1830*/  SHFL.IDX PT, R26, R30, RZ, 0x1c1f ;  /* 0x001c1fff1e1a7589 */ /* 0x000fe200000e0000 */
[----:B------:R-:W-:Y:S01]  /*1840*/  LEA.HI.X R28, R6, c[0x0][0x1fc], R5, 0x1, P0 ;  /* 0x00007f00061c7a11 */ /* 0x000fe200000f0c05 */
[C---:B------:R-:W-:Y:S01]  /*1850*/  IMAD.SHL.U32 R5, R0.reuse, 0x40, RZ ;  /* 0x0000004000057824 */ /* 0x040fe200078e00ff */
[----:B------:R-:W-:Y:S01]  /*1860*/  SHF.R.S32.HI R9, RZ, 0x1f, R13 ;  /* 0x0000001fff097819 */ /* 0x000fe2000001140d */
[----:B------:R-:W-:Y:S01]  /*1870*/  IMAD.IADD R29, R13, 0x1, -R3 ;  /* 0x000000010d1d7824 */ /* 0x000fe200078e0a03 */
[----:B------:R-:W-:Y:S01]  /*1880*/  LOP3.LUT P0, RZ, R0, 0x2, RZ, 0xc0, !PT ;  /* 0x0000000200ff7812 */ /* 0x000fe2000780c0ff */
[----:B------:R-:W-:Y:S01]  /*1890*/  IMAD.SHL.U32 R3, R19, 0x8, RZ ;  /* 0x0000000813037824 */ /* 0x000fe200078e00ff */
[----:B------:R-:W-:Y:S01]  /*18a0*/  LOP3.LUT R0, R5, 0xc0, RZ, 0xc0, !PT ;  /* 0x000000c005007812 */ /* 0x000fe200078ec0ff */
[----:B-1----:R-:W-:Y:S01]  /*18b0*/  IMAD R10, R8, 0x8, R2 ;  /* 0x00000008080a7824 */ /* 0x002fe200078e0202 */
[----:B------:R-:W-:Y:S01]  /*18c0*/  LEA.HI R9, R9, R13, RZ, 0x3 ;  /* 0x0000000d09097211 */ /* 0x000fe200078f18ff */
[----:B------:R-:W-:Y:S01]  /*18d0*/  IMAD.SHL.U32 R5, R17, 0x40, RZ ;  /* 0x0000004011057824 */ /* 0x000fe200078e00ff */
[----:B------:R-:W-:Y:S01]  /*18e0*/  LOP3.LUT R3, R0, 0x8, R3, 0xf8, !PT ;  /* 0x0000000800037812 */ /* 0x000fe200078ef803 */
[----:B------:R-:W-:Y:S01]  /*18f0*/  IMAD.SHL.U32 R6, R8, 0x8, RZ ;  /* 0x0000000808067824 */ /* 0x000fe200078e00ff */
[----:B------:R-:W-:Y:S01]  /*1900*/  SHF.R.U32.HI R2, RZ, 0x3, R0 ;  /* 0x00000003ff027819 */ /* 0x000fe20000011600 */
[----:B------:R-:W-:Y:S01]  /*1910*/  IMAD.SHL.U32 R7, R9, 0x20, RZ ;  /* 0x0000002009077824 */ /* 0x000fe200078e00ff */
[----:B------:R-:W-:Y:S01]  /*1920*/  LOP3.LUT R0, R5, 0xc0, RZ, 0xc0, !PT ;  /* 0x000000c005007812 */ /* 0x000fe200078ec0ff */
[----:B------:R-:W1:Y:S01]  /*1930*/  SHFL.IDX PT, R27, R28, RZ, 0x1c1f ;  /* 0x001c1fff1c1b7589 */ /* 0x000e6200000e0000 */
[----:B------:R-:W-:-:S02]  /*1940*/  LOP3.LUT R2, R3, R2, RZ, 0x3c, !PT ;  /* 0x0000000203027212 */ /* 0x000fc400078e3cff */
[----:B------:R-:W-:Y:S02]  /*1950*/  LOP3.LUT R25, R7, 0xffffff00, RZ, 0xc0, !PT ;  /* 0xffffff0007197812 */ /* 0x000fe400078ec0ff */
[----:B------:R-:W-:Y:S02]  /*1960*/  LOP3.LUT R5, R0, 0x8, R6, 0xf8, !PT ;  /* 0x0000000800057812 */ /* 0x000fe400078ef806 */
[----:B------:R-:W-:Y:S01]  /*1970*/  SHF.R.U32.HI R3, RZ, 0x3, R0 ;  /* 0x00000003ff037819 */ /* 0x000fe20000011600 */
[----:B------:R-:W-:Y:S02]  /*1980*/  IMAD.U32 R0, R10, 0x20, R2 ;  /* 0x000000200a007824 */ /* 0x000fe400078e0002 */
[----:B------:R-:W-:Y:S01]  /*1990*/  IMAD R2, R124, 0x200, R25 ;  /* 0x000002007c027824 */ /* 0x000fe200078e0219 */
[----:B------:R-:W-:Y:S01]  /*19a0*/  LOP3.LUT R3, R5, R3, RZ, 0x3c, !PT ;  /* 0x0000000305037212 */ /* 0x000fe200078e3cff */
[----:B------:R-:W-:Y:S02]  /*19b0*/  IMAD.SHL.U32 R208, R0, 0x2, RZ ;  /* 0x0000000200d07824 */ /* 0x000fe400078e00ff */
[----:B------:R-:W-:-:S02]  /*19c0*/  IMAD R0, R29, 0x20, R2 ;  /* 0x000000201d007824 */ /* 0x000fc400078e0202 */
[----:B------:R-:W-:Y:S01]  /*19d0*/  IMAD.IADD R5, R46, 0x1, -R21 ;  /* 0x000000012e057824 */ /* 0x000fe200078e0a15 */
[C---:B------:R-:W-:Y:S01]  /*19e0*/  IADD3 R2, R208.reuse, 0x3c80, RZ ;  /* 0x00003c80d0027810 */ /* 0x040fe20007ffe0ff */
[----:B------:R-:W-:Y:S01]  /*19f0*/  IMAD.IADD R0, R3, 0x1, R0 ;  /* 0x0000000103007824 */ /* 0x000fe200078e0200 */
[----:B------:R-:W-:Y:S01]  /*1a00*/  IADD3 R213, R208, 0x3ca0, RZ ;  /* 0x00003ca0d0d57810 */ /* 0x000fe20007ffe0ff */
[----:B------:R2:W3:Y:S01]  /*1a10*/  LDSM.16.M88.4 R48, [R208+0x3c80] ;  /* 0x003c8000d030783b */ /* 0x0004e20000000200 */
[----:B------:R-:W-:Y:S01]  /*1a20*/  @P0 IADD3 R213, R2, -0x20, RZ ;  /* 0xffffffe002d50810 */ /* 0x000fe20007ffe0ff */
[----:B------:R-:W-:Y:S01]  /*1a30*/  IMAD.SHL.U32 R211, R0, 0x2, RZ ;  /* 0x0000000200d37824 */ /* 0x000fe200078e00ff */
[----:B------:R-:W-:Y:S01]  /*1a40*/  ISETP.LT.OR P0, PT, R5, 0x1, P3 ;  /* 0x000000010500780c */ /* 0x000fe20001f01670 */
[----:B-1----:R-:W-:Y:S01]  /*1a50*/  IMAD.WIDE R6, R227, 0x2, R26 ;  /* 0x00000002e3067825 */ /* 0x002fe200078e021a */
[----:B------:R2:W1:Y:S01]  /*1a60*/  LDSM.16.M88.4 R40, [R208+0x4080] ;  /* 0x00408000d028783b */ /* 0x0004620000000200 */
[----:B------:R-:W-:-:S02]  /*1a70*/  SHF.R.S32.HI R2, RZ, 0x1f, R32 ;  /* 0x0000001fff027819 */ /* 0x000fc40000011420 */
[----:B------:R-:W-:Y:S01]  /*1a80*/  IMAD R212, R4, 0x2, R211 ;  /* 0x0000000204d47824 */ /* 0x000fe200078e02d3 */
[----:B------:R2:W4:Y:S01]  /*1a90*/  LDSM.16.M88.4 R16, [R211+0x6080] ;  /* 0x00608000d310783b */ /* 0x0005220000000200 */
[----:B------:R-:W-:Y:S01]  /*1aa0*/  IMAD R0, R29, 0x20, R25 ;  /* 0x000000201d007824 */ /* 0x000fe200078e0219 */
[----:B------:R-:W-:Y:S02]  /*1ab0*/  IADD3 R221, R213, 0x400, RZ ;  /* 0x00000400d5dd7810 */ /* 0x000fe40007ffe0ff */
[----:B------:R2:W1:Y:S01]  /*1ac0*/  LDSM.16.M88.4 R12, [R211+0x7080] ;  /* 0x00708000d30c783b */ /* 0x0004620000000200 */
[----:B------:R-:W-:Y:S01]  /*1ad0*/  IMAD.IADD R0, R3, 0x1, R0 ;  /* 0x0000000103007824 */ /* 0x000fe200078e0200 */
[----:B------:R-:W-:Y:S02]  /*1ae0*/  SHF.R.S32.HI R3, RZ, 0x1f, R33 ;  /* 0x0000001fff037819 */ /* 0x000fe40000011421 */
[----:B------:R2:W1:Y:S01]  /*1af0*/  LDSM.16.M88.4 R36, [R208+0x4480] ;  /* 0x00448000d024783b */ /* 0x0004620000000200 */
[----:B------:R-:W-:-:S03]  /*1b00*/  IADD3 R220, R213, 0x800, RZ ;  /* 0x00000800d5dc7810 */ /* 0x000fc60007ffe0ff */
[----:B------:R2:W1:Y:S04]  /*1b10*/  LDSM.16.M88.4 R20, [R212+0x6080] ;  /* 0x00608000d414783b */ /* 0x0004680000000200 */
[----:B------:R2:W1:Y:S04]  /*1b20*/  LDSM.16.M88.4 R8, [R212+0x7080] ;  /* 0x00708000d408783b */ /* 0x0004680000000200 */
[----:B------:R2:W1:Y:S04]  /*1b30*/  LDSM.16.M88.4 R64, [R213] ;  /* 0x00000000d540783b */ /* 0x0004680000000200 */
[----:B------:R2:W1:Y:S04]  /*1b40*/  LDSM.16.M88.4 R76, [R213+0x400] ;  /* 0x00040000d54c783b */ /* 0x0004680000000200 */
[----:B------:R2:W1:Y:S04]  /*1b50*/  LDSM.16.M88.4 R80, [R213+0x800] ;  /* 0x00080000d550783b */ /* 0x0004680000000200 */
[----:B------:R-:W-:Y:S01]  /*1b60*/  @!PT LDS RZ, [RZ] ;  /* 0x00000000fffff984 */ /* 0x000fe20000000800 */
[----:B------:R-:W-:Y:S01]  /*1b70*/  @!PT LDS RZ, [RZ] ;  /* 0x00000000fffff984 */ /* 0x000fe20000000800 */
[----:B------:R-:W-:Y:S01]  /*1b80*/  @!PT LDS RZ, [RZ] ;  /* 0x00000000fffff984 */ /* 0x000fe20000000800 */
[----:B------:R5:W-:Y:S01]  /*1b90*/  LDGSTS.E.BYPASS.LTC128B.128 [R223+0x1880], [R6.64], !P0 ;  /* 0x0188000006df7fae */ /* 0x000be2000c101d48 */
[----:B------:R-:W-:-:S03]  /*1ba0*/  ISETP.LT.OR P0, PT, R5, 0x1, P2 ;  /* 0x000000010500780c */ /* 0x000fc60001701670 */
[----:B------:R2:W-:Y:S04]  /*1bb0*/  STL [R1+0x2c], R3 ;  /* 0x00002c0301007387 */ /* 0x0005e80000100800 */
[----:B------:R2:W-:Y:S01]  /*1bc0*/  STL [R1+0x28], R2 ;  /* 0x0000280201007387 */ /* 0x0005e20000100800 */
[----:B-----5:R-:W-:-:S05]  /*1bd0*/  IMAD.WIDE R6, R33, 0x2, R26 ;  /* 0x0000000221067825 */ /* 0x020fca00078e021a */
[----:B------:R5:W-:Y:S01]  /*1be0*/  LDGSTS.E.BYPASS.LTC128B.128 [R223+0x2480], [R6.64], !P0 ;  /* 0x0248000006df7fae */ /* 0x000be2000c101d48 */
[----:B------:R-:W-:Y:S01]  /*1bf0*/  ISETP.LT.OR P0, PT, R5, 0x1, P1 ;  /* 0x000000010500780c */ /* 0x000fe20000f01670 */
[----:B-----5:R-:W-:-:S12]  /*1c00*/  IMAD.WIDE R6, R32, 0x2, R26 ;  /* 0x0000000220067825 */ /* 0x020fd800078e021a */
[----:B------:R5:W-:Y:S01]  /*1c10*/  LDGSTS.E.BYPASS.LTC128B.128 [R223+0x3080], [R6.64], !P0 ;  /* 0x0308000006df7fae */ /* 0x000be2000c101d48 */
[----:B------:R-:W-:Y:S02]  /*1c20*/  ISETP.GT.AND P0, PT, R31, 0x2f, PT ;  /* 0x0000002f1f00780c */ /* 0x000fe40003f04270 */
[----:B-----5:R-:W-:Y:S01]  /*1c30*/  SHF.R.S32.HI R6, RZ, 0x1f, R227 ;  /* 0x0000001fff067819 */ /* 0x020fe200000114e3 */
[----:B------:R-:W-:Y:S05]  /*1c40*/  @P4 BRA `(.L_x_169) ;  /* 0x000001f000004947 */ /* 0x000fea0003800000 */
[----:B-1234-:R-:W-:Y:S05]  /*1c50*/  BRA.DIV ~URZ, `(.L_x_170) ;  /* 0x00012d527f007947 */ /* 0x01efea000b800000 */
[----:B------:R1:W2:Y:S04]  /*1c60*/  SHFL.IDX PT, R6, R28, 0x1, 0x1c1f ;  /* 0x003c1f001c067f89 */ /* 0x0002a800000e0000 */
[----:B------:R1:W3:Y:S02]  /*1c70*/  SHFL.IDX PT, R2, R30, 0x1, 0x1c1f ;  /* 0x003c1f001e027f89 */ /* 0x0002e400000e0000 */
.L_x_259:
[----:B------:R-:W4:Y:S04]  /*1c80*/  LDL R31, [R1+0x2c] ;  /* 0x00002c00011f7983 */ /* 0x000f280000100800 */
[----:B------:R-:W5:Y:S01]  /*1c90*/  LDL R29, [R1+0x28] ;  /* 0x00002800011d7983 */ /* 0x000f620000100800 */
[----:B------:R-:W-:-:S02]  /*1ca0*/  IADD3 R3, R227, 0x20, RZ ;  /* 0x00000020e3037810 */ /* 0x000fc40007ffe0ff */
[C---:B-1----:R-:W-:Y:S02]  /*1cb0*/  IADD3 R30, R227.reuse, 0x20, RZ ;  /* 0x00000020e31e7810 */ /* 0x042fe40007ffe0ff */
[----:B------:R-:W-:Y:S02]  /*1cc0*/  SHF.R.S32.HI R3, RZ, 0x1f, R3 ;  /* 0x0000001fff037819 */ /* 0x000fe40000011403 */
[----:B------:R-:W-:Y:S02]  /*1cd0*/  IADD3 R7, R227, 0x40, RZ ;  /* 0x00000040e3077810 */ /* 0x000fe40007ffe0ff */
[----:B------:R-:W-:Y:S02]  /*1ce0*/  LEA.HI R3, R3, R30, RZ, 0x3 ;  /* 0x0000001e03037211 */ /* 0x000fe400078f18ff */
[----:B------:R-:W-:Y:S02]  /*1cf0*/  IADD3 R28, R227, 0x40, RZ ;  /* 0x00000040e31c7810 */ /* 0x000fe40007ffe0ff */
[----:B------:R-:W-:-:S02]  /*1d00*/  SHF.R.S32.HI R7, RZ, 0x1f, R7 ;  /* 0x0000001fff077819 */ /* 0x000fc40000011407 */
[----:B---3--:R-:W-:Y:S02]  /*1d10*/  LEA R26, P0, R227, R2, 0x1 ;  /* 0x00000002e31a7211 */ /* 0x008fe400078008ff */
[----:B------:R-:W-:Y:S02]  /*1d20*/  SHF.R.S32.HI R24, RZ, 0x1f, R227 ;  /* 0x0000001fff187819 */ /* 0x000fe400000114e3 */
[----:B------:R-:W-:Y:S02]  /*1d30*/  LOP3.LUT R3, R3, 0xfffffff8, RZ, 0xc0, !PT ;  /* 0xfffffff803037812 */ /* 0x000fe400078ec0ff */
[----:B------:R-:W-:Y:S02]  /*1d40*/  LEA.HI R7, R7, R28, RZ, 0x3 ;  /* 0x0000001c07077211 */ /* 0x000fe400078f18ff */
[----:B--2---:R-:W-:Y:S02]  /*1d50*/  LEA.HI.X R27, R227, R6, R24, 0x1, P0 ;  /* 0x00000006e31b7211 */ /* 0x004fe400000f0c18 */
[----:B------:R-:W-:-:S02]  /*1d60*/  LEA R24, P0, R3, R2, 0x1 ;  /* 0x0000000203187211 */ /* 0x000fc400078008ff */
[----:B------:R-:W-:Y:S02]  /*1d70*/  LOP3.LUT R7, R7, 0xfffffff8, RZ, 0xc0, !PT ;  /* 0xfffffff807077812 */ /* 0x000fe400078ec0ff */
[----:B----4-:R-:W-:Y:S02]  /*1d80*/  LEA.HI.X R25, R3, R6, R31, 0x1, P0 ;  /* 0x0000000603197211 */ /* 0x010fe400000f0c1f */
[----:B------:R-:W-:-:S04]  /*1d90*/  LEA R2, P0, R7, R2, 0x1 ;  /* 0x0000000207027211 */ /* 0x000fc800078008ff */
[----:B-----5:R-:W-:Y:S02]  /*1da0*/  LEA.HI.X R3, R7, R6, R29, 0x1, P0 ;  /* 0x0000000607037211 */ /* 0x020fe400000f0c1d */
[----:B------:R-:W-:-:S13]  /*1db0*/  ISETP.LT.OR P0, PT, R5, 0x21, P3 ;  /* 0x000000210500780c */ /* 0x000fda0001f01670 */
[----:B------:R-:W-:Y:S01]  /*1dc0*/  @!PT LDS RZ, [RZ] ;  /* 0x00000000fffff984 */ /* 0x000fe20000000800 */
[----:B------:R-:W-:Y:S01]  /*1dd0*/  @!PT LDS RZ, [RZ] ;  /* 0x00000000fffff984 */ /* 0x000fe20000000800 */
[----:B------:R-:W-:Y:S01]  /*1de0*/  @!PT LDS RZ, [RZ] ;  /* 0x00000000fffff984 */ /* 0x000fe20000000800 */
[----:B------:R1:W-:Y:S01]  /*1df0*/  LDGSTS.E.BYPASS.LTC128B.128 [R223+0x2080], [R26.64], !P0 ;  /* 0x020800001adf7fae */ /* 0x0003e2000c101d48 */
[----:B------:R-:W-:-:S13]  /*1e00*/  ISETP.LT.OR P0, PT, R5, 0x21, P2 ;  /* 0x000000210500780c */ /* 0x000fda0001701670 */
[----:B------:R1:W-:Y:S01]  /*1e10*/  LDGSTS.E.BYPASS.LTC128B.128 [R223+0x2c80], [R24.64], !P0 ;  /* 0x02c8000018df7fae */ /* 0x0003e2000c101d48 */
[----:B------:R-:W-:-:S13]  /*1e20*/  ISETP.LT.OR P0, PT, R5, 0x21, P1 ;  /* 0x000000210500780c */ /* 0x000fda0000f01670 */
[----:B------:R1:W-:Y:S02]  /*1e30*/  LDGSTS.E.BYPASS.LTC128B.128 [R223+0x3880], [R2.64], !P0 ;  /* 0x0388000002df7fae */ /* 0x0003e4000c101d48 */
.L_x_169:
[----:B-1234-:R-:W-:Y:S05]  /*1e40*/  BSYNC B0 ;  /* 0x0000000000007941 */ /* 0x01efea0003800000 */
.L_x_168:
[----:B------:R-:W2:Y:S01]  /*1e50*/  LDL R242, [R1+0x14] ;  /* 0x0000140001f27983 */ /* 0x000ea20000100800 */
[C---:B------:R-:W-:Y:S02]  /*1e60*/  IADD3 R219, R213.reuse, 0xc00, RZ ;  /* 0x00000c00d5db7810 */ /* 0x040fe40007ffe0ff */
[C---:B------:R-:W-:Y:S01]  /*1e70*/  IADD3 R218, R213.reuse, 0x1000, RZ ;  /* 0x00001000d5da7810 */ /* 0x040fe20007ffe0ff */
[----:B------:R-:W0:Y:S01]  /*1e80*/  LDGDEPBAR ;  /* 0x00000000000079af */ /* 0x000e220000000000 */
[----:B------:R-:W-:Y:S01]  /*1e90*/  WARPSYNC 0xffffffff ;  /* 0xffffffff00007948 */ /* 0x000fe20003800000 */
[----:B------:R-:W-:Y:S01]  /*1ea0*/  HMMA.16816.F32.BF16 R56, R12, R48, RZ ;  /* 0x000000300c38723c */ /* 0x000fe200000418ff */
[C---:B------:R-:W-:Y:S02]  /*1eb0*/  IADD3 R217, R213.reuse, 0x1400, RZ ;  /* 0x00001400d5d97810 */ /* 0x040fe40007ffe0ff */
[C---:B------:R-:W-:Y:S02]  /*1ec0*/  IADD3 R216, R213.reuse, 0x1800, RZ ;  /* 0x00001800d5d87810 */ /* 0x040fe40007ffe0ff */
[----:B------:R-:W-:-:S02]  /*1ed0*/  IADD3 R215, R213, 0x1c00, RZ ;  /* 0x00001c00d5d77810 */ /* 0x000fc40007ffe0ff */
[----:B------:R-:W-:Y:S01]  /*1ee0*/  IADD3 R214, R213, 0x2000, RZ ;  /* 0x00002000d5d67810 */ /* 0x000fe20007ffe0ff */
[C---:B------:R-:W-:Y:S08]  /*1ef0*/  HMMA.16816.F32.BF16 R32, R12.reuse, R40, RZ ;  /* 0x000000280c20723c */ /* 0x040ff000000418ff */
[C---:B------:R-:W-:Y:S08]  /*1f00*/  HMMA.16816.F32.BF16 R24, R12.reuse, R36, RZ ;  /* 0x000000240c18723c */ /* 0x040ff000000418ff */
[C---:B------:R-:W-:Y:S08]  /*1f10*/  HMMA.16816.F32.BF16 R52, R12.reuse, R50, RZ ;  /* 0x000000320c34723c */ /* 0x040ff000000418ff */
[C---:B------:R-:W-:Y:S08]  /*1f20*/  HMMA.16816.F32.BF16 R28, R12.reuse, R42, RZ ;  /* 0x0000002a0c1c723c */ /* 0x040ff000000418ff */
[----:B------:R-:W-:Y:S08]  /*1f30*/  HMMA.16816.F32.BF16 R12, R12, R38, RZ ;  /* 0x000000260c0c723c */ /* 0x000ff000000418ff */
[C---:B------:R-:W-:Y:S08]  /*1f40*/  HMMA.16816.F32.BF16 R60, R16.reuse, R48, RZ ;  /* 0x00000030103c723c */ /* 0x040ff000000418ff */
[C---:B------:R-:W-:Y:S08]  /*1f50*/  HMMA.16816.F32.BF16 R92, R16.reuse, R50, RZ ;  /* 0x00000032105c723c */ /* 0x040ff000000418ff */
[C---:B------:R-:W-:Y:S08]  /*1f60*/  HMMA.16816.F32.BF16 R72, R16.reuse, R40, RZ ;  /* 0x000000281048723c */ /* 0x040ff000000418ff */
[C---:B------:R-:W-:Y:S08]  /*1f70*/  HMMA.16816.F32.BF16 R88, R16.reuse, R36, RZ ;  /* 0x000000241058723c */ /* 0x040ff000000418ff */
[C---:B------:R-:W-:Y:S08]  /*1f80*/  HMMA.16816.F32.BF16 R40, R16.reuse, R42, RZ ;  /* 0x0000002a1028723c */ /* 0x040ff000000418ff */
[----:B------:R-:W-:Y:S01]  /*1f90*/  HMMA.16816.F32.BF16 R100, R16, R38, RZ ;  /* 0x000000261064723c */ /* 0x000fe200000418ff */
[----:B------:R-:W-:Y:S04]  /*1fa0*/  LDSM.16.M88.4 R36, [R208+0x4880] ;  /* 0x00488000d024783b */ /* 0x000fe80000000200 */
[----:B------:R-:W-:Y:S03]  /*1fb0*/  LDSM.16.M88.4 R16, [R208+0x5080] ;  /* 0x00508000d010783b */ /* 0x000fe60000000200 */
[C---:B------:R-:W-:Y:S01]  /*1fc0*/  HMMA.16816.F32.BF16 R116, R8.reuse, R64, R56 ;  /* 0x000000400874723c */ /* 0x040fe20000041838 */
[----:B------:R-:W-:Y:S07]  /*1fd0*/  LDSM.16.M88.4 R56, [R213+0x1000] ;  /* 0x00100000d538783b */ /* 0x000fee0000000200 */
[C---:B------:R-:W-:Y:S01]  /*1fe0*/  HMMA.16816.F32.BF16 R112, R8.reuse, R76, R32 ;  /* 0x0000004c0870723c */ /* 0x040fe20000041820 */
[----:B------:R-:W-:Y:S07]  /*1ff0*/  LDSM.16.M88.4 R32, [R208+0x4c80] ;  /* 0x004c8000d020783b */ /* 0x000fee0000000200 */
[C---:B------:R-:W-:Y:S01]  /*2000*/  HMMA.16816.F32.BF16 R108, R8.reuse, R80, R24 ;  /* 0x00000050086c723c */ /* 0x040fe20000041818 */
[----:B------:R-:W-:Y:S07]  /*2010*/  LDSM.16.M88.4 R24, [R212+0x9080] ;  /* 0x00908000d418783b */ /* 0x000fee0000000200 */
[C---:B------:R-:W-:Y:S08]  /*2020*/  HMMA.16816.F32.BF16 R104, R8.reuse, R66, R52 ;  /* 0x000000420868723c */ /* 0x040ff00000041834 */
[C---:B------:R-:W-:Y:S01]  /*2030*/  HMMA.16816.F32.BF16 R96, R8.reuse, R78, R28 ;  /* 0x0000004e0860723c */ /* 0x040fe2000004181c */
[----:B------:R-:W-:Y:S07]  /*2040*/  LDSM.16.M88.4 R28, [R212+0x8080] ;  /* 0x00808000d41c783b */ /* 0x000fee0000000200 */
[----:B------:R-:W-:Y:S01]  /*2050*/  HMMA.16816.F32.BF16 R84, R8, R82, R12 ;  /* 0x000000520854723c */ /* 0x000fe2000004180c */
[----:B------:R-:W1:Y:S04]  /*2060*/  LDSM.16.M88.4 R8, [R211+0x9080] ;  /* 0x00908000d308783b */ /* 0x000e680000000200 */
[----:B------:R-:W3:Y:S03]  /*2070*/  LDSM.16.M88.4 R12, [R211+0x8080] ;  /* 0x00808000d30c783b */ /* 0x000ee60000000200 */
[C---:B------:R-:W-:Y:S01]  /*2080*/  HMMA.16816.F32.BF16 R68, R20.reuse, R64, R60 ;  /* 0x000000401444723c */ /* 0x040fe2000004183c */
[----:B------:R-:W4:Y:S07]  /*2090*/  LDSM.16.M88.4 R60, [R213+0xc00] ;  /* 0x000c0000d53c783b */ /* 0x000f2e0000000200 */
[C---:B------:R-:W-:Y:S01]  /*20a0*/  HMMA.16816.F32.BF16 R52, R20.reuse, R66, R92 ;  /* 0x000000421434723c */ /* 0x040fe2000004185c */
[----:B------:R-:W5:Y:S07]  /*20b0*/  LDSM.16.M88.4 R64, [R213+0x1400] ;  /* 0x00140000d540783b */ /* 0x000f6e0000000200 */
[C---:B------:R-:W-:Y:S08]  /*20c0*/  HMMA.16816.F32.BF16 R48, R20.reuse, R76, R72 ;  /* 0x0000004c1430723c */ /* 0x040ff00000041848 */
[C---:B------:R-:W-:Y:S08]  /*20d0*/  HMMA.16816.F32.BF16 R72, R20.reuse, R80, R88 ;  /* 0x000000501448723c */ /* 0x040ff00000041858 */
[C---:B------:R-:W-:Y:S08]  /*20e0*/  HMMA.16816.F32.BF16 R40, R20.reuse, R78, R40 ;  /* 0x0000004e1428723c */ /* 0x040ff00000041828 */
[----:B------:R-:W-:Y:S08]  /*20f0*/  HMMA.16816.F32.BF16 R20, R20, R82, R100 ;  /* 0x000000521414723c */ /* 0x000ff00000041864 */
[C---:B-1----:R-:W-:Y:S08]  /*2100*/  HMMA.16816.F32.BF16 R112, R8.reuse, R32, R112 ;  /* 0x000000200870723c */ /* 0x042ff00000041870 */
[C---:B------:R-:W-:Y:S08]  /*2110*/  HMMA.16816.F32.BF16 R104, R8.reuse, R38, R104 ;  /* 0x000000260868723c */ /* 0x040ff00000041868 */
[C---:B------:R-:W-:Y:S08]  /*2120*/  HMMA.16816.F32.BF16 R88, R8.reuse, R36, R116 ;  /* 0x000000240858723c */ /* 0x040ff00000041874 */
[C---:B------:R-:W-:Y:S08]  /*2130*/  HMMA.16816.F32.BF16 R108, R8.reuse, R16, R108 ;  /* 0x00000010086c723c */ /* 0x040ff0000004186c */
[----:B------:R-:W-:Y:S08]  /*2140*/  HMMA.16816.F32.BF16 R96, R8, R34, R96 ;  /* 0x000000220860723c */ /* 0x000ff00000041860 */
[C---:B---3--:R-:W-:Y:S08]  /*2150*/  HMMA.16816.F32.BF16 R80, R12.reuse, R36, R68 ;  /* 0x000000240c50723c */ /* 0x048ff00000041844 */
[----:B------:R-:W-:Y:S01]  /*2160*/  HMMA.16816.F32.BF16 R76, R12, R38, R52 ;  /* 0x000000260c4c723c */ /* 0x000fe20000041834 */
[----:B------:R-:W-:Y:S07]  /*2170*/  LDSM.16.M88.4 R52, [R208+0x5480] ;  /* 0x00548000d034783b */ /* 0x000fee0000000200 */
[----:B------:R-:W-:Y:S08]  /*2180*/  HMMA.16816.F32.BF16 R84, R8, R18, R84 ;  /* 0x000000120854723c */ /* 0x000ff00000041854 */
[C---:B------:R-:W-:Y:S01]  /*2190*/  HMMA.16816.F32.BF16 R36, R12.reuse, R32, R48 ;  /* 0x000000200c24723c */ /* 0x040fe20000041830 */
[----:B------:R-:W-:Y:S07]  /*21a0*/  LDSM.16.M88.4 R48, [R208+0x5880] ;  /* 0x00588000d030783b */ /* 0x000fee0000000200 */
[C---:B------:R-:W-:Y:S01]  /*21b0*/  HMMA.16816.F32.BF16 R32, R12.reuse, R34, R40 ;  /* 0x000000220c20723c */ /* 0x040fe20000041828 */
[----:B------:R-:W-:Y:S07]  /*21c0*/  LDSM.16.M88.4 R40, [R208+0x5c80] ;  /* 0x005c8000d028783b */ /* 0x000fee0000000200 */
[C---:B------:R-:W-:Y:S08]  /*21d0*/  HMMA.16816.F32.BF16 R8, R12.reuse, R16, R72 ;  /* 0x000000100c08723c */ /* 0x040ff00000041848 */
[----:B------:R-:W-:Y:S01]  /*21e0*/  HMMA.16816.F32.BF16 R12, R12, R18, R20 ;  /* 0x000000120c0c723c */ /* 0x000fe20000041814 */
[----:B------:R-:W1:Y:S04]  /*21f0*/  LDSM.16.M88.4 R16, [R211+0xb080] ;  /* 0x00b08000d310783b */ /* 0x000e680000000200 */
[----:B------:R-:W3:Y:S03]  /*2200*/  LDSM.16.M88.4 R20, [R211+0xa080] ;  /* 0x00a08000d314783b */ /* 0x000ee60000000200 */
[----:B----4-:R-:W-:Y:S01]  /*2210*/  HMMA.16816.F32.BF16 R68, R24, R62, R104 ;  /* 0x0000003e1844723c */ /* 0x010fe20000041868 */
[----:B--2---:R-:W-:-:S07]  /*2220*/  ISETP.GT.AND P0, PT, R125, R242, PT ;  /* 0x000000f27d00720c */ /* 0x004fce0003f04270 */
[C---:B------:R-:W-:Y:S08]  /*2230*/  HMMA.16816.F32.BF16 R116, R24.reuse, R56, R112 ;  /* 0x000000381874723c */ /* 0x040ff00000041870 */
[C---:B------:R-:W-:Y:S08]  /*2240*/  HMMA.16816.F32.BF16 R72, R24.reuse, R60, R88 ;  /* 0x0000003c1848723c */ /* 0x040ff00000041858 */
[C---:B------:R-:W-:Y:S08]  /*2250*/  HMMA.16816.F32.BF16 R112, R24.reuse, R58, R96 ;  /* 0x0000003a1870723c */ /* 0x040ff00000041860 */
[----:B-----5:R-:W-:Y:S08]  /*2260*/  HMMA.16816.F32.BF16 R120, R24, R64, R108 ;  /* 0x000000401878723c */ /* 0x020ff0000004186c */
[----:B------:R-:W-:Y:S08]  /*2270*/  HMMA.16816.F32.BF16 R104, R28, R60, R80 ;  /* 0x0000003c1c68723c */ /* 0x000ff00000041850 */
[----:B------:R-:W-:Y:S01]  /*2280*/  HMMA.16816.F32.BF16 R108, R24, R66, R84 ;  /* 0x00000042186c723c */ /* 0x000fe20000041854 */
[----:B------:R-:W-:Y:S07]  /*2290*/  LDSM.16.M88.4 R24, [R213+0x2000] ;  /* 0x00200000d518783b */ /* 0x000fee0000000200 */
[C---:B------:R-:W-:Y:S08]  /*22a0*/  HMMA.16816.F32.BF16 R100, R28.reuse, R62, R76 ;  /* 0x0000003e1c64723c */ /* 0x040ff0000004184c */
[C---:B------:R-:W-:Y:S01]  /*22b0*/  HMMA.16816.F32.BF16 R96, R28.reuse, R56, R36 ;  /* 0x000000381c60723c */ /* 0x040fe20000041824 */
[----:B------:R-:W-:Y:S07]  /*22c0*/  LDSM.16.M88.4 R36, [R213+0x1800] ;  /* 0x00180000d524783b */ /* 0x000fee0000000200 */
[C---:B------:R-:W-:Y:S01]  /*22d0*/  HMMA.16816.F32.BF16 R92, R28.reuse, R58, R32 ;  /* 0x0000003a1c5c723c */ /* 0x040fe20000041820 */
[----:B------:R-:W-:Y:S07]  /*22e0*/  LDSM.16.M88.4 R32, [R213+0x1c00] ;  /* 0x001c0000d520783b */ /* 0x000fee0000000200 */
[C---:B------:R-:W-:Y:S01]  /*22f0*/  HMMA.16816.F32.BF16 R88, R28.reuse, R64, R8 ;  /* 0x000000401c58723c */ /* 0x040fe20000041808 */
[----:B------:R-:W2:Y:S07]  /*2300*/  LDSM.16.M88.4 R8, [R212+0xb080] ;  /* 0x00b08000d408783b */ /* 0x000eae0000000200 */
[----:B------:R-:W-:Y:S01]  /*2310*/  HMMA.16816.F32.BF16 R84, R28, R66, R12 ;  /* 0x000000421c54723c */ /* 0x000fe2000004180c */
[----:B------:R-:W4:Y:S01]  /*2320*/  LDSM.16.M88.4 R12, [R212+0xa080] ;  /* 0x00a08000d40c783b */ /* 0x000f220000000200 */
[----:B------:R-:W-:-:S06]  /*2330*/  DEPBAR.LE SB0, 0x0 ;  /* 0x000080000000791a */ /* 0x000fcc0000000000 */
[C---:B-1----:R-:W-:Y:S08]  /*2340*/  HMMA.16816.F32.BF16 R80, R16.reuse, R52, R72 ;  /* 0x000000341050723c */ /* 0x042ff00000041848 */
[----:B------:R-:W-:Y:S08]  /*2350*/  HMMA.16816.F32.BF16 R76, R16, R54, R68 ;  /* 0x00000036104c723c */ /* 0x000ff00000041844 */
[----:B---3--:R-:W-:Y:S08]  /*2360*/  HMMA.16816.F32.BF16 R56, R20, R52, R104 ;  /* 0x000000341438723c */ /* 0x008ff00000041868 */
[C---:B------:R-:W-:Y:S08]  /*2370*/  HMMA.16816.F32.BF16 R72, R16.reuse, R48, R116 ;  /* 0x000000301048723c */ /* 0x040ff00000041874 */
[C---:B------:R-:W-:Y:S08]  /*2380*/  HMMA.16816.F32.BF16 R68, R16.reuse, R50, R112 ;  /* 0x000000321044723c */ /* 0x040ff00000041870 */
[C---:B------:R-:W-:Y:S08]  /*2390*/  HMMA.16816.F32.BF16 R64, R16.reuse, R40, R120 ;  /* 0x000000281040723c */ /* 0x040ff00000041878 */
[----:B------:R-:W-:Y:S08]  /*23a0*/  HMMA.16816.F32.BF16 R60, R16, R42, R108 ;  /* 0x0000002a103c723c */ /* 0x000ff0000004186c */
[C---:B------:R-:W-:Y:S08]  /*23b0*/  HMMA.16816.F32.BF16 R52, R20.reuse, R54, R100 ;  /* 0x000000361434723c */ /* 0x040ff00000041864 */
[C---:B------:R-:W-:Y:S08]  /*23c0*/  HMMA.16816.F32.BF16 R28, R20.reuse, R48, R96 ;  /* 0x00000030141c723c */ /* 0x040ff00000041860 */
[C---:B------:R-:W-:Y:S08]  /*23d0*/  HMMA.16816.F32.BF16 R48, R20.reuse, R50, R92 ;  /* 0x000000321430723c */ /* 0x040ff0000004185c */
[C---:B------:R-:W-:Y:S08]  /*23e0*/  HMMA.16816.F32.BF16 R16, R20.reuse, R40, R88 ;  /* 0x000000281410723c */ /* 0x040ff00000041858 */
[----:B------:R-:W-:Y:S08]  /*23f0*/  HMMA.16816.F32.BF16 R20, R20, R42, R84 ;  /* 0x0000002a1414723c */ /* 0x000ff00000041854 */
[C---:B--2---:R-:W-:Y:S08]  /*2400*/  HMMA.16816.F32.BF16 R88, R8.reuse, R36, R80 ;  /* 0x000000240858723c */ /* 0x044ff00000041850 */
[C---:B------:R-:W-:Y:S08]  /*2410*/  HMMA.16816.F32.BF16 R76, R8.reuse, R38, R76 ;  /* 0x00000026084c723c */ /* 0x040ff0000004184c */
[----:B------:R-:W-:Y:S08]  /*2420*/  HMMA.16816.F32.BF16 R84, R8, R32, R72 ;  /* 0x000000200854723c */ /* 0x000ff00000041848 */
[C---:B----4-:R-:W-:Y:S08]  /*2430*/  HMMA.16816.F32.BF16 R56, R12.reuse, R36, R56 ;  /* 0x000000240c38723c */ /* 0x050ff00000041838 */
[----:B------:R-:W-:Y:S08]  /*2440*/  HMMA.16816.F32.BF16 R52, R12, R38, R52 ;  /* 0x000000260c34723c */ /* 0x000ff00000041834 */
[----:B------:R-:W-:Y:S08]  /*2450*/  HMMA.16816.F32.BF16 R72, R8, R34, R68 ;  /* 0x000000220848723c */ /* 0x000ff00000041844 */
[C---:B------:R-:W-:Y:S08]  /*2460*/  HMMA.16816.F32.BF16 R36, R12.reuse, R32, R28 ;  /* 0x000000200c24723c */ /* 0x040ff0000004181c */
[----:B------:R-:W-:Y:S08]  /*2470*/  HMMA.16816.F32.BF16 R48, R12, R34, R48 ;  /* 0x000000220c30723c */ /* 0x000ff00000041830 */
[C---:B------:R-:W-:Y:S08]  /*2480*/  HMMA.16816.F32.BF16 R64, R8.reuse, R24, R64 ;  /* 0x000000180840723c */ /* 0x040ff00000041840 */
[----:B------:R-:W-:Y:S08]  /*2490*/  HMMA.16816.F32.BF16 R60, R8, R26, R60 ;  /* 0x0000001a083c723c */ /* 0x000ff0000004183c */
[C---:B------:R-:W-:Y:S08]  /*24a0*/  HMMA.16816.F32.BF16 R32, R12.reuse, R24, R16 ;  /* 0x000000180c20723c */ /* 0x040ff00000041810 */
[----:B------:R-:W-:Y:S01]  /*24b0*/  HMMA.16816.F32.BF16 R28, R12, R26, R20 ;  /* 0x0000001a0c1c723c */ /* 0x000fe20000041814 */
[----:B------:R-:W-:Y:S06]  /*24c0*/  BAR.SYNC.DEFER_BLOCKING 0x0 ;  /* 0x0000000000007b1d */ /* 0x000fec0000010000 */
[----:B------:R-:W-:Y:S05]  /*24d0*/  @!P0 BRA `(.L_x_171) ;  /* 0x0000056000008947 */ /* 0x000fea0003800000 */
[----:B------:R-:W2:Y:S04]  /*24e0*/  LDL R3, [R1+0x28] ;  /* 0x0000280001037983 */ /* 0x000ea80000100800 */
[----:B------:R-:W3:Y:S04]  /*24f0*/  LDL R2, [R1+0x2c] ;  /* 0x00002c0001027983 */ /* 0x000ee80000100800 */
[----:B------:R-:W1:Y:S01]  /*2500*/  S2R R7, SR_TID.X ;  /* 0x0000000000077919 */ /* 0x000e620000002100 */
[----:B--2---:R-:W-:-:S03]  /*2510*/  IMAD.MOV.U32 R5, RZ, RZ, R3 ;  /* 0x000000ffff057224 */ /* 0x004fc600078e0003 */
[----:B------:R-:W2:Y:S01]  /*2520*/  LDL R3, [R1+0x24] ;  /* 0x0000240001037983 */ /* 0x000ea20000100800 */
[----:B-1----:R-:W-:Y:S01]  /*2530*/  SHF.R.S32.HI R6, RZ, 0x1f, R7 ;  /* 0x0000001fff067819 */ /* 0x002fe20000011407 */
[----:B------:R-:W-:Y:S02]  /*2540*/  IMAD.MOV.U32 R129, RZ, RZ, R5 ;  /* 0x000000ffff817224 */ /* 0x000fe400078e0005 */
[----:B---3--:R-:W-:Y:S01]  /*2550*/  IMAD.MOV.U32 R132, RZ, RZ, R2 ;  /* 0x000000ffff847224 */ /* 0x008fe200078e0002 */
[----:B------:R-:W-:Y:S01]  /*2560*/  LEA.HI R6, R6, R7, RZ, 0x2 ;  /* 0x0000000706067211 */ /* 0x000fe200078f10ff */
[----:B------:R-:W-:Y:S02]  /*2570*/  IMAD.MOV.U32 R7, RZ, RZ, c[0x0][0x2b8] ;  /* 0x0000ae00ff077624 */ /* 0x000fe400078e00ff */
[----:B------:R-:W-:Y:S01]  /*2580*/  IMAD.MOV.U32 R222, RZ, RZ, RZ ;  /* 0x000000ffffde7224 */ /* 0x000fe200078e00ff */
[----:B------:R-:W-:Y:S02]  /*2590*/  SHF.R.S32.HI R6, RZ, 0x2, R6 ;  /* 0x00000002ff067819 */ /* 0x000fe40000011406 */
[----:B------:R-:W-:-:S03]  /*25a0*/  ISETP.NE.AND P2, PT, R7, 0x1, PT ;  /* 0x000000010700780c */ /* 0x000fc60003f45270 */
[----:B------:R-:W-:-:S05]  /*25b0*/  IMAD R6, R45, 0x20, R6 ;  /* 0x000000202d067824 */ /* 0x000fca00078e0206 */
[C---:B------:R-:W-:Y:S02]  /*25c0*/  ISETP.GT.AND P1, PT, R6.reuse, 0x2f, PT ;  /* 0x0000002f0600780c */ /* 0x040fe40003f24270 */
[----:B--2---:R-:W-:-:S04]  /*25d0*/  IADD3 R3, R6, R47, R3 ;  /* 0x0000002f06037210 */ /* 0x004fc80007ffe003 */
[----:B------:R-:W-:-:S05]  /*25e0*/  IADD3 R3, R3, -0x30, RZ ;  /* 0xffffffd003037810 */ /* 0x000fca0007ffe0ff */
[----:B------:R-:W-:-:S04]  /*25f0*/  @P2 IMAD.HI.U32 R5, R3, c[0x0][0x2bc], RZ ;  /* 0x0000af0003052a27 */ /* 0x000fc800078e00ff */
[----:B------:R-:W-:Y:S01]  /*2600*/  IMAD.MOV.U32 R2, RZ, RZ, R3 ;  /* 0x000000ffff027224 */ /* 0x000fe200078e0003 */
[----:B------:R-:W-:-:S04]  /*2610*/  @P2 SHF.R.U32.HI R2, RZ, c[0x0][0x2c0], R5 ;  /* 0x0000b000ff022a19 */ /* 0x000fc80000011605 */
[----:B------:R-:W-:-:S04]  /*2620*/  @!P1 IADD3 R5, P0, R2, UR12, RZ ;  /* 0x0000000c02059c10 */ /* 0x000fc8000ff1e0ff */
[----:B------:R-:W-:Y:S02]  /*2630*/  @!P1 LEA.HI.X.SX32 R7, R2, UR10, 0x1, P0 ;  /* 0x0000000a02079c11 */ /* 0x000fe400080f0eff */
[----:B------:R-:W-:-:S04]  /*2640*/  @!P1 LEA R6, P0, R5, c[0x0][0x2a0], 0x2 ;  /* 0x0000a80005069a11 */ /* 0x000fc800078010ff */
[----:B------:R-:W-:-:S05]  /*2650*/  @!P1 LEA.HI.X R7, R5, c[0x0][0x2a4], R7, 0x2, P0 ;  /* 0x0000a90005079a11 */ /* 0x000fca00000f1407 */
[----:B------:R1:W2:Y:S01]  /*2660*/  @!P1 LDG.E R222, [R6.64] ;  /* 0x0000000806de9981 */ /* 0x0002a2000c1e1900 */
[----:B------:R-:W-:Y:S01]  /*2670*/  IMAD.MOV R2, RZ, RZ, -R2 ;  /* 0x000000ffff027224 */ /* 0x000fe200078e0a02 */
[C---:B------:R-:W-:Y:S02]  /*2680*/  IADD3 R130, R227.reuse, 0x20, RZ ;  /* 0x00000020e3827810 */ /* 0x040fe40007ffe0ff */
[----:B------:R-:W3:Y:S01]  /*2690*/  S2R R127, SR_TID.X ;  /* 0x00000000007f7919 */ /* 0x000ee20000002100 */
[----:B------:R-:W-:Y:S01]  /*26a0*/  IMAD R225, R2, c[0x0][0x2b8], R3 ;  /* 0x0000ae0002e17a24 */ /* 0x000fe200078e0203 */
[----:B------:R-:W-:Y:S02]  /*26b0*/  IADD3 R131, R227, 0x20, RZ ;  /* 0x00000020e3837810 */ /* 0x000fe40007ffe0ff */
[----:B------:R-:W-:Y:S02]  /*26c0*/  SHF.R.S32.HI R130, RZ, 0x1f, R130 ;  /* 0x0000001fff827819 */ /* 0x000fe40000011482 */
[----:B------:R-:W-:-:S02]  /*26d0*/  SHF.R.S32.HI R2, RZ, 0x1f, R225 ;  /* 0x0000001fff027819 */ /* 0x000fc400000114e1 */
[----:B------:R-:W-:Y:S02]  /*26e0*/  LEA.HI R130, R130, R131, RZ, 0x3 ;  /* 0x0000008382827211 */ /* 0x000fe400078f18ff */
[----:B------:R-:W-:Y:S01]  /*26f0*/  IADD3 R128, R227, 0x40, RZ ;  /* 0x00000040e3807810 */ /* 0x000fe20007ffe0ff */
[----:B------:R-:W-:Y:S01]  /*2700*/  IMAD R5, R2, c[0x0][0x1e0], RZ ;  /* 0x0000780002057a24 */ /* 0x000fe200078e02ff */
[----:B------:R-:W-:Y:S01]  /*2710*/  SHF.R.S32.HI R133, RZ, 0x1f, R227 ;  /* 0x0000001fff857819 */ /* 0x000fe200000114e3 */
[----:B------:R-:W-:Y:S01]  /*2720*/  IMAD.WIDE.U32 R2, R225, c[0x0][0x1e0], RZ ;  /* 0x00007800e1027a25 */ /* 0x000fe200078e00ff */
[----:B------:R-:W-:Y:S02]  /*2730*/  LOP3.LUT R130, R130, 0xfffffff8, RZ, 0xc0, !PT ;  /* 0xfffffff882827812 */ /* 0x000fe400078ec0ff */
[----:B------:R-:W-:Y:S01]  /*2740*/  IADD3 R17, R227, 0x20, RZ ;  /* 0x00000020e3117810 */ /* 0x000fe20007ffe0ff */
[----:B------:R-:W-:Y:S01]  /*2750*/  IMAD R5, R225, c[0x0][0x1e4], R5 ;  /* 0x00007900e1057a24 */ /* 0x000fe200078e0205 */
[----:B------:R-:W-:-:S02]  /*2760*/  IADD3 R16, R227, 0x40, RZ ;  /* 0x00000040e3107810 */ /* 0x000fc40007ffe0ff */
[----:B------:R-:W-:Y:S01]  /*2770*/  ISETP.GE.AND P5, PT, R227, c[0x0][0x1d4], PT ;  /* 0x00007500e3007a0c */ /* 0x000fe20003fa6270 */
[----:B------:R-:W-:Y:S01]  /*2780*/  IMAD.IADD R3, R3, 0x1, R5 ;  /* 0x0000000103037824 */ /* 0x000fe200078e0205 */
[----:B------:R-:W-:Y:S02]  /*2790*/  ISETP.GE.AND P4, PT, R17, c[0x0][0x1d4], PT ;  /* 0x0000750011007a0c */ /* 0x000fe40003f86270 */
[----:B---3--:R-:W-:Y:S02]  /*27a0*/  SHF.R.S32.HI R8, RZ, 0x1f, R127 ;  /* 0x0000001fff087819 */ /* 0x008fe4000001147f */
[----:B------:R-:W-:Y:S02]  /*27b0*/  ISETP.GE.AND P3, PT, R16, c[0x0][0x1d4], PT ;  /* 0x0000750010007a0c */ /* 0x000fe40003f66270 */
[----:B------:R-:W-:Y:S02]  /*27c0*/  LEA.HI R8, R8, R127, RZ, 0x2 ;  /* 0x0000007f08087211 */ /* 0x000fe400078f10ff */
[----:B------:R-:W-:-:S02]  /*27d0*/  IADD3 R127, R227, 0x40, RZ ;  /* 0x00000040e37f7810 */ /* 0x000fc40007ffe0ff */
[----:B------:R-:W-:Y:S02]  /*27e0*/  SHF.R.S32.HI R8, RZ, 0x2, R8 ;  /* 0x00000002ff087819 */ /* 0x000fe40000011408 */
[----:B------:R-:W-:Y:S02]  /*27f0*/  SHF.R.S32.HI R127, RZ, 0x1f, R127 ;  /* 0x0000001fff7f7819 */ /* 0x000fe4000001147f */
[----:B-1----:R-:W-:Y:S02]  /*2800*/  IADD3 R7, -R8, 0x30, RZ ;  /* 0x0000003008077810 */ /* 0x002fe40007ffe1ff */
[----:B------:R-:W-:Y:S02]  /*2810*/  LEA.HI R127, R127, R128, RZ, 0x3 ;  /* 0x000000807f7f7211 */ /* 0x000fe400078f18ff */
[----:B------:R-:W-:Y:S02]  /*2820*/  ISETP.GE.AND P1, PT, R7, 0x1, PT ;  /* 0x000000010700780c */ /* 0x000fe40003f26270 */
[----:B------:R-:W-:-:S02]  /*2830*/  LOP3.LUT R127, R127, 0xfffffff8, RZ, 0xc0, !PT ;  /* 0xfffffff87f7f7812 */ /* 0x000fc400078ec0ff */
[----:B--2---:R-:W-:Y:S01]  /*2840*/  SHF.R.S32.HI R5, RZ, 0x1f, R222 ;  /* 0x0000001fff057819 */ /* 0x004fe200000114de */
[----:B------:R-:W-:-:S04]  /*2850*/  IMAD.WIDE.U32 R2, R222, c[0x0][0x1f0], R2 ;  /* 0x00007c00de027a25 */ /* 0x000fc800078e0002 */
[----:B------:R-:W-:Y:S01]  /*2860*/  IMAD R5, R5, c[0x0][0x1f0], RZ ;  /* 0x00007c0005057a24 */ /* 0x000fe200078e02ff */
[----:B------:R-:W-:-:S03]  /*2870*/  IADD3 R2, P0, R2, UR16, RZ ;  /* 0x0000001002027c10 */ /* 0x000fc6000ff1e0ff */
[----:B------:R-:W-:-:S05]  /*2880*/  IMAD R5, R222, c[0x0][0x1f4], R5 ;  /* 0x00007d00de057a24 */ /* 0x000fca00078e0205 */
[----:B------:R-:W-:Y:S02]  /*2890*/  IADD3.X R3, R3, UR14, R5, P0, !PT ;  /* 0x0000000e03037c10 */ /* 0x000fe400087fe405 */
[----:B------:R-:W-:-:S04]  /*28a0*/  LEA R6, P0, R2, c[0x0][0x1c8], 0x1 ;  /* 0x0000720002067a11 */ /* 0x000fc800078008ff */
[----:B------:R-:W-:Y:S02]  /*28b0*/  LEA.HI.X R5, R2, c[0x0][0x1cc], R3, 0x1, P0 ;  /* 0x0000730002057a11 */ /* 0x000fe400000f0c03 */
[----:B------:R-:W1:Y:S04]  /*28c0*/  SHFL.IDX PT, R2, R6, RZ, 0x1c1f ;  /* 0x001c1fff06027589 */ /* 0x000e6800000e0000 */
[----:B------:R-:W2:Y:S01]  /*28d0*/  SHFL.IDX PT, R3, R5, RZ, 0x1c1f ;  /* 0x001c1fff05037589 */ /* 0x000ea200000e0000 */
[----:B-1----:R-:W-:-:S04]  /*28e0*/  @P1 LEA R14, P0, R227, R2, 0x1 ;  /* 0x00000002e30e1211 */ /* 0x002fc800078008ff */
[----:B--2---:R-:W-:Y:S02]  /*28f0*/  @P1 LEA.HI.X R15, R227, R3, R133, 0x1, P0 ;  /* 0x00000003e30f1211 */ /* 0x004fe400000f0c85 */
[----:B------:R-:W-:-:S03]  /*2900*/  @P1 LEA R12, P0, R130, R2, 0x1 ;  /* 0x00000002820c1211 */ /* 0x000fc600078008ff */
[----:B------:R-:W-:Y:S01]  /*2910*/  @!PT LDS RZ, [RZ] ;  /* 0x00000000fffff984 */ /* 0x000fe20000000800 */
[----:B------:R1:W-:Y:S01]  /*2920*/  @P1 LDGSTS.E.BYPASS.LTC128B.128 [R223+0x3c80], [R14.64], !P5 ;  /* 0x03c800000edf1fae */ /* 0x0003e2000e901d48 */
[-C--:B------:R-:W-:Y:S02]  /*2930*/  @P1 LEA.HI.X R13, R130, R3.reuse, R132, 0x1, P0 ;  /* 0x00000003820d1211 */ /* 0x080fe400000f0c84 */
[C---:B------:R-:W-:Y:S02]  /*2940*/  @P1 LEA R10, P0, R127.reuse, R2, 0x1 ;  /* 0x000000027f0a1211 */ /* 0x040fe400078008ff */
[----:B------:R-:W2:Y:S02]  /*2950*/  SHFL.IDX PT, R2, R6, 0x1, 0x1c1f ;  /* 0x003c1f0006027f89 */ /* 0x000ea400000e0000 */
[----:B------:R-:W-:Y:S02]  /*2960*/  @P1 LEA.HI.X R11, R127, R3, R129, 0x1, P0 ;  /* 0x000000037f0b1211 */ /* 0x000fe400000f0c81 */
[----:B------:R-:W3:Y:S01]  /*2970*/  SHFL.IDX PT, R3, R5, 0x1, 0x1c1f ;  /* 0x003c1f0005037f89 */ /* 0x000ee200000e0000 */
[----:B------:R-:W-:-:S03]  /*2980*/  ISETP.GE.AND P0, PT, R7, 0x21, PT ;  /* 0x000000210700780c */ /* 0x000fc60003f06270 */
[----:B------:R1:W-:Y:S04]  /*2990*/  @P1 LDGSTS.E.BYPASS.LTC128B.128 [R223+0x4880], [R12.64], !P4 ;  /* 0x048800000cdf1fae */ /* 0x0003e8000e101d48 */
[----:B------:R1:W-:Y:S06]  /*29a0*/  @P1 LDGSTS.E.BYPASS.LTC128B.128 [R223+0x5480], [R10.64], !P3 ;  /* 0x054800000adf1fae */ /* 0x0003ec000d901d48 */
[----:B--2---:R-:W-:-:S04]  /*29b0*/  @P0 LEA R8, P2, R227, R2, 0x1 ;  /* 0x00000002e3080211 */ /* 0x004fc800078408ff */
[----:B---3--:R-:W-:Y:S02]  /*29c0*/  @P0 LEA.HI.X R9, R227, R3, R133, 0x1, P2 ;  /* 0x00000003e3090211 */ /* 0x008fe400010f0c85 */
[----:B------:R-:W-:-:S03]  /*29d0*/  @P0 LEA R6, P2, R130, R2, 0x1 ;  /* 0x0000000282060211 */ /* 0x000fc600078408ff */
[----:B------:R1:W-:Y:S01]  /*29e0*/  @P0 LDGSTS.E.BYPASS.LTC128B.128 [R223+0x4480], [R8.64], !P5 ;  /* 0x0448000008df0fae */ /* 0x0003e2000e901d48 */
[----:B------:R-:W-:Y:S02]  /*29f0*/  @P0 LEA.HI.X R7, R130, R3, R132, 0x1, P2 ;  /* 0x0000000382070211 */ /* 0x000fe400010f0c84 */
[----:B------:R-:W-:-:S03]  /*2a00*/  @P0 LEA R2, P2, R127, R2, 0x1 ;  /* 0x000000027f020211 */ /* 0x000fc600078408ff */
[----:B------:R1:W-:Y:S01]  /*2a10*/  @P0 LDGSTS.E.BYPASS.LTC128B.128 [R223+0x5080], [R6.64], !P4 ;  /* 0x0508000006df0fae */ /* 0x0003e2000e101d48 */
[----:B------:R-:W-:-:S05]  /*2a20*/  @P0 LEA.HI.X R3, R127, R3, R129, 0x1, P2 ;  /* 0x000000037f030211 */ /* 0x000fca00010f0c81 */
[----:B------:R1:W-:Y:S04]  /*2a30*/  @P0 LDGSTS.E.BYPASS.LTC128B.128 [R223+0x5c80], [R2.64], !P3 ;  /* 0x05c8000002df0fae */ /* 0x0003e8000d901d48 */
.L_x_171:
[----:B-1----:R-:W1:Y:S01]  /*2a40*/  S2R R6, SR_TID.X ;  /* 0x0000000000067919 */ /* 0x002e620000002100 */
[----:B------:R-:W-:Y:S01]  /*2a50*/  FMUL.FTZ R2, R56, c[0x0][0x320] ;  /* 0x0000c80038027a20 */ /* 0x000fe20000410000 */
[----:B------:R-:W-:Y:S01]  /*2a60*/  SHF.R.S32.HI R5, RZ, 0x1f, R124 ;  /* 0x0000001fff057819 */ /* 0x000fe2000001147c */
[----:B------:R-:W-:Y:S01]  /*2a70*/  FMUL.FTZ R3, R53, c[0x0][0x320] ;  /* 0x0000c80035037a20 */ /* 0x000fe20000410000 */
[----:B------:R-:W-:Y:S01]  /*2a80*/  MOV R244, c[0x0][0x2c4] ;  /* 0x0000b10000f47a02 */ /* 0x000fe20000000f00 */
[----:B------:R2:W3:Y:S01]  /*2a90*/  MUFU.TANH R22, R2 ;  /* 0x0000000200167308 */ /* 0x0004e20000002400 */
[----:B------:R-:W-:Y:S01]  /*2aa0*/  LEA.HI R5, R5, R124, RZ, 0x2 ;  /* 0x0000007c05057211 */ /* 0x000fe200078f10ff */
[----:B------:R-:W-:Y:S01]  /*2ab0*/  ULDC UR4, c[0x0][0x324] ;  /* 0x0000c90000047ab9 */ /* 0x000fe20000000800 */
[----:B------:R-:W-:Y:S01]  /*2ac0*/  ISETP.NE.AND P0, PT, R244, 0x1, PT ;  /* 0x00000001f400780c */ /* 0x000fe20003f05270 */
[----:B------:R-:W-:Y:S01]  /*2ad0*/  ULOP3.LUT UR4, URZ, UR4, URZ, 0x33, !UPT ;  /* 0x000000043f047292 */ /* 0x000fe2000f8e333f */
[----:B------:R-:W-:Y:S01]  /*2ae0*/  MOV R243, 0x1 ;  /* 0x0000000100f37802 */ /* 0x000fe20000000f00 */
[----:B------:R-:W0:Y:S02]  /*2af0*/  LDGDEPBAR ;  /* 0x00000000000079af */ /* 0x000e240000000000 */
[----:B------:R4:W1:Y:S01]  /*2b00*/  MUFU.TANH R17, R3 ;  /* 0x0000000300117308 */ /* 0x0008620000002400 */
[----:B--2---:R-:W-:-:S07]  /*2b10*/  FMUL.FTZ R2, R57, c[0x0][0x320] ;  /* 0x0000c80039027a20 */ /* 0x004fce0000410000 */
[----:B------:R2:W1:Y:S01]  /*2b20*/  MUFU.TANH R21, R2 ;  /* 0x0000000200157308 */ /* 0x0004620000002400 */
[----:B----4-:R-:W-:-:S07]  /*2b30*/  FMUL.FTZ R3, R36, c[0x0][0x320] ;  /* 0x0000c80024037a20 */ /* 0x010fce0000410000 */
[----:B------:R4:W1:Y:S01]  /*2b40*/  MUFU.TANH R15, R3 ;  /* 0x00000003000f7308 */ /* 0x0008620000002400 */
[----:B--2---:R-:W-:-:S07]  /*2b50*/  FMUL.FTZ R2, R52, c[0x0][0x320] ;  /* 0x0000c80034027a20 */ /* 0x004fce0000410000 */
[----:B------:R2:W1:Y:S01]  /*2b60*/  MUFU.TANH R20, R2 ;  /* 0x0000000200147308 */ /* 0x0004620000002400 */
[----:B----4-:R-:W-:-:S04]  /*2b70*/  LEA.HI R3, R45, R45, RZ, 0x1 ;  /* 0x0000002d2d037211 */ /* 0x010fc800078f08ff */
[C---:B------:R-:W-:Y:S02]  /*2b80*/  SHF.L.U32 R8, R3.reuse, 0x5, RZ ;  /* 0x0000000503087819 */ /* 0x040fe400000006ff */
[----:B------:R-:W-:Y:S02]  /*2b90*/  LOP3.LUT R3, R3, 0x1ffffffe, RZ, 0xc0, !PT ;  /* 0x1ffffffe03037812 */ /* 0x000fe400078ec0ff */
[----:B--2---:R-:W-:-:S05]  /*2ba0*/  LOP3.LUT R2, R126, 0xffffffe0, RZ, 0xc0, !PT ;  /* 0xffffffe07e027812 */ /* 0x004fca00078ec0ff */
[----:B-1----:R-:W-:Y:S01]  /*2bb0*/  IMAD.IADD R2, R6, 0x1, -R2 ;  /* 0x0000000106027824 */ /* 0x002fe200078e0a02 */
[----:B------:R-:W-:-:S04]  /*2bc0*/  LOP3.LUT R6, R5, 0xffffffc, RZ, 0xc0, !PT ;  /* 0x0ffffffc05067812 */ /* 0x000fc800078ec0ff */
[----:B------:R-:W-:Y:S01]  /*2bd0*/  SHF.R.S32.HI R7, RZ, 0x1f, R2 ;  /* 0x0000001fff077819 */ /* 0x000fe20000011402 */
[----:B------:R-:W-:-:S03]  /*2be0*/  IMAD.IADD R9, R124, 0x1, -R6 ;  /* 0x000000017c097824 */ /* 0x000fc600078e0a06 */
[----:B------:R-:W-:Y:S01]  /*2bf0*/  LEA.HI R5, R7, R2, RZ, 0x2 ;  /* 0x0000000207057211 */ /* 0x000fe200078f10ff */
[----:B------:R-:W-:-:S03]  /*2c00*/  FMUL.FTZ R7, R37, c[0x0][0x320] ;  /* 0x0000c80025077a20 */ /* 0x000fc60000410000 */
[----:B------:R-:W-:Y:S01]  /*2c10*/  LEA.HI.SX32 R6, R5, R164, 0x1e ;  /* 0x000000a405067211 */ /* 0x000fe200078ff2ff */
[----:B------:R1:W2:Y:S04]  /*2c20*/  MUFU.TANH R14, R7 ;  /* 0x00000007000e7308 */ /* 0x0002a80000002400 */
[----:B------:R-:W-:Y:S01]  /*2c30*/  IMAD R9, R9, 0x10, R6 ;  /* 0x0000001009097824 */ /* 0x000fe200078e0206 */
[----:B------:R-:W-:-:S05]  /*2c40*/  LOP3.LUT R6, R8, 0xffffffc0, RZ, 0xc0, !PT ;  /* 0xffffffc008067812 */ /* 0x000fca00078ec0ff */
[----:B------:R-:W-:Y:S02]  /*2c50*/  IMAD.IADD R6, R6, 0x1, R9 ;  /* 0x0000000106067824 */ /* 0x000fe400078e0209 */
[----:B-1----:R-:W-:Y:S02]  /*2c60*/  IMAD.IADD R7, R45, 0x1, -R3 ;  /* 0x000000012d077824 */ /* 0x002fe400078e0a03 */
[----:B------:R-:W-:Y:S02]  /*2c70*/  FMUL.FTZ R3, R49, c[0x0][0x320] ;  /* 0x0000c80031037a20 */ /* 0x000fe40000410000 */
[----:B------:R-:W-:Y:S02]  /*2c80*/  IMAD R10, R7, 0x8, R6 ;  /* 0x00000008070a7824 */ /* 0x000fe400078e0206 */
[----:B------:R1:W4:Y:S01]  /*2c90*/  MUFU.TANH R13, R3 ;  /* 0x00000003000d7308 */ /* 0x0003220000002400 */
[----:B------:R-:W-:Y:S02]  /*2ca0*/  IMAD.MOV.U32 R7, RZ, RZ, c[0x0][0x2ac] ;  /* 0x0000ab00ff077624 */ /* 0x000fe400078e00ff */
[----:B------:R-:W-:Y:S01]  /*2cb0*/  @P0 IMAD.HI.U32 R6, R10, c[0x0][0x2c8], RZ ;  /* 0x0000b2000a060a27 */ /* 0x000fe200078e00ff */
[----:B------:R-:W-:Y:S01]  /*2cc0*/  MOV R9, R10 ;  /* 0x0000000a00097202 */ /* 0x000fe20000000f00 */
[----:B------:R5:W-:Y:S03]  /*2cd0*/  STL [R1+0x1c], R10 ;  /* 0x00001c0a01007387 */ /* 0x000be60000100800 */
[----:B------:R-:W-:Y:S01]  /*2ce0*/  @P0 SHF.R.U32.HI R9, RZ, c[0x0][0x2cc], R6 ;  /* 0x0000b300ff090a19 */ /* 0x000fe20000011606 */
[----:B------:R-:W-:Y:S01]  /*2cf0*/  FMUL.FTZ R6, R28, c[0x0][0x320] ;  /* 0x0000c8001c067a20 */ /* 0x000fe20000410000 */
[----:B------:R-:W-:Y:S01]  /*2d00*/  ISETP.LE.AND P0, PT, R243, c[0x0][0x32c], PT ;  /* 0x0000cb00f3007a0c */ /* 0x000fe20003f03270 */
[----:B-1----:R-:W-:-:S04]  /*2d10*/  FMUL.FTZ R3, R32, c[0x0][0x320] ;  /* 0x0000c80020037a20 */ /* 0x002fc80000410000 */
[----:B------:R1:W1:Y:S08]  /*2d20*/  MUFU.TANH R12, R3 ;  /* 0x00000003000c7308 */ /* 0x0002700000002400 */
[----:B-----5:R5:W2:Y:S01]  /*2d30*/  MUFU.TANH R10, R6 ;  /* 0x00000006000a7308 */ /* 0x020aa20000002400 */
[----:B-1----:R-:W-:-:S07]  /*2d40*/  FMUL.FTZ R3, R33, c[0x0][0x320] ;  /* 0x0000c80021037a20 */ /* 0x002fce0000410000 */
[----:B------:R1:W1:Y:S01]  /*2d50*/  MUFU.TANH R11, R3 ;  /* 0x00000003000b7308 */ /* 0x0002620000002400 */
[----:B-----5:R-:W-:Y:S01]  /*2d60*/  FMUL.FTZ R6, R48, c[0x0][0x320] ;  /* 0x0000c80030067a20 */ /* 0x020fe20000410000 */
[----:B-1----:R-:W-:Y:S02]  /*2d70*/  LOP3.LUT R3, R5, 0x7ffffffc, RZ, 0xc0, !PT ;  /* 0x7ffffffc05037812 */ /* 0x002fe400078ec0ff */
[----:B------:R-:W1:Y:S03]  /*2d80*/  SHFL.IDX PT, R5, R9, RZ, 0x1c1f ;  /* 0x001c1fff09057589 */ /* 0x000e6600000e0000 */
[----:B------:R-:W-:Y:S02]  /*2d90*/  IMAD.IADD R3, R2, 0x1, -R3 ;  /* 0x0000000102037824 */ /* 0x000fe400078e0a03 */
[----:B------:R-:W-:-:S03]  /*2da0*/  FMUL.FTZ R2, R29, c[0x0][0x320] ;  /* 0x0000c8001d027a20 */ /* 0x000fc60000410000 */
[----:B------:R-:W-:Y:S01]  /*2db0*/  SHF.L.U32 R23, R3, 0x1, RZ ;  /* 0x0000000103177819 */ /* 0x000fe200000006ff */
[----:B------:R5:W1:Y:S01]  /*2dc0*/  MUFU.TANH R8, R2 ;  /* 0x0000000200087308 */ /* 0x000a620000002400 */
[----:B------:R-:W-:-:S03]  /*2dd0*/  IMAD R3, R7, c[0x0][0x1d0], R44 ;  /* 0x0000740007037a24 */ /* 0x000fc600078e022c */
[----:B------:R2:W-:Y:S01]  /*2de0*/  STL [R1], R23 ;  /* 0x0000001701007387 */ /* 0x0005e20000100800 */
[----:B------:R-:W-:-:S03]  /*2df0*/  IMAD.IADD R18, R3, 0x1, -R23 ;  /* 0x0000000103127824 */ /* 0x000fc600078e0a17 */
[----:B------:R1:W1:Y:S01]  /*2e00*/  MUFU.TANH R7, R6 ;  /* 0x0000000600077308 */ /* 0x0002620000002400 */
[----:B-----5:R-:W-:-:S04]  /*2e10*/  IADD3 R2, -R23, 0x1, R46 ;  /* 0x0000000117027810 */ /* 0x020fc80007ffe12e */
[----:B------:R-:W-:-:S04]  /*2e20*/  IADD3 R2, R2, -c[0x0][0x168], RZ ;  /* 0x80005a0002027a10 */ /* 0x000fc80007ffe0ff */
[C---:B------:R-:W-:Y:S02]  /*2e30*/  IADD3 R16, R2.reuse, c[0x0][0x328], RZ ;  /* 0x0000ca0002107a10 */ /* 0x040fe40007ffe0ff */
[----:B------:R-:W-:Y:S02]  /*2e40*/  IADD3 R19, R2, UR4, RZ ;  /* 0x0000000402137c10 */ /* 0x000fe4000fffe0ff */
[-C--:B-1----:R-:W-:Y:S01]  /*2e50*/  IADD3 R3, R16, R5.reuse, RZ ;  /* 0x0000000510037210 */ /* 0x082fe20007ffe0ff */
[----:B--2---:R-:W-:Y:S01]  /*2e60*/  IMAD.IADD R23, R44, 0x1, -R23 ;  /* 0x000000012c177824 */ /* 0x004fe200078e0a17 */
[----:B------:R-:W-:Y:S02]  /*2e70*/  IADD3 R2, R19, R5, RZ ;  /* 0x0000000513027210 */ /* 0x000fe40007ffe0ff */
[----:B------:R-:W-:Y:S01]  /*2e80*/  IMNMX R3, R3, R18, PT ;  /* 0x0000001203037217 */ /* 0x000fe20003800200 */
[----:B------:R-:W-:Y:S05]  /*2e90*/  @!P0 BRA `(.L_x_172) ;  /* 0x0000016000008947 */ /* 0x000fea0003800000 */
[----:B---34-:R-:W-:Y:S01]  /*2ea0*/  MOV R24, c[0x0][0x2ac] ;  /* 0x0000ab0000187a02 */ /* 0x018fe20000000f00 */
[----:B------:R-:W-:Y:S04]  /*2eb0*/  BSSY B0, `(.L_x_173) ;  /* 0x0000010000007945 */ /* 0x000fe80003800000 */
[----:B------:R-:W-:-:S05]  /*2ec0*/  IMAD R24, R24, c[0x0][0x1d0], RZ ;  /* 0x0000740018187a24 */ /* 0x000fca00078e02ff */
[----:B------:R-:W-:-:S04]  /*2ed0*/  IADD3 R5, R24, -c[0x0][0x168], R5 ;  /* 0x80005a0018057a10 */ /* 0x000fc80007ffe005 */
[----:B------:R-:W-:-:S13]  /*2ee0*/  ISETP.GT.AND P0, PT, R5, -0x1, PT ;  /* 0xffffffff0500780c */ /* 0x000fda0003f04270 */
[----:B------:R-:W-:Y:S05]  /*2ef0*/  @P0 BRA `(.L_x_174) ;  /* 0x0000007000000947 */ /* 0x000fea0003800000 */
[----:B------:R-:W-:Y:S01]  /*2f00*/  IMAD.MOV.U32 R6, RZ, RZ, 0x1 ;  /* 0x00000001ff067424 */ /* 0x000fe200078e00ff */
[----:B------:R-:W-:-:S04]  /*2f10*/  LOP3.LUT R5, RZ, R5, RZ, 0x33, !PT ;  /* 0x00000005ff057212 */ /* 0x000fc800078e33ff */
[----:B------:R-:W-:-:S13]  /*2f20*/  ISETP.NE.AND P0, PT, R6, c[0x0][0x32c], PT ;  /* 0x0000cb0006007a0c */ /* 0x000fda0003f05270 */
[----:B------:R-:W-:-:S05]  /*2f30*/  @P0 IMAD.HI.U32 R6, R5, c[0x0][0x330], RZ ;  /* 0x0000cc0005060a27 */ /* 0x000fca00078e00ff */
[----:B------:R-:W-:-:S04]  /*2f40*/  @P0 SHF.R.U32.HI R5, RZ, c[0x0][0x334], R6 ;  /* 0x0000cd00ff050a19 */ /* 0x000fc80000011606 */
[----:B------:R-:W-:Y:S01]  /*2f50*/  LOP3.LUT R5, RZ, R5, RZ, 0x33, !PT ;  /* 0x00000005ff057212 */ /* 0x000fe200078e33ff */
[----:B------:R-:W-:Y:S05]  /*2f60*/  BRA `(.L_x_175) ;  /* 0x0000004000007947 */ /* 0x000fea0003800000 */
.L_x_174:
[----:B------:R-:W-:-:S04]  /*2f70*/  MOV R6, 0x1 ;  /* 0x0000000100067802 */ /* 0x000fc80000000f00 */
[----:B------:R-:W-:-:S13]  /*2f80*/  ISETP.NE.AND P0, PT, R6, c[0x0][0x32c], PT ;  /* 0x0000cb0006007a0c */ /* 0x000fda0003f05270 */
[----:B------:R-:W-:-:S05]  /*2f90*/  @P0 IMAD.HI.U32 R6, R5, c[0x0][0x330], RZ ;  /* 0x0000cc0005060a27 */ /* 0x000fca00078e00ff */
[----:B------:R-:W-:Y:S02]  /*2fa0*/  @P0 SHF.R.U32.HI R5, RZ, c[0x0][0x334], R6 ;  /* 0x0000cd00ff050a19 */ /* 0x000fe40000011606 */
.L_x_175:
[----:B------:R-:W-:Y:S05]  /*2fb0*/  BSYNC B0 ;  /* 0x0000000000007941 */ /* 0x000fea0003800000 */
.L_x_173:
[----:B------:R-:W-:-:S05]  /*2fc0*/  IMAD R5, R5, c[0x0][0x32c], R23 ;  /* 0x0000cb0005057a24 */ /* 0x000fca00078e0217 */
[----:B------:R-:W-:Y:S02]  /*2fd0*/  IADD3 R6, R5, c[0x0][0x32c], RZ ;  /* 0x0000cb0005067a10 */ /* 0x000fe40007ffe0ff */
[----:B------:R-:W-:Y:S02]  /*2fe0*/  IMNMX R2, R2, R5, !PT ;  /* 0x0000000502027217 */ /* 0x000fe40007800200 */
[----:B------:R-:W-:Y:S02]  /*2ff0*/  IMNMX R3, R3, R6, PT ;  /* 0x0000000603037217 */ /* 0x000fe40003800200 */
.L_x_172:
[C---:B---34-:R-:W-:Y:S01]  /*3000*/  ISETP.GE.AND P0, PT, R44.reuse, 0x2, PT ;  /* 0x000000022c00780c */ /* 0x058fe20003f06270 */
[----:B------:R-:W1:Y:S01]  /*3010*/  SHFL.IDX PT, R5, R9, 0x1, 0x1c1f ;  /* 0x003c1f0009057f89 */ /* 0x000e6200000e0000 */
[----:B------:R-:W-:Y:S02]  /*3020*/  ISETP.GE.AND P1, PT, R44, 0x9, PT ;  /* 0x000000092c00780c */ /* 0x000fe40003f26270 */
[----:B------:R-:W-:Y:S02]  /*3030*/  P2R R29, PR, RZ, 0x1 ;  /* 0x00000001ff1d7803 */ /* 0x000fe40000000000 */
[----:B------:R-:W-:-:S02]  /*3040*/  ISETP.GT.AND P0, PT, R2, 0x1, !P0 ;  /* 0x000000010200780c */ /* 0x000fc40004704270 */
[----:B------:R-:W-:Y:S02]  /*3050*/  P2R R28, PR, RZ, 0x2 ;  /* 0x00000002ff1c7803 */ /* 0x000fe40000000000 */
[----:B------:R-:W-:Y:S02]  /*3060*/  ISETP.LT.OR P0, PT, R3, 0x2, P0 ;  /* 0x000000020300780c */ /* 0x000fe40000701670 */
[----:B------:R-:W-:Y:S02]  /*3070*/  ISETP.GE.AND P6, PT, R44, 0x12, PT ;  /* 0x000000122c00780c */ /* 0x000fe40003fc6270 */
[----:B------:R-:W-:Y:S02]  /*3080*/  FSEL R40, R21, -INF , !P0 ;  /* 0xff80000015287808 */ /* 0x000fe40004000000 */
[----:B------:R-:W-:Y:S02]  /*3090*/  ISETP.GT.AND P0, PT, R2, 0x8, !P1 ;  /* 0x000000080200780c */ /* 0x000fe40004f04270 */
[----:B------:R-:W-:-:S02]  /*30a0*/  ISETP.GE.AND P1, PT, R44, 0xa, PT ;  /* 0x0000000a2c00780c */ /* 0x000fc40003f26270 */
[C---:B------:R-:W-:Y:S02]  /*30b0*/  ISETP.LT.OR P0, PT, R3.reuse, 0x9, P0 ;  /* 0x000000090300780c */ /* 0x040fe40000701670 */
[----:B------:R-:W-:Y:S02]  /*30c0*/  P2R R27, PR, RZ, 0x2 ;  /* 0x00000002ff1b7803 */ /* 0x000fe40000000000 */
[----:B------:R-:W-:Y:S02]  /*30d0*/  FSEL R42, R20, -INF , !P0 ;  /* 0xff800000142a7808 */ /* 0x000fe40004000000 */
[----:B------:R-:W-:Y:S02]  /*30e0*/  ISETP.GT.AND P0, PT, R2, 0x9, !P1 ;  /* 0x000000090200780c */ /* 0x000fe40004f04270 */
[----:B------:R-:W-:Y:S02]  /*30f0*/  ISETP.GE.AND P1, PT, R44, 0x11, PT ;  /* 0x000000112c00780c */ /* 0x000fe40003f26270 */
[----:B------:R-:W-:-:S02]  /*3100*/  ISETP.LT.OR P0, PT, R3, 0xa, P0 ;  /* 0x0000000a0300780c */ /* 0x000fc40000701670 */
[----:B------:R-:W-:Y:S02]  /*3110*/  ISETP.GE.AND P5, PT, R44, 0x19, PT ;  /* 0x000000192c00780c */ /* 0x000fe40003fa6270 */
[----:B------:R-:W-:Y:S02]  /*3120*/  FSEL R41, R17, -INF , !P0 ;  /* 0xff80000011297808 */ /* 0x000fe40004000000 */
[----:B------:R-:W-:Y:S02]  /*3130*/  ISETP.GT.AND P0, PT, R2, 0x10, !P1 ;  /* 0x000000100200780c */ /* 0x000fe40004f04270 */
[C---:B------:R-:W-:Y:S02]  /*3140*/  ISETP.GE.AND P4, PT, R44.reuse, 0x1a, PT ;  /* 0x0000001a2c00780c */ /* 0x040fe40003f86270 */
[----:B------:R-:W-:Y:S02]  /*3150*/  ISETP.LT.OR P0, PT, R3, 0x11, P0 ;  /* 0x000000110300780c */ /* 0x000fe40000701670 */
[----:B------:R-:W-:-:S02]  /*3160*/  ISETP.GE.AND P3, PT, R44, 0x21, PT ;  /* 0x000000212c00780c */ /* 0x000fc40003f66270 */
[----:B------:R-:W-:Y:S02]  /*3170*/  FSEL R45, R15, -INF , !P0 ;  /* 0xff8000000f2d7808 */ /* 0x000fe40004000000 */
[----:B------:R-:W-:Y:S02]  /*3180*/  ISETP.GT.AND P0, PT, R2, 0x11, !P6 ;  /* 0x000000110200780c */ /* 0x000fe40007704270 */
[----:B------:R-:W-:Y:S02]  /*3190*/  ISETP.GE.AND P2, PT, R44, 0x22, PT ;  /* 0x000000222c00780c */ /* 0x000fe40003f46270 */
[----:B------:R-:W-:Y:S02]  /*31a0*/  ISETP.LT.OR P0, PT, R3, 0x12, P0 ;  /* 0x000000120300780c */ /* 0x000fe40000701670 */
[----:B------:R-:W-:Y:S02]  /*31b0*/  P2R R26, PR, RZ, 0x2 ;  /* 0x00000002ff1a7803 */ /* 0x000fe40000000000 */
[----:B------:R-:W-:-:S02]  /*31c0*/  FSEL R46, R14, -INF , !P0 ;  /* 0xff8000000e2e7808 */ /* 0x000fc40004000000 */
[----:B------:R-:W-:Y:S02]  /*31d0*/  ISETP.GT.AND P0, PT, R2, 0x18, !P5 ;  /* 0x000000180200780c */ /* 0x000fe40006f04270 */
[----:B------:R-:W-:Y:S02]  /*31e0*/  ISETP.GE.AND P1, PT, R44, 0x29, PT ;  /* 0x000000292c00780c */ /* 0x000fe40003f26270 */
[----:B------:R-:W-:-:S04]  /*31f0*/  ISETP.LT.OR P0, PT, R3, 0x19, P0 ;  /* 0x000000190300780c */ /* 0x000fc80000701670 */
[----:B------:R-:W-:Y:S02]  /*3200*/  FSEL R47, R7, -INF , !P0 ;  /* 0xff800000072f7808 */ /* 0x000fe40004000000 */
[----:B------:R-:W-:-:S04]  /*3210*/  ISETP.GT.AND P0, PT, R2, 0x19, !P4 ;  /* 0x000000190200780c */ /* 0x000fc80006704270 */
        /* <DEDUP_REMOVED lines=11> */
[----:B------:R-:W-:-:S04]  /*32d0*/  ISETP.GE.AND P0, PT, R44, 0x1, PT ;  /* 0x000000012c00780c */ /* 0x000fc80003f06270 */
[----:B------:R-:W-:Y:S02]  /*32e0*/  P2R R25, PR, RZ, 0x1 ;  /* 0x00000001ff197803 */ /* 0x000fe40000000000 */
[----:B------:R-:W-:-:S04]  /*32f0*/  ISETP.GT.AND P0, PT, R2, RZ, !P0 ;  /* 0x000000ff0200720c */ /* 0x000fc80004704270 */
[----:B------:R-:W-:-:S04]  /*3300*/  ISETP.LT.OR P0, PT, R3, 0x1, P0 ;  /* 0x000000010300780c */ /* 0x000fc80000701670 */
[----:B------:R-:W-:Y:S02]  /*3310*/  FSEL R36, R22, -INF , !P0 ;  /* 0xff80000016247808 */ /* 0x000fe40004000000 */
[----:B------:R-:W-:-:S04]  /*3320*/  ISETP.GE.AND P0, PT, R44, 0x2a, PT ;  /* 0x0000002a2c00780c */ /* 0x000fc80003f06270 */
[----:B------:R-:W-:Y:S02]  /*3330*/  P2R R24, PR, RZ, 0x1 ;  /* 0x00000001ff187803 */ /* 0x000fe40000000000 */
[----:B------:R-:W-:Y:S01]  /*3340*/  ISETP.GT.AND P0, PT, R2, 0x29, !P0 ;  /* 0x000000290200780c */ /* 0x000fe20004704270 */
[----:B------:R-:W-:-:S03]  /*3350*/  FMUL.FTZ R2, R55, c[0x0][0x320] ;  /* 0x0000c80037027a20 */ /* 0x000fc60000410000 */
[----:B------:R-:W-:Y:S01]  /*3360*/  ISETP.LT.OR P0, PT, R3, 0x2a, P0 ;  /* 0x0000002a0300780c */ /* 0x000fe20000701670 */
[----:B------:R2:W3:Y:S01]  /*3370*/  MUFU.TANH R22, R2 ;  /* 0x0000000200167308 */ /* 0x0004e20000002400 */
[----:B-1----:R-:W-:Y:S02]  /*3380*/  IMAD.IADD R3, R16, 0x1, R5 ;  /* 0x0000000110037824 */ /* 0x002fe400078e0205 */
[----:B------:R-:W-:Y:S02]  /*3390*/  FSEL R70, R8, -INF , !P0 ;  /* 0xff80000008467808 */ /* 0x000fe40004000000 */
[----:B------:R-:W-:Y:S02]  /*33a0*/  ISETP.LE.AND P0, PT, R243, c[0x0][0x32c], PT ;  /* 0x0000cb00f3007a0c */ /* 0x000fe40003f03270 */
[----:B------:R-:W-:Y:S01]  /*33b0*/  IMNMX R3, R3, R18, PT ;  /* 0x0000001203037217 */ /* 0x000fe20003800200 */
[----:B--2---:R-:W-:-:S04]  /*33c0*/  FMUL.FTZ R2, R58, c[0x0][0x320] ;  /* 0x0000c8003a027a20 */ /* 0x004fc80000410000 */
[----:B------:R1:W2:Y:S02]  /*33d0*/  MUFU.TANH R21, R2 ;  /* 0x0000000200157308 */ /* 0x0002a40000002400 */
[----:B-1----:R-:W-:-:S06]  /*33e0*/  FMUL.FTZ R2, R59, c[0x0][0x320] ;  /* 0x0000c8003b027a20 */ /* 0x002fcc0000410000 */
[----:B------:R1:W4:Y:S02]  /*33f0*/  MUFU.TANH R20, R2 ;  /* 0x0000000200147308 */ /* 0x0003240000002400 */
        /* <DEDUP_REMOVED lines=18> */
[----:B-1----:R-:W-:Y:S01]  /*3520*/  IMAD.IADD R2, R19, 0x1, R5 ;  /* 0x0000000113027824 */ /* 0x002fe200078e0205 */
[----:B------:R-:W-:Y:S05]  /*3530*/  @!P0 BRA `(.L_x_176) ;  /* 0x0000016000008947 */ /* 0x000fea0003800000 */
[----:B--234-:R-:W-:Y:S01]  /*3540*/  MOV R6, c[0x0][0x2ac] ;  /* 0x0000ab0000067a02 */ /* 0x01cfe20000000f00 */
        /* <DEDUP_REMOVED lines=12> */
.L_x_178:
[----:B------:R-:W-:-:S04]  /*3610*/  MOV R6, 0x1 ;  /* 0x0000000100067802 */ /* 0x000fc80000000f00 */
[----:B------:R-:W-:-:S13]  /*3620*/  ISETP.NE.AND P0, PT, R6, c[0x0][0x32c], PT ;  /* 0x0000cb0006007a0c */ /* 0x000fda0003f05270 */
[----:B------:R-:W-:-:S05]  /*3630*/  @P0 IMAD.HI.U32 R6, R5, c[0x0][0x330], RZ ;  /* 0x0000cc0005060a27 */ /* 0x000fca00078e00ff */
[----:B------:R-:W-:Y:S02]  /*3640*/  @P0 SHF.R.U32.HI R5, RZ, c[0x0][0x334], R6 ;  /* 0x0000cd00ff050a19 */ /* 0x000fe40000011606 */
.L_x_179:
[----:B------:R-:W-:Y:S05]  /*3650*/  BSYNC B0 ;  /* 0x0000000000007941 */ /* 0x000fea0003800000 */
.L_x_177:
[----:B------:R-:W-:-:S05]  /*3660*/  IMAD R5, R5, c[0x0][0x32c], R23 ;  /* 0x0000cb0005057a24 */ /* 0x000fca00078e0217 */
[----:B------:R-:W-:Y:S02]  /*3670*/  IADD3 R6, R5, c[0x0][0x32c], RZ ;  /* 0x0000cb0005067a10 */ /* 0x000fe40007ffe0ff */
[----:B------:R-:W-:Y:S02]  /*3680*/  IMNMX R2, R2, R5, !PT ;  /* 0x0000000502027217 */ /* 0x000fe40007800200 */
[----:B------:R-:W-:Y:S02]  /*3690*/  IMNMX R3, R3, R6, PT ;  /* 0x0000000603037217 */ /* 0x000fe40003800200 */
.L_x_176:
[----:B--234-:R-:W-:Y:S01]  /*36a0*/  ISETP.NE.AND P0, PT, R29, RZ, PT ;  /* 0x000000ff1d00720c */ /* 0x01cfe20003f05270 */
[----:B------:R-:W1:Y:S03]  /*36b0*/  SHFL.IDX PT, R5, R9, 0x2, 0x1c1f ;  /* 0x005c1f0009057f89 */ /* 0x000e6600000e0000 */
[----:B------:R-:W-:-:S04]  /*36c0*/  ISETP.GT.AND P0, PT, R2, 0x1, !P0 ;  /* 0x000000010200780c */ /* 0x000fc80004704270 */
[----:B------:R-:W-:-:S04]  /*36d0*/  ISETP.LT.OR P0, PT, R3, 0x2, P0 ;  /* 0x000000020300780c */ /* 0x000fc80000701670 */
[----:B------:R-:W-:Y:S02]  /*36e0*/  FSEL R31, R20, -INF , !P0 ;  /* 0xff800000141f7808 */ /* 0x000fe40004000000 */
[----:B------:R-:W-:-:S04]  /*36f0*/  ISETP.NE.AND P0, PT, R28, RZ, PT ;  /* 0x000000ff1c00720c */ /* 0x000fc80003f05270 */
        /* <DEDUP_REMOVED lines=29> */
[----:B------:R-:W-:-:S04]  /*38d0*/  ISETP.NE.AND P0, PT, R25, RZ, PT ;  /* 0x000000ff1900720c */ /* 0x000fc80003f05270 */
[----:B------:R-:W-:-:S04]  /*38e0*/  ISETP.GT.AND P0, PT, R2, RZ, !P0 ;  /* 0x000000ff0200720c */ /* 0x000fc80004704270 */
[----:B------:R-:W-:-:S04]  /*38f0*/  ISETP.LT.OR P0, PT, R3, 0x1, P0 ;  /* 0x000000010300780c */ /* 0x000fc80000701670 */
[----:B------:R-:W-:Y:S02]  /*3900*/  FSEL R30, R21, -INF , !P0 ;  /* 0xff800000151e7808 */ /* 0x000fe40004000000 */
[----:B------:R-:W-:-:S04]  /*3910*/  ISETP.NE.AND P0, PT, R24, RZ, PT ;  /* 0x000000ff1800720c */ /* 0x000fc80003f05270 */
        /* <DEDUP_REMOVED lines=45> */
.L_x_182:
[----:B------:R-:W-:-:S04]  /*3bf0*/  MOV R6, 0x1 ;  /* 0x0000000100067802 */ /* 0x000fc80000000f00 */
[----:B------:R-:W-:-:S13]  /*3c00*/  ISETP.NE.AND P0, PT, R6, c[0x0][0x32c], PT ;  /* 0x0000cb0006007a0c */ /* 0x000fda0003f05270 */
[----:B------:R-:W-:-:S05]  /*3c10*/  @P0 IMAD.HI.U32 R6, R5, c[0x0][0x330], RZ ;  /* 0x0000cc0005060a27 */ /* 0x000fca00078e00ff */
[----:B------:R-:W-:Y:S02]  /*3c20*/  @P0 SHF.R.U32.HI R5, RZ, c[0x0][0x334], R6 ;  /* 0x0000cd00ff050a19 */ /* 0x000fe40000011606 */
.L_x_183:
[----:B------:R-:W-:Y:S05]  /*3c30*/  BSYNC B0 ;  /* 0x0000000000007941 */ /* 0x000fea0003800000 */
.L_x_181:
[----:B------:R-:W-:-:S05]  /*3c40*/  IMAD R5, R5, c[0x0][0x32c], R23 ;  /* 0x0000cb0005057a24 */ /* 0x000fca00078e0217 */
[----:B------:R-:W-:Y:S02]  /*3c50*/  IADD3 R6, R5, c[0x0][0x32c], RZ ;  /* 0x0000cb0005067a10 */ /* 0x000fe40007ffe0ff */
[----:B------:R-:W-:Y:S02]  /*3c60*/  IMNMX R2, R2, R5, !PT ;  /* 0x0000000502027217 */ /* 0x000fe40007800200 */
[----:B------:R-:W-:Y:S02]  /*3c70*/  IMNMX R3, R3, R6, PT ;  /* 0x0000000603037217 */ /* 0x000fe40003800200 */
.L_x_180:
        /* <DEDUP_REMOVED lines=85> */
.L_x_186:
[----:B------:R-:W-:-:S04]  /*41d0*/  MOV R6, 0x1 ;  /* 0x0000000100067802 */ /* 0x000fc80000000f00 */
[----:B------:R-:W-:-:S13]  /*41e0*/  ISETP.NE.AND P0, PT, R6, c[0x0][0x32c], PT ;  /* 0x0000cb0006007a0c */ /* 0x000fda0003f05270 */
[----:B------:R-:W-:-:S05]  /*41f0*/  @P0 IMAD.HI.U32 R6, R5, c[0x0][0x330], RZ ;  /* 0x0000cc0005060a27 */ /* 0x000fca00078e00ff */
[----:B------:R-:W-:Y:S02]  /*4200*/  @P0 SHF.R.U32.HI R5, RZ, c[0x0][0x334], R6 ;  /* 0x0000cd00ff050a19 */ /* 0x000fe40000011606 */
.L_x_187:
[----:B------:R-:W-:Y:S05]  /*4210*/  BSYNC B0 ;  /* 0x0000000000007941 */ /* 0x000fea0003800000 */
.L_x_185:
[----:B------:R-:W-:-:S05]  /*4220*/  IMAD R5, R5, c[0x0][0x32c], R23 ;  /* 0x0000cb0005057a24 */ /* 0x000fca00078e0217 */
[----:B------:R-:W-:Y:S02]  /*4230*/  IADD3 R6, R5, c[0x0][0x32c], RZ ;  /* 0x0000cb0005067a10 */ /* 0x000fe40007ffe0ff */
[----:B------:R-:W-:Y:S02]  /*4240*/  IMNMX R2, R2, R5, !PT ;  /* 0x0000000502027217 */ /* 0x000fe40007800200 */
[----:B------:R-:W-:Y:S02]  /*4250*/  IMNMX R3, R3, R6, PT ;  /* 0x0000000603037217 */ /* 0x000fe40003800200 */
.L_x_184:
[----:B--234-:R-:W-:Y:S01]  /*4260*/  ISETP.NE.AND P0, PT, R29, RZ, PT ;  /* 0x000000ff1d00720c */ /* 0x01cfe20003f05270 */
[----:B------:R-:W-:Y:S01]  /*4270*/  IMAD.SHL.U32 R209, R0, 0x2, RZ ;  /* 0x0000000200d17824 */ /* 0x000fe200078e00ff */
[----:B------:R-:W-:Y:S02]  /*4280*/  FMNMX.FTZ R106, R36, R40, !PT ;  /* 0x00000028246a7209 */ /* 0x000fe40007810000 */
[----:B------:R-:W-:Y:S01]  /*4290*/  ISETP.GT.AND P0, PT, R2, 0x1, !P0 ;  /* 0x000000010200780c */ /* 0x000fe20004704270 */
[----:B------:R-:W-:Y:S01]  /*42a0*/  IMAD R210, R4, 0x2, R209 ;  /* 0x0000000204d27824 */ /* 0x000fe200078e02d1 */
[----:B------:R-:W-:Y:S01]  /*42b0*/  FMNMX.FTZ R106, R42, R106, !PT ;  /* 0x0000006a2a6a7209 */ /* 0x000fe20007810000 */
[----:B------:R-:W-:Y:S01]  /*42c0*/  LDSM.16.MT88.4 R76, [R209+0x3080] ;  /* 0x00308000d14c783b */ /* 0x000fe20000004200 */
[----:B------:R-:W-:-:S02]  /*42d0*/  ISETP.LT.OR P0, PT, R3, 0x2, P0 ;  /* 0x000000020300780c */ /* 0x000fc40000701670 */
[----:B------:R-:W-:Y:S01]  /*42e0*/  FMNMX.FTZ R106, R41, R106, !PT ;  /* 0x0000006a296a7209 */ /* 0x000fe20007810000 */
[----:B------:R-:W-:Y:S01]  /*42f0*/  LDSM.16.MT88.4 R120, [R209+0x1880] ;  /* 0x00188000d178783b */ /* 0x000fe20000004200 */
[----:B------:R-:W-:Y:S02]  /*4300*/  FSEL R49, R14, -INF , !P0 ;  /* 0xff8000000e317808 */ /* 0x000fe40004000000 */
[----:B------:R-:W-:Y:S01]  /*4310*/  ISETP.NE.AND P0, PT, R28, RZ, PT ;  /* 0x000000ff1c00720c */ /* 0x000fe20003f05270 */
[----:B------:R-:W-:Y:S01]  /*4320*/  LDSM.16.MT88.4 R136, [R210+0x1880] ;  /* 0x00188000d288783b */ /* 0x000fe20000004200 */
[----:B------:R-:W-:Y:S02]  /*4330*/  FMNMX.FTZ R106, R45, R106, !PT ;  /* 0x0000006a2d6a7209 */ /* 0x000fe40007810000 */
[----:B------:R-:W-:Y:S01]  /*4340*/  ISETP.GT.AND P0, PT, R2, 0x8, !P0 ;  /* 0x000000080200780c */ /* 0x000fe20004704270 */
[----:B------:R-:W-:Y:S01]  /*4350*/  LDSM.16.MT88.4 R152, [R209+0x2480] ;  /* 0x00248000d198783b */ /* 0x000fe20000004200 */
[----:B------:R-:W-:-:S02]  /*4360*/  FMNMX.FTZ R106, R46, R106, !PT ;  /* 0x0000006a2e6a7209 */ /* 0x000fc40007810000 */
[----:B------:R-:W-:Y:S01]  /*4370*/  ISETP.LT.OR P0, PT, R3, 0x9, P0 ;  /* 0x000000090300780c */ /* 0x000fe20000701670 */
[----:B------:R-:W-:Y:S01]  /*4380*/  LDSM.16.MT88.4 R60, [R210+0x2480] ;  /* 0x00248000d23c783b */ /* 0x000fe20000004200 */
[----:B------:R-:W-:Y:S02]  /*4390*/  FMNMX.FTZ R106, R47, R106, !PT ;  /* 0x0000006a2f6a7209 */ /* 0x000fe40007810000 */
[----:B------:R-:W-:Y:S01]  /*43a0*/  FSEL R80, R11, -INF , !P0 ;  /* 0xff8000000b507808 */ /* 0x000fe20004000000 */
[----:B------:R-:W-:Y:S01]  /*43b0*/  LDSM.16.MT88.4 R56, [R210+0x3080] ;  /* 0x00308000d238783b */ /* 0x000fe20000004200 */
[----:B------:R-:W-:Y:S02]  /*43c0*/  ISETP.NE.AND P0, PT, R27, RZ, PT ;  /* 0x000000ff1b00720c */ /* 0x000fe40003f05270 */
[----:B------:R-:W-:Y:S01]  /*43d0*/  FMNMX.FTZ R106, R48, R106, !PT ;  /* 0x0000006a306a7209 */ /* 0x000fe20007810000 */
[----:B------:R-:W-:Y:S01]  /*43e0*/  LDSM.16.MT88.4 R132, [R209+0x3480] ;  /* 0x00348000d184783b */ /* 0x000fe20000004200 */
[----:B------:R-:W-:-:S02]  /*43f0*/  ISETP.GT.AND P0, PT, R2, 0x9, !P0 ;  /* 0x000000090200780c */ /* 0x000fc40004704270 */
[----:B------:R-:W-:Y:S01]  /*4400*/  FMNMX.FTZ R106, R68, R106, !PT ;  /* 0x0000006a446a7209 */ /* 0x000fe20007810000 */
[----:B------:R-:W-:Y:S01]  /*4410*/  LDSM.16.MT88.4 R72, [R209+0x1c80] ;  /* 0x001c8000d148783b */ /* 0x000fe20000004200 */
[----:B------:R-:W-:Y:S02]  /*4420*/  ISETP.LT.OR P0, PT, R3, 0xa, P0 ;  /* 0x0000000a0300780c */ /* 0x000fe40000701670 */
[----:B------:R-:W-:Y:S01]  /*4430*/  FMNMX.FTZ R106, R69, R106, !PT ;  /* 0x0000006a456a7209 */ /* 0x000fe20007810000 */
[----:B------:R-:W-:Y:S01]  /*4440*/  LDSM.16.MT88.4 R88, [R210+0x1c80] ;  /* 0x001c8000d258783b */ /* 0x000fe20000004200 */
[----:B------:R-:W-:Y:S02]  /*4450*/  FSEL R81, R10, -INF , !P0 ;  /* 0xff8000000a517808 */ /* 0x000fe40004000000 */
[----:B------:R-:W-:Y:S01]  /*4460*/  ISETP.NE.AND P0, PT, R26, RZ, PT ;  /* 0x000000ff1a00720c */ /* 0x000fe20003f05270 */
[----:B------:R-:W-:Y:S01]  /*4470*/  LDSM.16.MT88.4 R92, [R209+0x2880] ;  /* 0x00288000d15c783b */ /* 0x000fe20000004200 */
[----:B------:R-:W-:-:S02]  /*4480*/  FMNMX.FTZ R106, R71, R106, !PT ;  /* 0x0000006a476a7209 */ /* 0x000fc40007810000 */
[----:B------:R-:W-:Y:S01]  /*4490*/  ISETP.GT.AND P0, PT, R2, 0x10, !P0 ;  /* 0x000000100200780c */ /* 0x000fe20004704270 */
[----:B------:R-:W-:Y:S01]  /*44a0*/  LDSM.16.MT88.4 R116, [R210+0x2880] ;  /* 0x00288000d274783b */ /* 0x000fe20000004200 */
[----:B------:R-:W-:Y:S02]  /*44b0*/  FMNMX.FTZ R106, R70, R106, !PT ;  /* 0x0000006a466a7209 */ /* 0x000fe40007810000 */
[----:B------:R-:W-:Y:S01]  /*44c0*/  ISETP.LT.OR P0, PT, R3, 0x11, P0 ;  /* 0x000000110300780c */ /* 0x000fe20000701670 */
[----:B------:R-:W-:Y:S01]  /*44d0*/  LDSM.16.MT88.4 R172, [R210+0x3480] ;  /* 0x00348000d2ac783b */ /* 0x000fe20000004200 */
[----:B------:R-:W-:Y:S02]  /*44e0*/  FMNMX.FTZ R104, R44, R54, !PT ;  /* 0x000000362c687209 */ /* 0x000fe40007810000 */
[----:B------:R-:W-:Y:S01]  /*44f0*/  FSEL R101, R7, -INF , !P0 ;  /* 0xff80000007657808 */ /* 0x000fe20004000000 */
[----:B------:R-:W-:Y:S01]  /*4500*/  LDSM.16.MT88.4 R180, [R209+0x3880] ;  /* 0x00388000d1b4783b */ /* 0x000fe20000004200 */
[----:B------:R-:W-:-:S02]  /*4510*/  ISETP.GT.AND P0, PT, R2, 0x11, !P6 ;  /* 0x000000110200780c */ /* 0x000fc40007704270 */
[----:B------:R-:W-:Y:S01]  /*4520*/  ISETP.NE.AND P6, PT, R24, RZ, PT ;  /* 0x000000ff1800720c */ /* 0x000fe20003fc5270 */
[----:B------:R-:W-:Y:S01]  /*4530*/  LDSM.16.MT88.4 R108, [R209+0x2080] ;  /* 0x00208000d16c783b */ /* 0x000fe20000004200 */
[----:B------:R-:W-:Y:S02]  /*4540*/  ISETP.LT.OR P0, PT, R3, 0x12, P0 ;  /* 0x000000120300780c */ /* 0x000fe40000701670 */
[----:B------:R-:W-:Y:S01]  /*4550*/  FMNMX.FTZ R104, R82, R104, !PT ;  /* 0x0000006852687209 */ /* 0x000fe20007810000 */
[----:B------:R-:W-:Y:S01]  /*4560*/  LDSM.16.MT88.4 R160, [R210+0x2080] ;  /* 0x00208000d2a0783b */ /* 0x000fe20000004200 */
[----:B------:R-:W-:Y:S02]  /*4570*/  FSEL R102, R20, -INF , !P0 ;  /* 0xff80000014667808 */ /* 0x000fe40004000000 */
[----:B------:R-:W-:Y:S01]  /*4580*/  ISETP.GT.AND P0, PT, R2, 0x18, !P5 ;  /* 0x000000180200780c */ /* 0x000fe20006f04270 */
[----:B------:R-:W-:Y:S01]  /*4590*/  LDSM.16.MT88.4 R168, [R209+0x2c80] ;  /* 0x002c8000d1a8783b */ /* 0x000fe20000004200 */
[----:B------:R-:W-:-:S02]  /*45a0*/  ISETP.NE.AND P5, PT, R25, RZ, PT ;  /* 0x000000ff1900720c */ /* 0x000fc40003fa5270 */
[----:B------:R-:W-:Y:S01]  /*45b0*/  ISETP.LT.OR P0, PT, R3, 0x19, P0 ;  /* 0x000000190300780c */ /* 0x000fe20000701670 */
[----:B------:R-:W-:Y:S01]  /*45c0*/  LDSM.16.MT88.4 R176, [R210+0x2c80] ;  /* 0x002c8000d2b0783b */ /* 0x000fe20000004200 */
[----:B------:R-:W-:Y:S02]  /*45d0*/  FMNMX.FTZ R104, R83, R104, !PT ;  /* 0x0000006853687209 */ /* 0x000fe40007810000 */
[----:B------:R-:W-:Y:S01]  /*45e0*/  FSEL R103, R13, -INF , !P0 ;  /* 0xff8000000d677808 */ /* 0x000fe20004000000 */
[----:B------:R-:W-:Y:S01]  /*45f0*/  LDSM.16.MT88.4 R184, [R210+0x3880] ;  /* 0x00388000d2b8783b */ /* 0x000fe20000004200 */
[----:B------:R-:W-:Y:S02]  /*4600*/  ISETP.GT.AND P0, PT, R2, 0x19, !P4 ;  /* 0x000000190200780c */ /* 0x000fe40006704270 */
[----:B------:R-:W-:Y:S02]  /*4610*/  FMNMX.FTZ R105, R30, R31, !PT ;  /* 0x0000001f1e697209 */ /* 0x000fe40007810000 */
[----:B------:R-:W-:-:S02]  /*4620*/  ISETP.LT.OR P0, PT, R3, 0x1a, P0 ;  /* 0x0000001a0300780c */ /* 0x000fc40000701670 */
[----:B------:R-:W-:Y:S02]  /*4630*/  FMNMX.FTZ R104, R148, R104, !PT ;  /* 0x0000006894687209 */ /* 0x000fe40007810000 */
[----:B------:R-:W-:Y:S02]  /*4640*/  FSEL R107, R21, -INF , !P0 ;  /* 0xff800000156b7808 */ /* 0x000fe40004000000 */
[----:B------:R-:W-:Y:S02]  /*4650*/  ISETP.GT.AND P0, PT, R2, 0x20, !P3 ;  /* 0x000000200200780c */ /* 0x000fe40005f04270 */
[----:B------:R-:W-:Y:S02]  /*4660*/  FMNMX.FTZ R105, R33, R105, !PT ;  /* 0x0000006921697209 */ /* 0x000fe40007810000 */
[----:B------:R-:W-:Y:S02]  /*4670*/  ISETP.LT.OR P0, PT, R3, 0x21, P0 ;  /* 0x000000210300780c */ /* 0x000fe40000701670 */
[----:B------:R-:W-:-:S02]  /*4680*/  FMNMX.FTZ R104, R149, R104, !PT ;  /* 0x0000006895687209 */ /* 0x000fc40007810000 */
[----:B------:R-:W-:Y:S02]  /*4690*/  FSEL R165, R17, -INF , !P0 ;  /* 0xff80000011a57808 */ /* 0x000fe40004000000 */
[----:B------:R-:W-:Y:S02]  /*46a0*/  ISETP.GT.AND P0, PT, R2, 0x21, !P2 ;  /* 0x000000210200780c */ /* 0x000fe40005704270 */
[----:B------:R-:W-:Y:S02]  /*46b0*/  FMNMX.FTZ R105, R32, R105, !PT ;  /* 0x0000006920697209 */ /* 0x000fe40007810000 */
[----:B------:R-:W-:Y:S02]  /*46c0*/  ISETP.LT.OR P0, PT, R3, 0x22, P0 ;  /* 0x000000220300780c */ /* 0x000fe40000701670 */
[----:B------:R-:W-:Y:S02]  /*46d0*/  FMNMX.FTZ R104, R150, R104, !PT ;  /* 0x0000006896687209 */ /* 0x000fe40007810000 */
[----:B------:R-:W-:-:S02]  /*46e0*/  FSEL R166, R15, -INF , !P0 ;  /* 0xff8000000fa67808 */ /* 0x000fc40004000000 */
[C---:B------:R-:W-:Y:S02]  /*46f0*/  ISETP.GT.AND P0, PT, R2.reuse, 0x28, !P1 ;  /* 0x000000280200780c */ /* 0x040fe40004f04270 */
[----:B------:R-:W-:Y:S02]  /*4700*/  FMNMX.FTZ R105, R37, R105, !PT ;  /* 0x0000006925697209 */ /* 0x000fe40007810000 */
[----:B------:R-:W-:Y:S02]  /*4710*/  ISETP.LT.OR P0, PT, R3, 0x29, P0 ;  /* 0x000000290300780c */ /* 0x000fe40000701670 */
[----:B------:R-:W-:Y:S02]  /*4720*/  FMNMX.FTZ R104, R151, R104, !PT ;  /* 0x0000006897687209 */ /* 0x000fe40007810000 */
[----:B------:R-:W-:Y:S02]  /*4730*/  FSEL R188, R9, -INF , !P0 ;  /* 0xff80000009bc7808 */ /* 0x000fe40004000000 */
[----:B------:R-:W-:-:S02]  /*4740*/  ISETP.GT.AND P0, PT, R2, RZ, !P5 ;  /* 0x000000ff0200720c */ /* 0x000fc40006f04270 */
[----:B------:R-:W-:Y:S02]  /*4750*/  FMNMX.FTZ R105, R38, R105, !PT ;  /* 0x0000006926697209 */ /* 0x000fe40007810000 */
[----:B------:R-:W-:Y:S02]  /*4760*/  ISETP.LT.OR P0, PT, R3, 0x1, P0 ;  /* 0x000000010300780c */ /* 0x000fe40000701670 */
[----:B------:R-:W-:Y:S02]  /*4770*/  FMNMX.FTZ R104, R191, R104, !PT ;  /* 0x00000068bf687209 */ /* 0x000fe40007810000 */
[----:B------:R-:W-:Y:S02]  /*4780*/  FSEL R14, R12, -INF , !P0 ;  /* 0xff8000000c0e7808 */ /* 0x000fe40004000000 */
[----:B------:R-:W-:Y:S02]  /*4790*/  ISETP.GT.AND P0, PT, R2, 0x29, !P6 ;  /* 0x000000290200780c */ /* 0x000fe40007704270 */
[----:B------:R-:W1:Y:S01]  /*47a0*/  SHFL.BFLY PT, R2, R106, 0x2, 0x1f ;  /* 0x0c401f006a027f89 */ /* 0x000e6200000e0000 */
[----:B------:R-:W-:-:S02]  /*47b0*/  FMNMX.FTZ R105, R39, R105, !PT ;  /* 0x0000006927697209 */ /* 0x000fc40007810000 */
[----:B------:R-:W-:Y:S02]  /*47c0*/  FMNMX.FTZ R104, R190, R104, !PT ;  /* 0x00000068be687209 */ /* 0x000fe40007810000 */
[----:B------:R-:W-:Y:S02]  /*47d0*/  FMNMX.FTZ R105, R43, R105, !PT ;  /* 0x000000692b697209 */ /* 0x000fe40007810000 */
[----:B------:R-:W-:Y:S02]  /*47e0*/  FMNMX.FTZ R104, R189, R104, !PT ;  /* 0x00000068bd687209 */ /* 0x000fe40007810000 */
[----:B------:R-:W-:Y:S02]  /*47f0*/  FMNMX.FTZ R105, R50, R105, !PT ;  /* 0x0000006932697209 */ /* 0x000fe40007810000 */
[----:B------:R-:W-:Y:S02]  /*4800*/  FMNMX.FTZ R104, R192, R104, !PT ;  /* 0x00000068c0687209 */ /* 0x000fe40007810000 */
[----:B------:R-:W-:-:S02]  /*4810*/  FMNMX.FTZ R105, R51, R105, !PT ;  /* 0x0000006933697209 */ /* 0x000fc40007810000 */
[----:B------:R-:W-:Y:S01]  /*4820*/  ISETP.LT.OR P0, PT, R3, 0x2a, P0 ;  /* 0x0000002a0300780c */ /* 0x000fe20000701670 */
[----:B------:R-:W2:Y:S01]  /*4830*/  SHFL.BFLY PT, R5, R104, 0x2, 0x1f ;  /* 0x0c401f0068057f89 */ /* 0x000ea200000e0000 */
[----:B------:R-:W-:Y:S02]  /*4840*/  FMNMX.FTZ R105, R52, R105, !PT ;  /* 0x0000006934697209 */ /* 0x000fe40007810000 */
[----:B------:R-:W-:Y:S02]  /*4850*/  FSEL R167, R8, -INF , !P0 ;  /* 0xff80000008a77808 */ /* 0x000fe40004000000 */
[----:B------:R-:W-:Y:S02]  /*4860*/  FMNMX.FTZ R105, R53, R105, !PT ;  /* 0x0000006935697209 */ /* 0x000fe40007810000 */
[----:B------:R-:W-:Y:S02]  /*4870*/  ISETP.NE.AND P6, PT, R244, 0x1, PT ;  /* 0x00000001f400780c */ /* 0x000fe40003fc5270 */
[----:B-1----:R-:W-:-:S02]  /*4880*/  FMNMX.FTZ R106, R106, R2, !PT ;  /* 0x000000026a6a7209 */ /* 0x002fc40007810000 */
[----:B------:R-:W-:-:S03]  /*4890*/  IADD3 R224, R224, -0x2, RZ ;  /* 0xfffffffee0e07810 */ /* 0x000fc60007ffe0ff */
[----:B------:R-:W1:Y:S01]  /*48a0*/  SHFL.BFLY PT, R2, R106, 0x1, 0x1f ;  /* 0x0c201f006a027f89 */ /* 0x000e6200000e0000 */
[----:B--2---:R-:W-:-:S05]  /*48b0*/  FMNMX.FTZ R104, R104, R5, !PT ;  /* 0x0000000568687209 */ /* 0x004fca0007810000 */
[----:B------:R-:W2:Y:S01]  /*48c0*/  SHFL.BFLY PT, R5, R104, 0x1, 0x1f ;  /* 0x0c201f0068057f89 */ /* 0x000ea200000e0000 */
[----:B-1----:R-:W-:-:S03]  /*48d0*/  FMNMX.FTZ R106, R106, R2, !PT ;  /* 0x000000026a6a7209 */ /* 0x002fc60007810000 */
[----:B------:R-:W1:Y:S01]  /*48e0*/  SHFL.BFLY PT, R2, R105, 0x2, 0x1f ;  /* 0x0c401f0069027f89 */ /* 0x000e6200000e0000 */
[C---:B------:R-:W-:Y:S01]  /*48f0*/  FSETP.NEU.FTZ.AND P0, PT, R106.reuse, -INF , PT ;  /* 0xff8000006a00780b */ /* 0x040fe20003f1d000 */
[----:B------:R-:W-:-:S05]  /*4900*/  FMUL.FTZ R3, R106, c[0x0][0x2d0] ;  /* 0x0000b4006a037a20 */ /* 0x000fca0000410000 */
[----:B------:R-:W-:Y:S02]  /*4910*/  FSEL R3, R3, RZ, P0 ;  /* 0x000000ff03037208 */ /* 0x000fe40000000000 */
[----:B--2---:R-:W-:Y:S02]  /*4920*/  FMNMX.FTZ R104, R104, R5, !PT ;  /* 0x0000000568687209 */ /* 0x004fe40007810000 */
[----:B------:R-:W-:-:S03]  /*4930*/  FMNMX.FTZ R5, R14, R49, !PT ;  /* 0x000000310e057209 */ /* 0x000fc60007810000 */
[----:B------:R-:W-:Y:S01]  /*4940*/  FMUL.FTZ R13, R104, c[0x0][0x2d0] ;  /* 0x0000b400680d7a20 */ /* 0x000fe20000410000 */
[----:B------:R-:W-:-:S04]  /*4950*/  FMNMX.FTZ R5, R80, R5, !PT ;  /* 0x0000000550057209 */ /* 0x000fc80007810000 */
[----:B------:R-:W-:Y:S02]  /*4960*/  FMNMX.FTZ R5, R81, R5, !PT ;  /* 0x0000000551057209 */ /* 0x000fe40007810000 */
[----:B-1----:R-:W-:Y:S02]  /*4970*/  FMNMX.FTZ R105, R105, R2, !PT ;  /* 0x0000000269697209 */ /* 0x002fe40007810000 */
[----:B------:R-:W-:-:S03]  /*4980*/  FMNMX.FTZ R5, R101, R5, !PT ;  /* 0x0000000565057209 */ /* 0x000fc60007810000 */
[----:B------:R-:W1:Y:S01]  /*4990*/  SHFL.BFLY PT, R2, R105, 0x1, 0x1f ;  /* 0x0c201f0069027f89 */ /* 0x000e6200000e0000 */
[----:B------:R-:W-:-:S04]  /*49a0*/  FMNMX.FTZ R100, R102, R5, !PT ;  /* 0x0000000566647209 */ /* 0x000fc80007810000 */
[----:B------:R-:W-:-:S04]  /*49b0*/  FMNMX.FTZ R100, R103, R100, !PT ;  /* 0x0000006467647209 */ /* 0x000fc80007810000 */
[----:B------:R-:W-:-:S04]  /*49c0*/  FMNMX.FTZ R100, R107, R100, !PT ;  /* 0x000000646b647209 */ /* 0x000fc80007810000 */
[----:B------:R-:W-:-:S04]  /*49d0*/  FMNMX.FTZ R100, R165, R100, !PT ;  /* 0x00000064a5647209 */ /* 0x000fc80007810000 */
[----:B------:R-:W-:-:S04]  /*49e0*/  FMNMX.FTZ R100, R166, R100, !PT ;  /* 0x00000064a6647209 */ /* 0x000fc80007810000 */
[----:B------:R-:W-:Y:S02]  /*49f0*/  FMNMX.FTZ R100, R188, R100, !PT ;  /* 0x00000064bc647209 */ /* 0x000fe40007810000 */
[----:B-1----:R-:W-:Y:S02]  /*4a00*/  FMNMX.FTZ R105, R105, R2, !PT ;  /* 0x0000000269697209 */ /* 0x002fe40007810000 */
[----:B------:R-:W-:Y:S02]  /*4a10*/  FMNMX.FTZ R100, R167, R100, !PT ;  /* 0x00000064a7647209 */ /* 0x000fe40007810000 */
[C---:B------:R-:W-:Y:S01]  /*4a20*/  FSETP.NEU.FTZ.AND P0, PT, R105.reuse, -INF , PT ;  /* 0xff8000006900780b */ /* 0x040fe20003f1d000 */
[----:B------:R-:W-:Y:S02]  /*4a30*/  FMUL.FTZ R2, R105, c[0x0][0x2d0] ;  /* 0x0000b40069027a20 */ /* 0x000fe40000410000 */
[----:B------:R-:W1:Y:S03]  /*4a40*/  SHFL.BFLY PT, R5, R100, 0x2, 0x1f ;  /* 0x0c401f0064057f89 */ /* 0x000e6600000e0000 */
[----:B------:R-:W-:-:S02]  /*4a50*/  FSEL R2, R2, RZ, P0 ;  /* 0x000000ff02027208 */ /* 0x000fc40000000000 */
[----:B------:R-:W-:-:S03]  /*4a60*/  FSETP.NEU.FTZ.AND P0, PT, R104, -INF , PT ;  /* 0xff8000006800780b */ /* 0x000fc60003f1d000 */
[----:B------:R-:W-:Y:S01]  /*4a70*/  FFMA.FTZ R0, R30, c[0x0][0x2d0], -R2 ;  /* 0x0000b4001e007a23 */ /* 0x000fe20000010802 */
[----:B------:R-:W-:-:S03]  /*4a80*/  FSEL R13, R13, RZ, P0 ;  /* 0x000000ff0d0d7208 */ /* 0x000fc60000000000 */
[----:B------:R2:W-:Y:S01]  /*4a90*/  MUFU.EX2 R203, R0 ;  /* 0x0000000000cb7308 */ /* 0x0005e20000000800 */
[----:B-1----:R-:W-:Y:S01]  /*4aa0*/  FMNMX.FTZ R100, R100, R5, !PT ;  /* 0x0000000564647209 */ /* 0x002fe20007810000 */
[----:B--2---:R-:W-:-:S04]  /*4ab0*/  FFMA.FTZ R0, R31, c[0x0][0x2d0], -R2 ;  /* 0x0000b4001f007a23 */ /* 0x004fc80000010802 */
[----:B------:R-:W1:Y:S02]  /*4ac0*/  SHFL.BFLY PT, R5, R100, 0x1, 0x1f ;  /* 0x0c201f0064057f89 */ /* 0x000e6400000e0000 */
[----:B------:R2:W3:Y:S02]  /*4ad0*/  MUFU.EX2 R202, R0 ;  /* 0x0000000000ca7308 */ /* 0x0004e40000000800 */
[----:B--2---:R-:W-:Y:S01]  /*4ae0*/  FFMA.FTZ R0, R33, c[0x0][0x2d0], -R2 ;  /* 0x0000b40021007a23 */ /* 0x004fe20000010802 */
[----:B---3--:R-:W-:-:S05]  /*4af0*/  F2FP.BF16.PACK_AB R9, R202, R203 ;  /* 0x000000cbca09723e */ /* 0x008fca00000010ff */
[----:B------:R2:W-:Y:S01]  /*4b00*/  MUFU.EX2 R205, R0 ;  /* 0x0000000000cd7308 */ /* 0x0005e20000000800 */
[----:B-1----:R-:W-:Y:S01]  /*4b10*/  FMNMX.FTZ R100, R100, R5, !PT ;  /* 0x0000000564647209 */ /* 0x002fe20007810000 */
[----:B------:R-:W-:-:S03]  /*4b20*/  FFMA.FTZ R5, R36, c[0x0][0x2d0], -R3 ;  /* 0x0000b40024057a23 */ /* 0x000fc60000010803 */
[C---:B------:R-:W-:Y:S01]  /*4b30*/  FSETP.NEU.FTZ.AND P0, PT, R100.reuse, -INF , PT ;  /* 0xff8000006400780b */ /* 0x040fe20003f1d000 */
[----:B------:R-:W-:Y:S02]  /*4b40*/  FMUL.FTZ R12, R100, c[0x0][0x2d0] ;  /* 0x0000b400640c7a20 */ /* 0x000fe40000410000 */
[----:B------:R1:W-:Y:S03]  /*4b50*/  MUFU.EX2 R229, R5 ;  /* 0x0000000500e57308 */ /* 0x0003e60000000800 */
[----:B------:R-:W-:Y:S01]  /*4b60*/  FSEL R12, R12, RZ, P0 ;  /* 0x000000ff0c0c7208 */ /* 0x000fe20000000000 */
[----:B--2---:R-:W-:-:S04]  /*4b70*/  FFMA.FTZ R0, R32, c[0x0][0x2d0], -R2 ;  /* 0x0000b40020007a23 */ /* 0x004fc80000010802 */
[----:B------:R2:W3:Y:S01]  /*4b80*/  MUFU.EX2 R207, R0 ;  /* 0x0000000000cf7308 */ /* 0x0004e20000000800 */
[----:B-1----:R-:W-:-:S07]  /*4b90*/  FFMA.FTZ R5, R40, c[0x0][0x2d0], -R3 ;  /* 0x0000b40028057a23 */ /* 0x002fce0000010803 */
[----:B------:R1:W4:Y:S01]  /*4ba0*/  MUFU.EX2 R226, R5 ;  /* 0x0000000500e27308 */ /* 0x0003220000000800 */
[----:B--2---:R-:W-:Y:S01]  /*4bb0*/  FFMA.FTZ R0, R45, c[0x0][0x2d0], -R3 ;  /* 0x0000b4002d007a23 */ /* 0x004fe20000010803 */
[----:B---3--:R-:W-:-:S06]  /*4bc0*/  F2FP.BF16.PACK_AB R11, R207, R205 ;  /* 0x000000cdcf0b723e */ /* 0x008fcc00000010ff */
[----:B------:R2:W-:Y:S01]  /*4bd0*/  MUFU.EX2 R232, R0 ;  /* 0x0000000000e87308 */ /* 0x0005e20000000800 */
[----:B-1----:R-:W-:Y:S01]  /*4be0*/  FFMA.FTZ R5, R42, c[0x0][0x2d0], -R3 ;  /* 0x0000b4002a057a23 */ /* 0x002fe20000010803 */
[----:B----4-:R-:W-:-:S06]  /*4bf0*/  F2FP.BF16.PACK_AB R8, R226, R229 ;  /* 0x000000e5e208723e */ /* 0x010fcc00000010ff */
[----:B------:R1:W-:Y:S01]  /*4c00*/  MUFU.EX2 R236, R5 ;  /* 0x0000000500ec7308 */ /* 0x0003e20000000800 */
[----:B--2---:R-:W-:-:S07]  /*4c10*/  FFMA.FTZ R0, R46, c[0x0][0x2d0], -R3 ;  /* 0x0000b4002e007a23 */ /* 0x004fce0000010803 */
[----:B------:R2:W3:Y:S01]  /*4c20*/  MUFU.EX2 R235, R0 ;  /* 0x0000000000eb7308 */ /* 0x0004e20000000800 */
[----:B-1----:R-:W-:-:S07]  /*4c30*/  FFMA.FTZ R5, R41, c[0x0][0x2d0], -R3 ;  /* 0x0000b40029057a23 */ /* 0x002fce0000010803 */
[----:B------:R-:W1:Y:S01]  /*4c40*/  MUFU.EX2 R237, R5 ;  /* 0x0000000500ed7308 */ /* 0x000e620000000800 */
[----:B--2---:R-:W-:Y:S01]  /*4c50*/  FFMA.FTZ R0, R47, c[0x0][0x2d0], -R3 ;  /* 0x0000b4002f007a23 */ /* 0x004fe20000010803 */
[----:B---3--:R-:W-:-:S06]  /*4c60*/  F2FP.BF16.PACK_AB R4, R235, R232 ;  /* 0x000000e8eb04723e */ /* 0x008fcc00000010ff */
[----:B------:R2:W-:Y:S01]  /*4c70*/  MUFU.EX2 R239, R0 ;  /* 0x0000000000ef7308 */ /* 0x0005e20000000800 */
[----:B-1----:R-:W-:-:S07]  /*4c80*/  F2FP.BF16.PACK_AB R10, R237, R236 ;  /* 0x000000eced0a723e */ /* 0x002fce00000010ff */
[----:B------:R-:W-:Y:S01]  /*4c90*/  HMMA.16816.F32.BF16 R16, R8, R120, RZ ;  /* 0x000000780810723c */ /* 0x000fe200000418ff */
[----:B--2---:R-:W-:-:S07]  /*4ca0*/  FFMA.FTZ R0, R48, c[0x0][0x2d0], -R3 ;  /* 0x0000b40030007a23 */ /* 0x004fce0000010803 */
        /* <DEDUP_REMOVED lines=20> */
[----:B------:R-:W-:Y:S01]  /*4df0*/  HMMA.16816.F32.BF16 R8, R8, R58, RZ ;  /* 0x0000003a0808723c */ /* 0x000fe200000418ff */
[----:B------:R1:W2:Y:S02]  /*4e00*/  MUFU.EX2 R238, R0 ;  /* 0x0000000000ee7308 */ /* 0x0002a40000000800 */
[----:B-1----:R-:W-:Y:S01]  /*4e10*/  FFMA.FTZ R0, R68, c[0x0][0x2d0], -R3 ;  /* 0x0000b40044007a23 */ /* 0x002fe20000010803 */
[----:B--2---:R-:W-:-:S05]  /*4e20*/  F2FP.BF16.PACK_AB R7, R238, R234 ;  /* 0x000000eaee07723e */ /* 0x004fca00000010ff */
[----:B------:R1:W-:Y:S02]  /*4e30*/  MUFU.EX2 R233, R0 ;  /* 0x0000000000e97308 */ /* 0x0003e40000000800 */
[C---:B------:R-:W-:Y:S08]  /*4e40*/  HMMA.16816.F32.BF16 R36, R4.reuse, R134, R36 ;  /* 0x000000860424723c */ /* 0x040ff00000041824 */
[----:B------:R-:W-:Y:S01]  /*4e50*/  HMMA.16816.F32.BF16 R16, R4, R72, R16 ;  /* 0x000000480410723c */ /* 0x000fe20000041810 */
[----:B-1----:R-:W-:-:S04]  /*4e60*/  FFMA.FTZ R0, R69, c[0x0][0x2d0], -R3 ;  /* 0x0000b40045007a23 */ /* 0x002fc80000010803 */
[----:B------:R1:W2:Y:S03]  /*4e70*/  MUFU.EX2 R230, R0 ;  /* 0x0000000000e67308 */ /* 0x0002a60000000800 */
[C---:B------:R-:W-:Y:S08]  /*4e80*/  HMMA.16816.F32.BF16 R32, R4.reuse, R88, R32 ;  /* 0x000000580420723c */ /* 0x040ff00000041820 */
[----:B------:R-:W-:Y:S01]  /*4e90*/  HMMA.16816.F32.BF16 R28, R4, R92, R28 ;  /* 0x0000005c041c723c */ /* 0x000fe2000004181c */
[----:B-1----:R-:W-:-:S07]  /*4ea0*/  FFMA.FTZ R0, R71, c[0x0][0x2d0], -R3 ;  /* 0x0000b40047007a23 */ /* 0x002fce0000010803 */
[C---:B------:R-:W-:Y:S01]  /*4eb0*/  HMMA.16816.F32.BF16 R24, R4.reuse, R116, R24 ;  /* 0x000000740418723c */ /* 0x040fe20000041818 */
[----:B------:R-:W-:Y:S01]  /*4ec0*/  FFMA.FTZ R3, R70, c[0x0][0x2d0], -R3 ;  /* 0x0000b40046037a23 */ /* 0x000fe20000010803 */
[----:B--2---:R-:W-:Y:S01]  /*4ed0*/  F2FP.BF16.PACK_AB R96, R230, R233 ;  /* 0x000000e9e660723e */ /* 0x004fe200000010ff */
[----:B------:R1:W-:Y:S05]  /*4ee0*/  MUFU.EX2 R228, R0 ;  /* 0x0000000000e47308 */ /* 0x0003ea0000000800 */
[C---:B------:R-:W-:Y:S03]  /*4ef0*/  HMMA.16816.F32.BF16 R20, R4.reuse, R132, R20 ;  /* 0x000000840414723c */ /* 0x040fe60000041814 */
[----:B------:R-:W2:Y:S05]  /*4f00*/  MUFU.EX2 R206, R3 ;  /* 0x0000000300ce7308 */ /* 0x000eaa0000000800 */
[----:B------:R-:W-:Y:S01]  /*4f10*/  HMMA.16816.F32.BF16 R84, R4, R172, R84 ;  /* 0x000000ac0454723c */ /* 0x000fe20000041854 */
[----:B-1----:R-:W-:-:S04]  /*4f20*/  FFMA.FTZ R0, R50, c[0x0][0x2d0], -R2 ;  /* 0x0000b40032007a23 */ /* 0x002fc80000010802 */
[----:B------:R1:W-:Y:S03]  /*4f30*/  MUFU.EX2 R201, R0 ;  /* 0x0000000000c97308 */ /* 0x0003e60000000800 */
[----:B------:R-:W-:Y:S01]  /*4f40*/  HMMA.16816.F32.BF16 R124, R4, R74, R124 ;  /* 0x0000004a047c723c */ /* 0x000fe2000004187c */
[----:B--2---:R-:W-:Y:S01]  /*4f50*/  F2FP.BF16.PACK_AB R98, R206, R228 ;  /* 0x000000e4ce62723e */ /* 0x004fe200000010ff */
[----:B------:R-:W-:-:S06]  /*4f60*/  @P6 IMAD.HI.U32 R3, R164, c[0x0][0x2c8], RZ ;  /* 0x0000b200a4036a27 */ /* 0x000fcc00078e00ff */
[----:B------:R-:W-:Y:S01]  /*4f70*/  HMMA.16816.F32.BF16 R140, R4, R90, R140 ;  /* 0x0000005a048c723c */ /* 0x000fe2000004188c */
[----:B------:R-:W-:Y:S02]  /*4f80*/  @P6 SHF.R.U32.HI R164, RZ, c[0x0][0x2cc], R3 ;  /* 0x0000b300ffa46a19 */ /* 0x000fe40000011603 */
[----:B------:R-:W-:-:S03]  /*4f90*/  ISETP.LE.AND P6, PT, R243, c[0x0][0x32c], PT ;  /* 0x0000cb00f3007a0c */ /* 0x000fc60003fc3270 */
[----:B------:R-:W-:Y:S02]  /*4fa0*/  IMAD.IADD R3, R241, 0x1, R164 ;  /* 0x00000001f1037824 */ /* 0x000fe400078e02a4 */
[--C-:B-1----:R-:W-:Y:S01]  /*4fb0*/  FFMA.FTZ R0, R51, c[0x0][0x2d0], -R2.reuse ;  /* 0x0000b40033007a23 */ /* 0x102fe20000010802 */
[C---:B------:R-:W-:Y:S03]  /*4fc0*/  HMMA.16816.F32.BF16 R156, R4.reuse, R94, R156 ;  /* 0x0000005e049c723c */ /* 0x040fe6000004189c */
[----:B------:R1:W2:Y:S05]  /*4fd0*/  MUFU.EX2 R200, R0 ;  /* 0x0000000000c87308 */ /* 0x0002aa0000000800 */
[C---:B------:R-:W-:Y:S08]  /*4fe0*/  HMMA.16816.F32.BF16 R64, R4.reuse, R118, R64 ;  /* 0x000000760440723c */ /* 0x040ff00000041840 */
[----:B------:R-:W-:Y:S01]  /*4ff0*/  HMMA.16816.F32.BF16 R8, R4, R174, R8 ;  /* 0x000000ae0408723c */ /* 0x000fe20000041808 */
[--C-:B-1----:R-:W-:Y:S01]  /*5000*/  FFMA.FTZ R0, R52, c[0x0][0x2d0], -R2.reuse ;  /* 0x0000b40034007a23 */ /* 0x102fe20000010802 */
[----:B--2---:R-:W-:Y:S01]  /*5010*/  F2FP.BF16.PACK_AB R97, R200, R201 ;  /* 0x000000c9c861723e */ /* 0x004fe200000010ff */
[----:B------:R-:W-:-:S02]  /*5020*/  FFMA.FTZ R2, R53, c[0x0][0x2d0], -R2 ;  /* 0x0000b40035027a23 */ /* 0x000fc40000010802 */
[----:B------:R1:W-:Y:S08]  /*5030*/  MUFU.EX2 R199, R0 ;  /* 0x0000000000c77308 */ /* 0x0003f00000000800 */
[----:B------:R-:W2:Y:S01]  /*5040*/  MUFU.EX2 R198, R2 ;  /* 0x0000000200c67308 */ /* 0x000ea20000000800 */
[----:B-1----:R-:W-:-:S07]  /*5050*/  FFMA.FTZ R0, R44, c[0x0][0x2d0], -R13 ;  /* 0x0000b4002c007a23 */ /* 0x002fce000001080d */
[----:B------:R1:W-:Y:S01]  /*5060*/  MUFU.EX2 R197, R0 ;  /* 0x0000000000c57308 */ /* 0x0003e20000000800 */
[----:B--2---:R-:W-:-:S07]  /*5070*/  F2FP.BF16.PACK_AB R99, R198, R199 ;  /* 0x000000c7c663723e */ /* 0x004fce00000010ff */
[----:B------:R-:W-:Y:S01]  /*5080*/  HMMA.16816.F32.BF16 R112, R96, R108, R16 ;  /* 0x0000006c6070723c */ /* 0x000fe20000041810 */
[----:B-1----:R-:W-:-:S07]  /*5090*/  FFMA.FTZ R0, R54, c[0x0][0x2d0], -R13 ;  /* 0x0000b40036007a23 */ /* 0x002fce000001080d */
[C---:B------:R-:W-:Y:S01]  /*50a0*/  HMMA.16816.F32.BF16 R128, R96.reuse, R160, R32 ;  /* 0x000000a06080723c */ /* 0x040fe20000041820 */
[----:B------:R1:W2:Y:S07]  /*50b0*/  MUFU.EX2 R194, R0 ;  /* 0x0000000000c27308 */ /* 0x0002ae0000000800 */
[C---:B------:R-:W-:Y:S08]  /*50c0*/  HMMA.16816.F32.BF16 R144, R96.reuse, R168, R28 ;  /* 0x000000a86090723c */ /* 0x040ff0000004181c */
[----:B------:R-:W-:Y:S01]  /*50d0*/  HMMA.16816.F32.BF16 R52, R96, R176, R24 ;  /* 0x000000b06034723c */ /* 0x000fe20000041818 */
[----:B-1----:R-:W-:Y:S01]  /*50e0*/  FFMA.FTZ R0, R82, c[0x0][0x2d0], -R13 ;  /* 0x0000b40052007a23 */ /* 0x002fe2000001080d */
[----:B--2---:R-:W-:-:S03]  /*50f0*/  F2FP.BF16.PACK_AB R4, R194, R197 ;  /* 0x000000c5c204723e */ /* 0x004fc600000010ff */
[----:B------:R1:W-:Y:S03]  /*5100*/  MUFU.EX2 R195, R0 ;  /* 0x0000000000c37308 */ /* 0x0003e60000000800 */
[C---:B------:R-:W-:Y:S08]  /*5110*/  HMMA.16816.F32.BF16 R68, R96.reuse, R180, R20 ;  /* 0x000000b46044723c */ /* 0x040ff00000041814 */
        /* <DEDUP_REMOVED lines=9> */
[----:B------:R-:W-:Y:S01]  /*51b0*/  HMMA.16816.F32.BF16 R64, R96, R178, R64 ;  /* 0x000000b26040723c */ /* 0x000fe20000041840 */
[----:B-1----:R-:W-:-:S04]  /*51c0*/  FFMA.FTZ R0, R49, c[0x0][0x2d0], -R12 ;  /* 0x0000b40031007a23 */ /* 0x002fc8000001080c */
[----:B------:R1:W2:Y:S02]  /*51d0*/  MUFU.EX2 R51, R0 ;  /* 0x0000000000337308 */ /* 0x0002a40000000800 */
[----:B-1----:R-:W-:Y:S01]  /*51e0*/  FFMA.FTZ R0, R80, c[0x0][0x2d0], -R12 ;  /* 0x0000b40050007a23 */ /* 0x002fe2000001080c */
[----:B--2---:R-:W-:-:S05]  /*51f0*/  F2FP.BF16.PACK_AB R5, R51, R44 ;  /* 0x0000002c3305723e */ /* 0x004fca00000010ff */
[----:B------:R1:W-:Y:S02]  /*5200*/  MUFU.EX2 R193, R0 ;  /* 0x0000000000c17308 */ /* 0x0003e40000000800 */
[----:B-1----:R-:W-:Y:S02]  /*5210*/  FFMA.FTZ R0, R81, c[0x0][0x2d0], -R12 ;  /* 0x0000b40051007a23 */ /* 0x002fe4000001080c */
[C---:B------:R-:W-:Y:S04]  /*5220*/  HMMA.16816.F32.BF16 R80, R96.reuse, R182, R36 ;  /* 0x000000b66050723c */ /* 0x040fe80000041824 */
[----:B------:R1:W2:Y:S04]  /*5230*/  MUFU.EX2 R50, R0 ;  /* 0x0000000000327308 */ /* 0x0002a80000000800 */
[----:B------:R-:W-:Y:S01]  /*5240*/  HMMA.16816.F32.BF16 R96, R96, R186, R8 ;  /* 0x000000ba6060723c */ /* 0x000fe20000041808 */
[----:B-1----:R-:W-:Y:S01]  /*5250*/  FFMA.FTZ R0, R148, c[0x0][0x2d0], -R13 ;  /* 0x0000b40094007a23 */ /* 0x002fe2000001080d */
[----:B--2---:R-:W-:-:S03]  /*5260*/  F2FP.BF16.PACK_AB R7, R50, R193 ;  /* 0x000000c13207723e */ /* 0x004fc600000010ff */
[----:B------:R1:W-:Y:S04]  /*5270*/  MUFU.EX2 R48, R0 ;  /* 0x0000000000307308 */ /* 0x0003e80000000800 */
[C---:B------:R-:W-:Y:S08]  /*5280*/  HMMA.16816.F32.BF16 R32, R4.reuse, R120, RZ ;  /* 0x000000780420723c */ /* 0x040ff000000418ff */
[----:B------:R-:W-:Y:S01]  /*5290*/  HMMA.16816.F32.BF16 R24, R4, R136, RZ ;  /* 0x000000880418723c */ /* 0x000fe200000418ff */
[----:B-1----:R-:W-:-:S04]  /*52a0*/  FFMA.FTZ R0, R149, c[0x0][0x2d0], -R13 ;  /* 0x0000b40095007a23 */ /* 0x002fc8000001080d */
[----:B------:R1:W2:Y:S03]  /*52b0*/  MUFU.EX2 R47, R0 ;  /* 0x00000000002f7308 */ /* 0x0002a60000000800 */
[C---:B------:R-:W-:Y:S08]  /*52c0*/  HMMA.16816.F32.BF16 R8, R4.reuse, R152, RZ ;  /* 0x000000980408723c */ /* 0x040ff000000418ff */
[----:B------:R-:W-:Y:S01]  /*52d0*/  HMMA.16816.F32.BF16 R16, R4, R60, RZ ;  /* 0x0000003c0410723c */ /* 0x000fe200000418ff */
[----:B-1----:R-:W-:-:S07]  /*52e0*/  FFMA.FTZ R0, R150, c[0x0][0x2d0], -R13 ;  /* 0x0000b40096007a23 */ /* 0x002fce000001080d */
[C---:B------:R-:W-:Y:S01]  /*52f0*/  HMMA.16816.F32.BF16 R20, R4.reuse, R76, RZ ;  /* 0x0000004c0414723c */ /* 0x040fe200000418ff */
[----:B------:R1:W-:Y:S07]  /*5300*/  MUFU.EX2 R46, R0 ;  /* 0x00000000002e7308 */ /* 0x0003ee0000000800 */
[C---:B------:R-:W-:Y:S08]  /*5310*/  HMMA.16816.F32.BF16 R120, R4.reuse, R122, RZ ;  /* 0x0000007a0478723c */ /* 0x040ff000000418ff */
[----:B------:R-:W-:Y:S01]  /*5320*/  HMMA.16816.F32.BF16 R136, R4, R138, RZ ;  /* 0x0000008a0488723c */ /* 0x000fe200000418ff */
[----:B-1----:R-:W-:-:S04]  /*5330*/  FFMA.FTZ R0, R151, c[0x0][0x2d0], -R13 ;  /* 0x0000b40097007a23 */ /* 0x002fc8000001080d */
[----:B------:R1:W3:Y:S03]  /*5340*/  MUFU.EX2 R49, R0 ;  /* 0x0000000000317308 */ /* 0x0002e60000000800 */
        /* <DEDUP_REMOVED lines=8> */
[----:B------:R1:W4:Y:S02]  /*53d0*/  MUFU.EX2 R15, R0 ;  /* 0x00000000000f7308 */ /* 0x0003240000000800 */
[----:B--2---:R-:W-:Y:S02]  /*53e0*/  F2FP.BF16.PACK_AB R4, R47, R48 ;  /* 0x000000302f04723e */ /* 0x004fe400000010ff */
[----:B---3--:R-:W-:Y:S01]  /*53f0*/  F2FP.BF16.PACK_AB R6, R49, R46 ;  /* 0x0000002e3106723e */ /* 0x008fe200000010ff */
[----:B-1----:R-:W-:Y:S01]  /*5400*/  FFMA.FTZ R0, R103, c[0x0][0x2d0], -R12 ;  /* 0x0000b40067007a23 */ /* 0x002fe2000001080c */
[----:B----4-:R-:W-:-:S03]  /*5410*/  F2FP.BF16.PACK_AB R5, R15, R14 ;  /* 0x0000000e0f05723e */ /* 0x010fc600000010ff */
[----:B------:R1:W-:Y:S02]  /*5420*/  MUFU.EX2 R36, R0 ;  /* 0x0000000000247308 */ /* 0x0003e40000000800 */
[----:B-1----:R-:W-:-:S06]  /*5430*/  FFMA.FTZ R0, R107, c[0x0][0x2d0], -R12 ;  /* 0x0000b4006b007a23 */ /* 0x002fcc000001080c */
        /* <DEDUP_REMOVED lines=12> */
[----:B--2---:R-:W-:Y:S01]  /*5500*/  F2FP.BF16.PACK_AB R92, R39, R38 ;  /* 0x00000026275c723e */ /* 0x004fe200000010ff */
[----:B------:R1:W-:Y:S06]  /*5510*/  MUFU.EX2 R45, R0 ;  /* 0x00000000002d7308 */ /* 0x0003ec0000000800 */
        /* <DEDUP_REMOVED lines=12> */
[----:B-1----:R-:W-:-:S06]  /*55e0*/  FFMA.FTZ R0, R166, c[0x0][0x2d0], -R12 ;  /* 0x0000b400a6007a23 */ /* 0x002fcc000001080c */
[----:B------:R-:W-:Y:S01]  /*55f0*/  FADD.FTZ R5, R229, R226 ;  /* 0x000000e2e5057221 */ /* 0x000fe20000010000 */
[----:B------:R-:W1:Y:S01]  /*5600*/  MUFU.EX2 R8, R0 ;  /* 0x0000000000087308 */ /* 0x000e620000000800 */
[----:B------:R-:W-:Y:S02]  /*5610*/  FADD.FTZ R7, R203, R202 ;  /* 0x000000cacb077221 */ /* 0x000fe40000010000 */
[----:B------:R-:W-:Y:S02]  /*5620*/  FADD.FTZ R6, R197, R194 ;  /* 0x000000c2c5067221 */ /* 0x000fe40000010000 */
[----:B------:R-:W-:Y:S02]  /*5630*/  FADD.FTZ R4, R44, R51 ;  /* 0x000000332c047221 */ /* 0x000fe40000010000 */
[----:B------:R-:W-:Y:S02]  /*5640*/  FADD.FTZ R5, R236, R5 ;  /* 0x00000005ec057221 */ /* 0x000fe40000010000 */
[----:B------:R-:W-:-:S02]  /*5650*/  FADD.FTZ R7, R205, R7 ;  /* 0x00000007cd077221 */ /* 0x000fc40000010000 */
[----:B------:R-:W-:Y:S02]  /*5660*/  FADD.FTZ R6, R195, R6 ;  /* 0x00000006c3067221 */ /* 0x000fe40000010000 */
[----:B------:R-:W-:Y:S02]  /*5670*/  FADD.FTZ R4, R193, R4 ;  /* 0x00000004c1047221 */ /* 0x000fe40000010000 */
[----:B------:R-:W-:Y:S01]  /*5680*/  FADD.FTZ R5, R237, R5 ;  /* 0x00000005ed057221 */ /* 0x000fe20000010000 */
[----:B-1----:R-:W-:Y:S01]  /*5690*/  F2FP.BF16.PACK_AB R93, R8, R9 ;  /* 0x00000009085d723e */ /* 0x002fe200000010ff */
[----:B------:R-:W-:Y:S02]  /*56a0*/  FADD.FTZ R7, R207, R7 ;  /* 0x00000007cf077221 */ /* 0x000fe40000010000 */
[----:B------:R-:W-:Y:S02]  /*56b0*/  FADD.FTZ R6, R196, R6 ;  /* 0x00000006c4067221 */ /* 0x000fe40000010000 */
[----:B------:R-:W-:-:S02]  /*56c0*/  FADD.FTZ R4, R50, R4 ;  /* 0x0000000432047221 */ /* 0x000fc40000010000 */
[----:B------:R-:W-:Y:S02]  /*56d0*/  FADD.FTZ R5, R232, R5 ;  /* 0x00000005e8057221 */ /* 0x000fe40000010000 */
[----:B------:R-:W-:Y:S02]  /*56e0*/  FADD.FTZ R11, R204, R7 ;  /* 0x00000007cc0b7221 */ /* 0x000fe40000010000 */
[----:B------:R-:W-:Y:S02]  /*56f0*/  FFMA.FTZ R0, R188, c[0x0][0x2d0], -R12 ;  /* 0x0000b400bc007a23 */ /* 0x000fe4000001080c */
[----:B------:R-:W-:Y:S02]  /*5700*/  FADD.FTZ R10, R48, R6 ;  /* 0x00000006300a7221 */ /* 0x000fe40000010000 */
[----:B------:R-:W-:Y:S01]  /*5710*/  FADD.FTZ R6, R14, R4 ;  /* 0x000000040e067221 */ /* 0x000fe20000010000 */
[----:B------:R1:W-:Y:S01]  /*5720*/  MUFU.EX2 R2, R0 ;  /* 0x0000000000027308 */ /* 0x0003e20000000800 */
[----:B------:R-:W-:-:S02]  /*5730*/  FADD.FTZ R7, R235, R5 ;  /* 0x00000005eb077221 */ /* 0x000fc40000010000 */
[----:B------:R-:W-:Y:S02]  /*5740*/  FADD.FTZ R5, R231, R11 ;  /* 0x0000000be7057221 */ /* 0x000fe40000010000 */
[----:B------:R-:W-:Y:S02]  /*5750*/  FADD.FTZ R4, R47, R10 ;  /* 0x0000000a2f047221 */ /* 0x000fe40000010000 */
[----:B------:R-:W-:Y:S02]  /*5760*/  FADD.FTZ R6, R15, R6 ;  /* 0x000000060f067221 */ /* 0x000fe40000010000 */
[----:B------:R-:W-:Y:S02]  /*5770*/  FADD.FTZ R11, R239, R7 ;  /* 0x00000007ef0b7221 */ /* 0x000fe40000010000 */
[----:B------:R-:W-:Y:S02]  /*5780*/  FADD.FTZ R10, R234, R5 ;  /* 0x00000005ea0a7221 */ /* 0x000fe40000010000 */
[----:B------:R-:W-:-:S02]  /*5790*/  FADD.FTZ R7, R46, R4 ;  /* 0x000000042e077221 */ /* 0x000fc40000010000 */
[----:B------:R-:W-:Y:S02]  /*57a0*/  FADD.FTZ R4, R36, R6 ;  /* 0x0000000624047221 */ /* 0x000fe40000010000 */
[----:B-1----:R-:W-:Y:S02]  /*57b0*/  FFMA.FTZ R0, R167, c[0x0][0x2d0], -R12 ;  /* 0x0000b400a7007a23 */ /* 0x002fe4000001080c */
[----:B------:R-:W-:Y:S02]  /*57c0*/  FADD.FTZ R5, R240, R11 ;  /* 0x0000000bf0057221 */ /* 0x000fe40000010000 */
[----:B------:R-:W-:Y:S02]  /*57d0*/  FADD.FTZ R6, R238, R10 ;  /* 0x0000000aee067221 */ /* 0x000fe40000010000 */
[----:B------:R-:W1:Y:S01]  /*57e0*/  MUFU.EX2 R0, R0 ;  /* 0x0000000000007308 */ /* 0x000e620000000800 */
[----:B------:R-:W-:Y:S02]  /*57f0*/  FADD.FTZ R7, R49, R7 ;  /* 0x0000000731077221 */ /* 0x000fe40000010000 */
[----:B------:R-:W-:-:S02]  /*5800*/  FADD.FTZ R4, R37, R4 ;  /* 0x0000000425047221 */ /* 0x000fc40000010000 */
[----:B------:R-:W-:Y:S02]  /*5810*/  FADD.FTZ R5, R233, R5 ;  /* 0x00000005e9057221 */ /* 0x000fe40000010000 */
[----:B------:R-:W-:Y:S02]  /*5820*/  FADD.FTZ R6, R201, R6 ;  /* 0x00000006c9067221 */ /* 0x000fe40000010000 */
[----:B------:R-:W-:Y:S02]  /*5830*/  FADD.FTZ R7, R38, R7 ;  /* 0x0000000726077221 */ /* 0x000fe40000010000 */
[----:B------:R-:W-:Y:S02]  /*5840*/  FADD.FTZ R9, R9, R4 ;  /* 0x0000000409097221 */ /* 0x000fe40000010000 */
[----:B------:R-:W-:Y:S02]  /*5850*/  FADD.FTZ R4, R230, R5 ;  /* 0x00000005e6047221 */ /* 0x000fe40000010000 */
[----:B------:R-:W-:Y:S01]  /*5860*/  FADD.FTZ R5, R200, R6 ;  /* 0x00000006c8057221 */ /* 0x000fe20000010000 */
[----:B-1----:R-:W-:Y:S01]  /*5870*/  F2FP.BF16.PACK_AB R95, R0, R2 ;  /* 0x00000002005f723e */ /* 0x002fe200000010ff */
        /* <DEDUP_REMOVED lines=9> */
[----:B------:R-:W-:Y:S01]  /*5910*/  HMMA.16816.F32.BF16 R120, R92, R110, R120 ;  /* 0x0000006e5c78723c */ /* 0x000fe20000041878 */
[----:B------:R-:W-:Y:S01]  /*5920*/  FADD.FTZ R2, R13, R6 ;  /* 0x000000060d027221 */ /* 0x000fe20000010000 */
[----:B------:R-:W-:Y:S01]  /*5930*/  STL [R1+0x8], R7 ;  /* 0x0000080701007387 */ /* 0x000fe20000100800 */
[----:B------:R-:W-:-:S03]  /*5940*/  FADD.FTZ R0, R0, R8 ;  /* 0x0000000800007221 */ /* 0x000fc60000010000 */
[----:B------:R-:W-:Y:S02]  /*5950*/  STL [R1+0x4], R4 ;  /* 0x0000040401007387 */ /* 0x000fe40000100800 */
[C---:B------:R-:W-:Y:S02]  /*5960*/  HMMA.16816.F32.BF16 R132, R92.reuse, R160, R24 ;  /* 0x000000a05c84723c */ /* 0x040fe40000041818 */
[----:B------:R1:W-:Y:S04]  /*5970*/  STL [R1+0xc], R2 ;  /* 0x00000c0201007387 */ /* 0x0003e80000100800 */
[----:B------:R2:W-:Y:S02]  /*5980*/  STL [R1+0x10], R0 ;  /* 0x0000100001007387 */ /* 0x0005e40000100800 */
[C---:B------:R-:W-:Y:S08]  /*5990*/  HMMA.16816.F32.BF16 R136, R92.reuse, R162, R136 ;  /* 0x000000a25c88723c */ /* 0x040ff00000041888 */
[C---:B------:R-:W-:Y:S08]  /*59a0*/  HMMA.16816.F32.BF16 R148, R92.reuse, R168, R148 ;  /* 0x000000a85c94723c */ /* 0x040ff00000041894 */
[----:B------:R-:W-:Y:S01]  /*59b0*/  HMMA.16816.F32.BF16 R152, R92, R170, R152 ;  /* 0x000000aa5c98723c */ /* 0x000fe20000041898 */
[----:B-1----:R-:W-:-:S07]  /*59c0*/  IADD3 R2, R3, c[0x0][0x328], RZ ;  /* 0x0000ca0003027a10 */ /* 0x002fce0007ffe0ff */
[C---:B------:R-:W-:Y:S08]  /*59d0*/  HMMA.16816.F32.BF16 R56, R92.reuse, R176, R16 ;  /* 0x000000b05c38723c */ /* 0x040ff00000041810 */
[C---:B------:R-:W-:Y:S08]  /*59e0*/  HMMA.16816.F32.BF16 R60, R92.reuse, R178, R60 ;  /* 0x000000b25c3c723c */ /* 0x040ff0000004183c */
[C---:B------:R-:W-:Y:S08]  /*59f0*/  HMMA.16816.F32.BF16 R72, R92.reuse, R180, R20 ;  /* 0x000000b45c48723c */ /* 0x040ff00000041814 */
[C---:B------:R-:W-:Y:S08]  /*5a00*/  HMMA.16816.F32.BF16 R76, R92.reuse, R182, R76 ;  /* 0x000000b65c4c723c */ /* 0x040ff0000004184c */
[C---:B------:R-:W-:Y:S08]  /*5a10*/  HMMA.16816.F32.BF16 R88, R92.reuse, R184, R28 ;  /* 0x000000b85c58723c */ /* 0x040ff0000004181c */
[----:B------:R-:W-:Y:S01]  /*5a20*/  HMMA.16816.F32.BF16 R92, R92, R186, R40 ;  /* 0x000000ba5c5c723c */ /* 0x000fe20000041828 */
[----:B------:R-:W-:Y:S07]  /*5a30*/  @!P6 BRA `(.L_x_188) ;  /* 0x000001100000e947 */ /* 0x000fee0003800000 */
[C---:B--2---:R-:W-:Y:S02]  /*5a40*/  ISETP.GT.AND P0, PT, R3.reuse, RZ, PT ;  /* 0x000000ff0300720c */ /* 0x044fe40003f04270 */
[----:B------:R-:W-:-:S11]  /*5a50*/  IADD3 R0, R3, -0x1, RZ ;  /* 0xffffffff03007810 */ /* 0x000fd60007ffe0ff */
[----:B------:R-:W-:Y:S05]  /*5a60*/  @P0 BRA `(.L_x_189) ;  /* 0x0000007000000947 */ /* 0x000fea0003800000 */
[----:B------:R-:W-:Y:S02]  /*5a70*/  IMAD.MOV.U32 R4, RZ, RZ, 0x1 ;  /* 0x00000001ff047424 */ /* 0x000fe400078e00ff */
[----:B------:R-:W-:-:S03]  /*5a80*/  IMAD.MOV R0, RZ, RZ, -R3 ;  /* 0x000000ffff007224 */ /* 0x000fc600078e0a03 */
[----:B------:R-:W-:-:S13]  /*5a90*/  ISETP.NE.AND P0, PT, R4, c[0x0][0x32c], PT ;  /* 0x0000cb0004007a0c */ /* 0x000fda0003f05270 */
[----:B------:R-:W-:-:S05]  /*5aa0*/  @P0 IMAD.HI.U32 R3, R0, c[0x0][0x330], RZ ;  /* 0x0000cc0000030a27 */ /* 0x000fca00078e00ff */
[----:B------:R-:W-:-:S04]  /*5ab0*/  @P0 SHF.R.U32.HI R0, RZ, c[0x0][0x334], R3 ;  /* 0x0000cd00ff000a19 */ /* 0x000fc80000011603 */
[----:B------:R-:W-:Y:S01]  /*5ac0*/  LOP3.LUT R0, RZ, R0, RZ, 0x33, !PT ;  /* 0x00000000ff007212 */ /* 0x000fe200078e33ff */
[----:B------:R-:W-:Y:S05]  /*5ad0*/  BRA `(.L_x_190) ;  /* 0x0000004000007947 */ /* 0x000fea0003800000 */
.L_x_189:
[----:B------:R-:W-:-:S04]  /*5ae0*/  MOV R3, 0x1 ;  /* 0x0000000100037802 */ /* 0x000fc80000000f00 */
[----:B------:R-:W-:-:S13]  /*5af0*/  ISETP.NE.AND P0, PT, R3, c[0x0][0x32c], PT ;  /* 0x0000cb0003007a0c */ /* 0x000fda0003f05270 */
[----:B------:R-:W-:-:S05]  /*5b00*/  @P0 IMAD.HI.U32 R3, R0, c[0x0][0x330], RZ ;  /* 0x0000cc0000030a27 */ /* 0x000fca00078e00ff */
[----:B------:R-:W-:Y:S02]  /*5b10*/  @P0 SHF.R.U32.HI R0, RZ, c[0x0][0x334], R3 ;  /* 0x0000cd00ff000a19 */ /* 0x000fe40000011603 */
.L_x_190:
[----:B------:R-:W-:-:S05]  /*5b20*/  MOV R3, c[0x0][0x32c] ;  /* 0x0000cb0000037a02 */ /* 0x000fca0000000f00 */
[----:B------:R-:W-:-:S05]  /*5b30*/  IMAD R0, R0, R3, c[0x0][0x32c] ;  /* 0x0000cb0000007624 */ /* 0x000fca00078e0203 */
[----:B------:R-:W-:-:S05]  /*5b40*/  IMNMX R2, R2, R0, PT ;  /* 0x0000000002027217 */ /* 0x000fca0003800200 */
.L_x_188:
[----:B--2---:R-:W-:-:S05]  /*5b50*/  IMAD.HI R2, R2, 0x2aaaaaab, RZ ;  /* 0x2aaaaaab02027827 */ /* 0x004fca00078e02ff */
[----:B------:R-:W-:-:S04]  /*5b60*/  SHF.R.U32.HI R0, RZ, 0x1f, R2 ;  /* 0x0000001fff007819 */ /* 0x000fc80000011602 */
[----:B------:R-:W-:-:S04]  /*5b70*/  LEA.HI.SX32 R2, R2, R0, 0x1d ;  /* 0x0000000002027211 */ /* 0x000fc800078feaff */
[----:B------:R-:W-:-:S04]  /*5b80*/  IMNMX R252, R242, R2, !PT ;  /* 0x00000002f2fc7217 */ /* 0x000fc80007800200 */
[----:B------:R-:W-:-:S13]  /*5b90*/  ISETP.GE.AND P0, PT, R224, R252, PT ;  /* 0x000000fce000720c */ /* 0x000fda0003f06270 */
[----:B------:R-:W-:Y:S05]  /*5ba0*/  @!P0 BRA `(.L_x_191) ;  /* 0x0000475000008947 */ /* 0x000fea0003800000 */
[----:B------:R-:W2:Y:S04]  /*5bb0*/  LDL R8, [R1+0x2c] ;  /* 0x00002c0001087983 */ /* 0x000ea80000100800 */
[----:B------:R-:W3:Y:S01]  /*5bc0*/  LDL R5, [R1+0x28] ;  /* 0x0000280001057983 */ /* 0x000ee20000100800 */
[----:B------:R-:W-:Y:S01]  /*5bd0*/  SHF.R.S32.HI R3, RZ, 0x1f, R227 ;  /* 0x0000001fff037819 */ /* 0x000fe200000114e3 */
[----:B------:R-:W-:Y:S01]  /*5be0*/  IMAD.MOV.U32 R103, RZ, RZ, R105 ;  /* 0x000000ffff677224 */ /* 0x000fe200078e0069 */
[C---:B------:R-:W-:Y:S01]  /*5bf0*/  IADD3 R6, R227.reuse, 0x20, RZ ;  /* 0x00000020e3067810 */ /* 0x040fe20007ffe0ff */
[----:B------:R-:W-:Y:S01]  /*5c00*/  IMAD.MOV.U32 R101, RZ, RZ, R106 ;  /* 0x000000ffff657224 */ /* 0x000fe200078e006a */
[C---:B------:R-:W-:Y:S01]  /*5c10*/  SHF.L.U64.HI R228, R227.reuse, 0x1, R3 ;  /* 0x00000001e3e47819 */ /* 0x040fe20000010203 */
[----:B------:R-:W-:Y:S01]  /*5c20*/  IMAD.MOV.U32 R108, RZ, RZ, R100 ;  /* 0x000000ffff6c7224 */ /* 0x000fe200078e0064 */
[C---:B------:R-:W-:Y:S01]  /*5c30*/  IADD3 R3, R227.reuse, 0x40, RZ ;  /* 0x00000040e3037810 */ /* 0x040fe20007ffe0ff */
[----:B------:R-:W-:Y:S01]  /*5c40*/  IMAD.MOV.U32 R107, RZ, RZ, R104 ;  /* 0x000000ffff6b7224 */ /* 0x000fe200078e0068 */
[C---:B------:R-:W-:Y:S01]  /*5c50*/  IADD3 R4, R227.reuse, 0x40, RZ ;  /* 0x00000040e3047810 */ /* 0x040fe20007ffe0ff */
[----:B------:R-:W-:Y:S01]  /*5c60*/  IMAD.MOV.U32 R226, RZ, RZ, R224 ;  /* 0x000000ffffe27224 */ /* 0x000fe200078e00e0 */
[----:B------:R-:W-:Y:S01]  /*5c70*/  SHF.R.S32.HI R3, RZ, 0x1f, R3 ;  /* 0x0000001fff037819 */ /* 0x000fe20000011403 */
[C---:B------:R-:W-:Y:S01]  /*5c80*/  IMAD.SHL.U32 R0, R227.reuse, 0x2, RZ ;  /* 0x00000002e3007824 */ /* 0x040fe200078e00ff */
[----:B------:R-:W-:-:S02]  /*5c90*/  IADD3 R7, R227, 0x20, RZ ;  /* 0x00000020e3077810 */ /* 0x000fc40007ffe0ff */
[----:B------:R-:W-:Y:S02]  /*5ca0*/  SHF.R.S32.HI R6, RZ, 0x1f, R6 ;  /* 0x0000001fff067819 */ /* 0x000fe40000011406 */
[----:B------:R-:W-:Y:S02]  /*5cb0*/  LEA.HI R3, R3, R4, RZ, 0x3 ;  /* 0x0000000403037211 */ /* 0x000fe400078f18ff */
[----:B------:R-:W-:Y:S02]  /*5cc0*/  LEA.HI R6, R6, R7, RZ, 0x3 ;  /* 0x0000000706067211 */ /* 0x000fe400078f18ff */
[----:B------:R-:W-:Y:S02]  /*5cd0*/  LOP3.LUT R3, R3, 0xfffffff8, RZ, 0xc0, !PT ;  /* 0xfffffff803037812 */ /* 0x000fe400078ec0ff */
[----:B------:R-:W-:-:S03]  /*5ce0*/  LOP3.LUT R6, R6, 0xfffffff8, RZ, 0xc0, !PT ;  /* 0xfffffff806067812 */ /* 0x000fc600078ec0ff */
[C---:B------:R-:W-:Y:S02]  /*5cf0*/  IMAD.SHL.U32 R232, R3.reuse, 0x2, RZ ;  /* 0x0000000203e87824 */ /* 0x040fe400078e00ff */
[C---:B------:R-:W-:Y:S01]  /*5d00*/  IMAD.SHL.U32 R230, R6.reuse, 0x2, RZ ;  /* 0x0000000206e67824 */ /* 0x040fe200078e00ff */
[----:B--2---:R-:W-:Y:S02]  /*5d10*/  SHF.L.U64.HI R229, R6, 0x1, R8 ;  /* 0x0000000106e57819 */ /* 0x004fe40000010208 */
[----:B---3--:R-:W-:Y:S02]  /*5d20*/  SHF.L.U64.HI R231, R3, 0x1, R5 ;  /* 0x0000000103e77819 */ /* 0x008fe40000010205 */
.L_x_212:
[----:B------:R-:W2:Y:S01]  /*5d30*/  LDL R0, [R1+0x14] ;  /* 0x0000140001007983 */ /* 0x000ea20000100800 */
[----:B------:R-:W-:Y:S04]  /*5d40*/  DEPBAR.LE SB0, 0x0 ;  /* 0x000080000000791a */ /* 0x000fe80000000000 */
[----:B------:R-:W-:Y:S06]  /*5d50*/  BAR.SYNC.DEFER_BLOCKING 0x0 ;  /* 0x0000000000007b1d */ /* 0x000fec0000010000 */
        /* <DEDUP_REMOVED lines=8> */
[----:B------:R1:W1:Y:S04]  /*5de0*/  LDSM.16.M88.4 R176, [R221] ;  /* 0x00000000ddb0783b */ /* 0x0002680000000200 */
[----:B------:R1:W1:Y:S01]  /*5df0*/  LDSM.16.M88.4 R180, [R220] ;  /* 0x00000000dcb4783b */ /* 0x0002620000000200 */
[----:B--2---:R-:W-:Y:S11]  /*5e00*/  ISETP.GT.AND P0, PT, R0, R226, PT ;  /* 0x000000e20000720c */ /* 0x004ff60003f04270 */
[----:B------:R-:W-:Y:S02]  /*5e10*/  @!UPT UIADD3 URZ, URZ, URZ, URZ ;  /* 0x0000003f3f3ff290 */ /* 0x000fe4000fffe03f */
[----:B------:R-:W-:-:S05]  /*5e20*/  @P0 BRA `(.L_x_192) ;  /* 0x0000039000000947 */ /* 0x000fca0003800000 */
[----:B-1-34-:R-:W-:Y:S01]  /*5e30*/  SHF.R.S32.HI R0, RZ, 0x1f, R225 ;  /* 0x0000001fff007819 */ /* 0x01afe200000114e1 */
[----:B------:R-:W-:Y:S01]  /*5e40*/  IMAD.WIDE.U32 R2, R225, c[0x0][0x208], RZ ;  /* 0x00008200e1027a25 */ /* 0x000fe200078e00ff */
[----:B------:R-:W-:Y:S01]  /*5e50*/  SHF.R.S32.HI R4, RZ, 0x1f, R222 ;  /* 0x0000001fff047819 */ /* 0x000fe200000114de */
[----:B------:R-:W1:Y:S01]  /*5e60*/  S2R R11, SR_TID.X ;  /* 0x00000000000b7919 */ /* 0x000e620000002100 */
[C---:B------:R-:W-:Y:S01]  /*5e70*/  ISETP.GE.AND P1, PT, R227.reuse, c[0x0][0x1d4], PT ;  /* 0x00007500e3007a0c */ /* 0x040fe20003f26270 */
[----:B------:R-:W-:Y:S01]  /*5e80*/  IMAD R0, R0, c[0x0][0x208], RZ ;  /* 0x0000820000007a24 */ /* 0x000fe200078e02ff */
[C---:B------:R-:W-:Y:S01]  /*5e90*/  IADD3 R13, R227.reuse, 0x20, RZ ;  /* 0x00000020e30d7810 */ /* 0x040fe20007ffe0ff */
[----:B------:R-:W-:Y:S01]  /*5ea0*/  IMAD R4, R4, c[0x0][0x218], RZ ;  /* 0x0000860004047a24 */ /* 0x000fe200078e02ff */
[----:B------:R-:W-:Y:S01]  /*5eb0*/  IADD3 R12, R227, 0x40, RZ ;  /* 0x00000040e30c7810 */ /* 0x000fe20007ffe0ff */
[----:B------:R-:W-:Y:S01]  /*5ec0*/  IMAD R0, R225, c[0x0][0x20c], R0 ;  /* 0x00008300e1007a24 */ /* 0x000fe200078e0200 */
[----:B------:R-:W-:Y:S01]  /*5ed0*/  ISETP.GE.AND P3, PT, R13, c[0x0][0x1d4], PT ;  /* 0x000075000d007a0c */ /* 0x000fe20003f66270 */
[----:B------:R-:W-:Y:S01]  /*5ee0*/  IMAD R4, R222, c[0x0][0x21c], R4 ;  /* 0x00008700de047a24 */ /* 0x000fe200078e0204 */
[----:B------:R-:W-:Y:S01]  /*5ef0*/  ISETP.GE.AND P2, PT, R12, c[0x0][0x1d4], PT ;  /* 0x000075000c007a0c */ /* 0x000fe20003f46270 */
[----:B------:R-:W-:Y:S01]  /*5f00*/  IMAD.IADD R3, R3, 0x1, R0 ;  /* 0x0000000103037824 */ /* 0x000fe200078e0200 */
[----:B------:R-:W-:Y:S01]  /*5f10*/  BSSY B0, `(.L_x_192) ;  /* 0x000002a000007945 */ /* 0x000fe20003800000 */
[----:B------:R-:W-:Y:S02]  /*5f20*/  IMAD.SHL.U32 R5, R227, 0x2, RZ ;  /* 0x00000002e3057824 */ /* 0x000fe400078e00ff */
[----:B------:R-:W-:Y:S05]  /*5f30*/  IMAD.WIDE.U32 R2, R222, c[0x0][0x218], R2 ;  /* 0x00008600de027a25 */ /* 0x000fea00078e0002 */
[----:B------:R-:W-:Y:S04]  /*5f40*/  IADD3 R0, P0, R2, UR18, RZ ;  /* 0x0000001202007c10 */ /* 0x000fe8000ff1e0ff */
[----:B------:R-:W-:Y:S02]  /*5f50*/  IADD3.X R3, R3, UR5, R4, P0, !PT ;  /* 0x0000000503037c10 */ /* 0x000fe400087fe404 */
[C---:B------:R-:W-:Y:S04]  /*5f60*/  LEA R10, P0, R0.reuse, c[0x0][0x1f8], 0x1 ;  /* 0x00007e00000a7a11 */ /* 0x040fe800078008ff */
[----:B------:R-:W-:Y:S02]  /*5f70*/  LEA.HI.X R3, R0, c[0x0][0x1fc], R3, 0x1, P0 ;  /* 0x00007f0000037a11 */ /* 0x000fe400000f0c03 */
[----:B------:R-:W2:Y:S04]  /*5f80*/  SHFL.IDX PT, R0, R10, RZ, 0x1c1f ;  /* 0x001c1fff0a007589 */ /* 0x000ea800000e0000 */
[----:B------:R-:W3:Y:S01]  /*5f90*/  SHFL.IDX PT, R2, R3, RZ, 0x1c1f ;  /* 0x001c1fff03027589 */ /* 0x000ee200000e0000 */
[----:B--2---:R-:W-:Y:S05]  /*5fa0*/  IADD3 R8, P0, R0, R5, RZ ;  /* 0x0000000500087210 */ /* 0x004fea0007f1e0ff */
[----:B---3--:R-:W-:Y:S01]  /*5fb0*/  IMAD.X R9, R2, 0x1, R228, P0 ;  /* 0x0000000102097824 */ /* 0x008fe200000e06e4 */
[----:B------:R-:W-:Y:S04]  /*5fc0*/  IADD3 R6, P0, R0, R230, RZ ;  /* 0x000000e600067210 */ /* 0x000fe80007f1e0ff */
[----:B------:R-:W-:Y:S01]  /*5fd0*/  @!PT LDS RZ, [RZ] ;  /* 0x00000000fffff984 */ /* 0x000fe20000000800 */
[----:B------:R2:W-:Y:S01]  /*5fe0*/  LDGSTS.E.BYPASS.LTC128B.128 [R223+0x1880], [R8.64], !P1 ;  /* 0x0188000008df7fae */ /* 0x0005e2000c901d48 */
[----:B------:R-:W-:Y:S01]  /*5ff0*/  IMAD.X R7, R2, 0x1, R229, P0 ;  /* 0x0000000102077824 */ /* 0x000fe200000e06e5 */
[----:B------:R-:W-:Y:S02]  /*6000*/  IADD3 R4, P0, R0, R232, RZ ;  /* 0x000000e800047210 */ /* 0x000fe40007f1e0ff */
[----:B-1----:R-:W-:Y:S02]  /*6010*/  ISETP.GT.AND P1, PT, R11, 0x3f, PT ;  /* 0x0000003f0b00780c */ /* 0x002fe40003f24270 */
[----:B------:R2:W-:Y:S01]  /*6020*/  LDGSTS.E.BYPASS.LTC128B.128 [R223+0x2480], [R6.64], !P3 ;  /* 0x0248000006df7fae */ /* 0x0005e2000d901d48 */
[----:B------:R-:W-:Y:S05]  /*6030*/  IMAD.X R5, R2, 0x1, R231, P0 ;  /* 0x0000000102057824 */ /* 0x000fea00000e06e7 */
[----:B------:R2:W-:Y:S05]  /*6040*/  LDGSTS.E.BYPASS.LTC128B.128 [R223+0x3080], [R4.64], !P2 ;  /* 0x0308000004df7fae */ /* 0x0005ea000d101d48 */
[----:B------:R-:W-:-:S05]  /*6050*/  @P1 BRA `(.L_x_193) ;  /* 0x0000015000001947 */ /* 0x000fca0003800000 */
[----:B------:R-:W-:-:S05]  /*6060*/  BRA.DIV ~URZ, `(.L_x_194) ;  /* 0x0000e9d27f007947 */ /* 0x000fca000b800000 */
[----:B--2---:R1:W2:Y:S04]  /*6070*/  SHFL.IDX PT, R4, R3, 0x1, 0x1c1f ;  /* 0x003c1f0003047f89 */ /* 0x0042a800000e0000 */
[----:B------:R1:W3:Y:S02]  /*6080*/  SHFL.IDX PT, R0, R10, 0x1, 0x1c1f ;  /* 0x003c1f000a007f89 */ /* 0x0002e400000e0000 */
.L_x_260:
[C---:B-1----:R-:W-:Y:S01]  /*6090*/  IADD3 R10, R227.reuse, 0x20, RZ ;  /* 0x00000020e30a7810 */ /* 0x042fe20007ffe0ff */
[C---:B------:R-:W-:Y:S01]  /*60a0*/  IMAD.SHL.U32 R2, R227.reuse, 0x2, RZ ;  /* 0x00000002e3027824 */ /* 0x040fe200078e00ff */
[C---:B------:R-:W-:Y:S02]  /*60b0*/  ISETP.GE.AND P3, PT, R227.reuse, c[0x0][0x1d4], PT ;  /* 0x00007500e3007a0c */ /* 0x040fe40003f66270 */
[----:B------:R-:W-:Y:S02]  /*60c0*/  ISETP.GE.AND P2, PT, R10, c[0x0][0x1d4], PT ;  /* 0x000075000a007a0c */ /* 0x000fe40003f46270 */
[----:B---3--:R-:W-:Y:S02]  /*60d0*/  IADD3 R8, P0, R0, R2, RZ ;  /* 0x0000000200087210 */ /* 0x008fe40007f1e0ff */
[----:B------:R-:W-:Y:S03]  /*60e0*/  IADD3 R5, R227, 0x40, RZ ;  /* 0x00000040e3057810 */ /* 0x000fe60007ffe0ff */
[----:B--2---:R-:W-:Y:S01]  /*60f0*/  IMAD.X R9, R4, 0x1, R228, P0 ;  /* 0x0000000104097824 */ /* 0x004fe200000e06e4 */
[----:B------:R-:W-:Y:S02]  /*6100*/  IADD3 R6, P0, R0, R230, RZ ;  /* 0x000000e600067210 */ /* 0x000fe40007f1e0ff */
[----:B------:R-:W-:Y:S02]  /*6110*/  ISETP.GE.AND P1, PT, R5, c[0x0][0x1d4], PT ;  /* 0x0000750005007a0c */ /* 0x000fe40003f26270 */
[----:B------:R-:W-:Y:S01]  /*6120*/  @!PT LDS RZ, [RZ] ;  /* 0x00000000fffff984 */ /* 0x000fe20000000800 */
[----:B------:R-:W-:Y:S01]  /*6130*/  @!PT LDS RZ, [RZ] ;  /* 0x00000000fffff984 */ /* 0x000fe20000000800 */
[----:B------:R-:W-:Y:S01]  /*6140*/  @!PT LDS RZ, [RZ] ;  /* 0x00000000fffff984 */ /* 0x000fe20000000800 */
[----:B------:R1:W-:Y:S01]  /*6150*/  LDGSTS.E.BYPASS.LTC128B.128 [R223+0x2080], [R8.64], !P3 ;  /* 0x0208000008df7fae */ /* 0x0003e2000d901d48 */
[----:B------:R-:W-:Y:S01]  /*6160*/  IMAD.X R7, R4, 0x1, R229, P0 ;  /* 0x0000000104077824 */ /* 0x000fe200000e06e5 */
[----:B------:R-:W-:Y:S04]  /*6170*/  IADD3 R2, P0, R0, R232, RZ ;  /* 0x000000e800027210 */ /* 0x000fe80007f1e0ff */
[----:B------:R1:W-:Y:S01]  /*6180*/  LDGSTS.E.BYPASS.LTC128B.128 [R223+0x2c80], [R6.64], !P2 ;  /* 0x02c8000006df7fae */ /* 0x0003e2000d101d48 */
[----:B------:R-:W-:Y:S05]  /*6190*/  IMAD.X R3, R4, 0x1, R231, P0 ;  /* 0x0000000104037824 */ /* 0x000fea00000e06e7 */
[----:B------:R1:W-:Y:S03]  /*61a0*/  LDGSTS.E.BYPASS.LTC128B.128 [R223+0x3880], [R2.64], !P1 ;  /* 0x0388000002df7fae */ /* 0x0003e6000c901d48 */
.L_x_193:
[----:B------:R-:W-:Y:S05]  /*61b0*/  BSYNC B0 ;  /* 0x0000000000007941 */ /* 0x000fea0003800000 */
.L_x_192:
[----:B-1-34-:R-:W0:Y:S01]  /*61c0*/  LDGDEPBAR ;  /* 0x00000000000079af */ /* 0x01ae220000000000 */
[----:B------:R-:W-:Y:S01]  /*61d0*/  WARPSYNC 0xffffffff ;  /* 0xffffffff00007948 */ /* 0x000fe20003800000 */
[-C--:B--2---:R-:W-:Y:S06]  /*61e0*/  HMMA.16816.F32.BF16 R4, R48, R16.reuse, RZ ;  /* 0x000000103004723c */ /* 0x084fec00000418ff */
[----:B------:R-:W2:Y:S02]  /*61f0*/  LDL R0, [R1+0x14] ;  /* 0x0000140001007983 */ /* 0x000ea40000100800 */
[C---:B------:R-:W-:Y:S02]  /*6200*/  HMMA.16816.F32.BF16 R8, R44.reuse, R16, RZ ;  /* 0x000000102c08723c */ /* 0x040fe400000418ff */
[----:B------:R-:W-:Y:S06]  /*6210*/  LDSM.16.M88.4 R184, [R211+0x8080] ;  /* 0x00808000d3b8783b */ /* 0x000fec0000000200 */
[-C--:B------:R-:W-:Y:S02]  /*6220*/  HMMA.16816.F32.BF16 R12, R44, R18.reuse, RZ ;  /* 0x000000122c0c723c */ /* 0x080fe400000418ff */
[----:B------:R-:W1:Y:S06]  /*6230*/  LDSM.16.M88.4 R188, [R208+0x4880] ;  /* 0x00488000d0bc783b */ /* 0x000e6c0000000200 */
[C---:B------:R-:W-:Y:S02]  /*6240*/  HMMA.16816.F32.BF16 R16, R48.reuse, R18, RZ ;  /* 0x000000123010723c */ /* 0x040fe400000418ff */
[----:B------:R-:W3:Y:S06]  /*6250*/  LDSM.16.M88.4 R192, [R211+0x9080] ;  /* 0x00908000d3c0783b */ /* 0x000eec0000000200 */
[-C--:B------:R-:W-:Y:S02]  /*6260*/  HMMA.16816.F32.BF16 R20, R48, R32.reuse, RZ ;  /* 0x000000203014723c */ /* 0x080fe400000418ff */
[----:B------:R-:W4:Y:S06]  /*6270*/  LDSM.16.M88.4 R196, [R208+0x4c80] ;  /* 0x004c8000d0c4783b */ /* 0x000f2c0000000200 */
[C---:B------:R-:W-:Y:S02]  /*6280*/  HMMA.16816.F32.BF16 R24, R44.reuse, R32, RZ ;  /* 0x000000202c18723c */ /* 0x040fe400000418ff */
[----:B------:R-:W-:Y:S06]  /*6290*/  LDSM.16.M88.4 R200, [R219] ;  /* 0x00000000dbc8783b */ /* 0x000fec0000000200 */
[-C--:B------:R-:W-:Y:S02]  /*62a0*/  HMMA.16816.F32.BF16 R28, R44, R34.reuse, RZ ;  /* 0x000000222c1c723c */ /* 0x080fe400000418ff */
[----:B------:R-:W-:Y:S06]  /*62b0*/  LDSM.16.M88.4 R204, [R212+0x9080] ;  /* 0x00908000d4cc783b */ /* 0x000fec0000000200 */
[C---:B------:R-:W-:Y:S08]  /*62c0*/  HMMA.16816.F32.BF16 R32, R48.reuse, R34, RZ ;  /* 0x000000223020723c */ /* 0x040ff000000418ff */
[-C--:B------:R-:W-:Y:S08]  /*62d0*/  HMMA.16816.F32.BF16 R36, R48, R160.reuse, RZ ;  /* 0x000000a03024723c */ /* 0x080ff000000418ff */
[C---:B------:R-:W-:Y:S08]  /*62e0*/  HMMA.16816.F32.BF16 R40, R44.reuse, R160, RZ ;  /* 0x000000a02c28723c */ /* 0x040ff000000418ff */
[-C--:B------:R-:W-:Y:S08]  /*62f0*/  HMMA.16816.F32.BF16 R44, R44, R162.reuse, RZ ;  /* 0x000000a22c2c723c */ /* 0x080ff000000418ff */
[----:B------:R-:W-:Y:S01]  /*6300*/  HMMA.16816.F32.BF16 R48, R48, R162, RZ ;  /* 0x000000a23030723c */ /* 0x000fe200000418ff */
[----:B------:R-:W5:Y:S07]  /*6310*/  LDSM.16.M88.4 R160, [R208+0x5080] ;  /* 0x00508000d0a0783b */ /* 0x000f6e0000000200 */
        /* <DEDUP_REMOVED lines=9> */
[----:B------:R-:W-:Y:S07]  /*63b0*/  LDSM.16.M88.4 R176, [R211+0xa080] ;  /* 0x00a08000d3b0783b */ /* 0x000fee0000000200 */
[-C--:B------:R-:W-:Y:S08]  /*63c0*/  HMMA.16816.F32.BF16 R36, R164, R180.reuse, R36 ;  /* 0x000000b4a424723c */ /* 0x080ff00000041824 */
[C---:B------:R-:W-:Y:S08]  /*63d0*/  HMMA.16816.F32.BF16 R40, R172.reuse, R180, R40 ;  /* 0x000000b4ac28723c */ /* 0x040ff00000041828 */
[-C--:B------:R-:W-:Y:S01]  /*63e0*/  HMMA.16816.F32.BF16 R44, R172, R182.reuse, R44 ;  /* 0x000000b6ac2c723c */ /* 0x080fe2000004182c */
[----:B------:R-:W-:Y:S07]  /*63f0*/  LDSM.16.M88.4 R172, [R217] ;  /* 0x00000000d9ac783b */ /* 0x000fee0000000200 */
[----:B------:R-:W-:Y:S01]  /*6400*/  HMMA.16816.F32.BF16 R48, R164, R182, R48 ;  /* 0x000000b6a430723c */ /* 0x000fe20000041830 */
[----:B------:R-:W1:Y:S08]  /*6410*/  LDSM.16.M88.4 R164, [R218] ;  /* 0x00000000daa4783b */ /* 0x000e700000000200 */
[----:B------:R-:W1:Y:S01]  /*6420*/  LDSM.16.M88.4 R180, [R208+0x5480] ;  /* 0x00548000d0b4783b */ /* 0x000e620000000200 */
[----:B--2---:R-:W-:Y:S01]  /*6430*/  ISETP.GT.AND P0, PT, R226, R0, PT ;  /* 0x00000000e200720c */ /* 0x004fe20003f04270 */
[-C--:B-1----:R-:W-:Y:S08]  /*6440*/  HMMA.16816.F32.BF16 R4, R184, R188.reuse, R4 ;  /* 0x000000bcb804723c */ /* 0x082ff00000041804 */
[C---:B---3--:R-:W-:Y:S08]  /*6450*/  HMMA.16816.F32.BF16 R8, R192.reuse, R188, R8 ;  /* 0x000000bcc008723c */ /* 0x048ff00000041808 */
[-C--:B------:R-:W-:Y:S08]  /*6460*/  HMMA.16816.F32.BF16 R12, R192, R190.reuse, R12 ;  /* 0x000000bec00c723c */ /* 0x080ff0000004180c */
[C---:B------:R-:W-:Y:S01]  /*6470*/  HMMA.16816.F32.BF16 R16, R184.reuse, R190, R16 ;  /* 0x000000beb810723c */ /* 0x040fe20000041810 */
[----:B------:R-:W-:Y:S07]  /*6480*/  LDSM.16.M88.4 R188, [R208+0x5c80] ;  /* 0x005c8000d0bc783b */ /* 0x000fee0000000200 */
[-C--:B----4-:R-:W-:Y:S08]  /*6490*/  HMMA.16816.F32.BF16 R20, R184, R196.reuse, R20 ;  /* 0x000000c4b814723c */ /* 0x090ff00000041814 */
[C---:B------:R-:W-:Y:S08]  /*64a0*/  HMMA.16816.F32.BF16 R24, R192.reuse, R196, R24 ;  /* 0x000000c4c018723c */ /* 0x040ff00000041818 */
[-C--:B------:R-:W-:Y:S08]  /*64b0*/  HMMA.16816.F32.BF16 R28, R192, R198.reuse, R28 ;  /* 0x000000c6c01c723c */ /* 0x080ff0000004181c */
[C---:B------:R-:W-:Y:S01]  /*64c0*/  HMMA.16816.F32.BF16 R32, R184.reuse, R198, R32 ;  /* 0x000000c6b820723c */ /* 0x040fe20000041820 */
[----:B------:R-:W-:Y:S07]  /*64d0*/  LDSM.16.M88.4 R196, [R216] ;  /* 0x00000000d8c4783b */ /* 0x000fee0000000200 */
[-C--:B-----5:R-:W-:Y:S08]  /*64e0*/  HMMA.16816.F32.BF16 R36, R184, R160.reuse, R36 ;  /* 0x000000a0b824723c */ /* 0x0a0ff00000041824 */
[C---:B------:R-:W-:Y:S08]  /*64f0*/  HMMA.16816.F32.BF16 R40, R192.reuse, R160, R40 ;  /* 0x000000a0c028723c */ /* 0x040ff00000041828 */
[-C--:B------:R-:W-:Y:S01]  /*6500*/  HMMA.16816.F32.BF16 R44, R192, R162.reuse, R44 ;  /* 0x000000a2c02c723c */ /* 0x080fe2000004182c */
[----:B------:R-:W-:Y:S07]  /*6510*/  LDSM.16.M88.4 R192, [R212+0xa080] ;  /* 0x00a08000d4c0783b */ /* 0x000fee0000000200 */
[----:B------:R-:W-:Y:S01]  /*6520*/  HMMA.16816.F32.BF16 R48, R184, R162, R48 ;  /* 0x000000a2b830723c */ /* 0x000fe20000041830 */
[----:B------:R-:W1:Y:S07]  /*6530*/  LDSM.16.M88.4 R160, [R211+0xb080] ;  /* 0x00b08000d3a0783b */ /* 0x000e6e0000000200 */
[-C--:B------:R-:W-:Y:S01]  /*6540*/  HMMA.16816.F32.BF16 R4, R168, R200.reuse, R4 ;  /* 0x000000c8a804723c */ /* 0x080fe20000041804 */
[----:B------:R-:W2:Y:S07]  /*6550*/  LDSM.16.M88.4 R184, [R208+0x5880] ;  /* 0x00588000d0b8783b */ /* 0x000eae0000000200 */
[C---:B------:R-:W-:Y:S08]  /*6560*/  HMMA.16816.F32.BF16 R8, R204.reuse, R200, R8 ;  /* 0x000000c8cc08723c */ /* 0x040ff00000041808 */
[-C--:B------:R-:W-:Y:S08]  /*6570*/  HMMA.16816.F32.BF16 R12, R204, R202.reuse, R12 ;  /* 0x000000cacc0c723c */ /* 0x080ff0000004180c */
[C---:B------:R-:W-:Y:S08]  /*6580*/  HMMA.16816.F32.BF16 R16, R168.reuse, R202, R16 ;  /* 0x000000caa810723c */ /* 0x040ff00000041810 */
[-C--:B------:R-:W-:Y:S08]  /*6590*/  HMMA.16816.F32.BF16 R20, R168, R164.reuse, R20 ;  /* 0x000000a4a814723c */ /* 0x080ff00000041814 */
        /* <DEDUP_REMOVED lines=8> */
[-C--:B------:R-:W-:Y:S08]  /*6620*/  HMMA.16816.F32.BF16 R4, R176, R180.reuse, R4 ;  /* 0x000000b4b004723c */ /* 0x080ff00000041804 */
[C---:B-1----:R-:W-:Y:S08]  /*6630*/  HMMA.16816.F32.BF16 R8, R160.reuse, R180, R8 ;  /* 0x000000b4a008723c */ /* 0x042ff00000041808 */
[-C--:B------:R-:W-:Y:S08]  /*6640*/  HMMA.16816.F32.BF16 R12, R160, R182.reuse, R12 ;  /* 0x000000b6a00c723c */ /* 0x080ff0000004180c */
[C---:B------:R-:W-:Y:S08]  /*6650*/  HMMA.16816.F32.BF16 R16, R176.reuse, R182, R16 ;  /* 0x000000b6b010723c */ /* 0x040ff00000041810 */
[-C--:B--2---:R-:W-:Y:S08]  /*6660*/  HMMA.16816.F32.BF16 R20, R176, R184.reuse, R20 ;  /* 0x000000b8b014723c */ /* 0x084ff00000041814 */
[C---:B------:R-:W-:Y:S08]  /*6670*/  HMMA.16816.F32.BF16 R24, R160.reuse, R184, R24 ;  /* 0x000000b8a018723c */ /* 0x040ff00000041818 */
[-C--:B------:R-:W-:Y:S08]  /*6680*/  HMMA.16816.F32.BF16 R28, R160, R186.reuse, R28 ;  /* 0x000000baa01c723c */ /* 0x080ff0000004181c */
[C---:B------:R-:W-:Y:S08]  /*6690*/  HMMA.16816.F32.BF16 R32, R176.reuse, R186, R32 ;  /* 0x000000bab020723c */ /* 0x040ff00000041820 */
[-C--:B------:R-:W-:Y:S08]  /*66a0*/  HMMA.16816.F32.BF16 R36, R176, R188.reuse, R36 ;  /* 0x000000bcb024723c */ /* 0x080ff00000041824 */
[C---:B------:R-:W-:Y:S08]  /*66b0*/  HMMA.16816.F32.BF16 R40, R160.reuse, R188, R40 ;  /* 0x000000bca028723c */ /* 0x040ff00000041828 */
[-C--:B------:R-:W-:Y:S08]  /*66c0*/  HMMA.16816.F32.BF16 R44, R160, R190.reuse, R44 ;  /* 0x000000bea02c723c */ /* 0x080ff0000004182c */
[----:B------:R-:W-:Y:S08]  /*66d0*/  HMMA.16816.F32.BF16 R48, R176, R190, R48 ;  /* 0x000000beb030723c */ /* 0x000ff00000041830 */
[-C--:B------:R-:W-:Y:S08]  /*66e0*/  HMMA.16816.F32.BF16 R4, R192, R196.reuse, R4 ;  /* 0x000000c4c004723c */ /* 0x080ff00000041804 */
        /* <DEDUP_REMOVED lines=18> */
[----:B------:R-:W-:Y:S02]  /*6810*/  FMUL.FTZ R18, R18, c[0x0][0x320] ;  /* 0x0000c80012127a20 */ /* 0x000fe40000410000 */
[----:B------:R-:W-:Y:S02]  /*6820*/  FMUL.FTZ R14, R14, c[0x0][0x320] ;  /* 0x0000c8000e0e7a20 */ /* 0x000fe40000410000 */
[----:B------:R-:W-:Y:S01]  /*6830*/  FMUL.FTZ R15, R15, c[0x0][0x320] ;  /* 0x0000c8000f0f7a20 */ /* 0x000fe20000410000 */
[----:B------:R4:W1:Y:S01]  /*6840*/  MUFU.TANH R168, R7 ;  /* 0x0000000700a87308 */ /* 0x0008620000002400 */
[----:B------:R-:W-:Y:S09]  /*6850*/  FMUL.FTZ R19, R19, c[0x0][0x320] ;  /* 0x0000c80013137a20 */ /* 0x000ff20000410000 */
[----:B------:R-:W1:Y:S10]  /*6860*/  MUFU.TANH R183, R8 ;  /* 0x0000000800b77308 */ /* 0x000e740000002400 */
[----:B------:R-:W1:Y:S01]  /*6870*/  MUFU.TANH R177, R9 ;  /* 0x0000000900b17308 */ /* 0x000e620000002400 */
[----:B----4-:R-:W4:Y:S09]  /*6880*/  LDSM.16.M88.4 R4, [R215] ;  /* 0x00000000d704783b */ /* 0x010f320000000200 */
[----:B------:R-:W1:Y:S10]  /*6890*/  MUFU.TANH R188, R10 ;  /* 0x0000000a00bc7308 */ /* 0x000e740000002400 */
[----:B------:R5:W1:Y:S10]  /*68a0*/  MUFU.TANH R185, R11 ;  /* 0x0000000b00b97308 */ /* 0x000a740000002400 */
[----:B------:R-:W1:Y:S10]  /*68b0*/  MUFU.TANH R106, R16 ;  /* 0x00000010006a7308 */ /* 0x000e740000002400 */
[----:B------:R-:W1:Y:S01]  /*68c0*/  MUFU.TANH R104, R17 ;  /* 0x0000001100687308 */ /* 0x000e620000002400 */
[----:B-----5:R-:W5:Y:S01]  /*68d0*/  LDSM.16.M88.4 R8, [R214] ;  /* 0x00000000d608783b */ /* 0x020f620000000200 */
[----:B------:R-:W-:Y:S04]  /*68e0*/  DEPBAR.LE SB0, 0x0 ;  /* 0x000080000000791a */ /* 0x000fe80000000000 */
[-C--:B----4-:R-:W-:Y:S04]  /*68f0*/  HMMA.16816.F32.BF16 R20, R192, R4.reuse, R20 ;  /* 0x00000004c014723c */ /* 0x090fe80000041814 */
[----:B------:R-:W4:Y:S01]  /*6900*/  MUFU.TANH R111, R18 ;  /* 0x00000012006f7308 */ /* 0x000f220000002400 */
[----:B------:R-:W-:Y:S03]  /*6910*/  BAR.SYNC.DEFER_BLOCKING 0x0 ;  /* 0x0000000000007b1d */ /* 0x000fe60000010000 */
[C---:B------:R-:W-:Y:S06]  /*6920*/  HMMA.16816.F32.BF16 R24, R164.reuse, R4, R24 ;  /* 0x00000004a418723c */ /* 0x040fec0000041818 */
[----:B------:R-:W1:Y:S02]  /*6930*/  MUFU.TANH R163, R12 ;  /* 0x0000000c00a37308 */ /* 0x000e640000002400 */
[-C--:B------:R-:W-:Y:S08]  /*6940*/  HMMA.16816.F32.BF16 R28, R164, R6.reuse, R28 ;  /* 0x00000006a41c723c */ /* 0x080ff0000004181c */
[----:B------:R-:W1:Y:S01]  /*6950*/  MUFU.TANH R162, R13 ;  /* 0x0000000d00a27308 */ /* 0x000e620000002400 */
[C---:B------:R-:W-:Y:S04]  /*6960*/  HMMA.16816.F32.BF16 R32, R192.reuse, R6, R32 ;  /* 0x00000006c020723c */ /* 0x040fe80000041820 */
[----:B------:R-:W-:Y:S02]  /*6970*/  FMUL.FTZ R20, R20, c[0x0][0x320] ;  /* 0x0000c80014147a20 */ /* 0x000fe40000410000 */
[----:B------:R-:W-:Y:S03]  /*6980*/  FMUL.FTZ R21, R21, c[0x0][0x320] ;  /* 0x0000c80015157a20 */ /* 0x000fe60000410000 */
[----:B------:R-:W1:Y:S03]  /*6990*/  MUFU.TANH R179, R14 ;  /* 0x0000000e00b37308 */ /* 0x000e660000002400 */
[----:B------:R-:W-:Y:S01]  /*69a0*/  FMUL.FTZ R26, R26, c[0x0][0x320] ;  /* 0x0000c8001a1a7a20 */ /* 0x000fe20000410000 */
[-C--:B-----5:R-:W-:Y:S03]  /*69b0*/  HMMA.16816.F32.BF16 R36, R192, R8.reuse, R36 ;  /* 0x00000008c024723c */ /* 0x0a0fe60000041824 */
[----:B------:R-:W-:Y:S02]  /*69c0*/  FMUL.FTZ R27, R27, c[0x0][0x320] ;  /* 0x0000c8001b1b7a20 */ /* 0x000fe40000410000 */
[----:B------:R-:W-:Y:S01]  /*69d0*/  FMUL.FTZ R28, R28, c[0x0][0x320] ;  /* 0x0000c8001c1c7a20 */ /* 0x000fe20000410000 */
[----:B------:R5:W1:Y:S01]  /*69e0*/  MUFU.TANH R102, R20 ;  /* 0x0000001400667308 */ /* 0x000a620000002400 */
[----:B------:R-:W-:Y:S01]  /*69f0*/  FMUL.FTZ R29, R29, c[0x0][0x320] ;  /* 0x0000c8001d1d7a20 */ /* 0x000fe20000410000 */
[C---:B------:R-:W-:Y:S04]  /*6a00*/  HMMA.16816.F32.BF16 R40, R164.reuse, R8, R40 ;  /* 0x00000008a428723c */ /* 0x040fe80000041828 */
[----:B------:R-:W-:Y:S02]  /*6a10*/  FMUL.FTZ R30, R30, c[0x0][0x320] ;  /* 0x0000c8001e1e7a20 */ /* 0x000fe40000410000 */
[----:B------:R-:W-:Y:S02]  /*6a20*/  FMUL.FTZ R31, R31, c[0x0][0x320] ;  /* 0x0000c8001f1f7a20 */ /* 0x000fe40000410000 */
[----:B------:R1:W1:Y:S01]  /*6a30*/  MUFU.TANH R100, R21 ;  /* 0x0000001500647308 */ /* 0x0002620000002400 */
[-C--:B------:R-:W-:Y:S03]  /*6a40*/  HMMA.16816.F32.BF16 R44, R164, R10.reuse, R44 ;  /* 0x0000000aa42c723c */ /* 0x080fe6000004182c */
[----:B------:R-:W-:Y:S02]  /*6a50*/  FMUL.FTZ R32, R32, c[0x0][0x320] ;  /* 0x0000c80020207a20 */ /* 0x000fe40000410000 */
[----:B------:R-:W-:Y:S02]  /*6a60*/  FMUL.FTZ R33, R33, c[0x0][0x320] ;  /* 0x0000c80021217a20 */ /* 0x000fe40000410000 */
[----:B------:R-:W-:Y:S01]  /*6a70*/  FMUL.FTZ R34, R34, c[0x0][0x320] ;  /* 0x0000c80022227a20 */ /* 0x000fe20000410000 */
[----:B------:R-:W-:Y:S01]  /*6a80*/  HMMA.16816.F32.BF16 R48, R192, R10, R48 ;  /* 0x0000000ac030723c */ /* 0x000fe20000041830 */
[----:B------:R2:W2:Y:S03]  /*6a90*/  MUFU.TANH R172, R26 ;  /* 0x0000001a00ac7308 */ /* 0x0004a60000002400 */
[----:B------:R-:W-:Y:S02]  /*6aa0*/  FMUL.FTZ R35, R35, c[0x0][0x320] ;  /* 0x0000c80023237a20 */ /* 0x000fe40000410000 */
[----:B-----5:R-:W-:Y:S02]  /*6ab0*/  FMUL.FTZ R20, R37, c[0x0][0x320] ;  /* 0x0000c80025147a20 */ /* 0x020fe40000410000 */
[----:B------:R-:W-:Y:S03]  /*6ac0*/  FMUL.FTZ R38, R38, c[0x0][0x320] ;  /* 0x0000c80026267a20 */ /* 0x000fe60000410000 */
[----:B------:R3:W3:Y:S01]  /*6ad0*/  MUFU.TANH R178, R15 ;  /* 0x0000000f00b27308 */ /* 0x0006e20000002400 */
[----:B------:R-:W-:Y:S02]  /*6ae0*/  FMUL.FTZ R39, R39, c[0x0][0x320] ;  /* 0x0000c80027277a20 */ /* 0x000fe40000410000 */
[----:B------:R-:W-:Y:S02]  /*6af0*/  FMUL.FTZ R42, R42, c[0x0][0x320] ;  /* 0x0000c8002a2a7a20 */ /* 0x000fe40000410000 */
[----:B-1----:R-:W-:Y:S02]  /*6b00*/  FMUL.FTZ R21, R36, c[0x0][0x320] ;  /* 0x0000c80024157a20 */ /* 0x002fe40000410000 */
[----:B------:R-:W-:Y:S02]  /*6b10*/  FMUL.FTZ R43, R43, c[0x0][0x320] ;  /* 0x0000c8002b2b7a20 */ /* 0x000fe40000410000 */
[----:B------:R-:W-:Y:S01]  /*6b20*/  FMUL.FTZ R44, R44, c[0x0][0x320] ;  /* 0x0000c8002c2c7a20 */ /* 0x000fe20000410000 */
[----:B------:R1:W1:Y:S01]  /*6b30*/  MUFU.TANH R110, R19 ;  /* 0x00000013006e7308 */ /* 0x0002620000002400 */
[----:B------:R-:W-:Y:S02]  /*6b40*/  FMUL.FTZ R45, R45, c[0x0][0x320] ;  /* 0x0000c8002d2d7a20 */ /* 0x000fe40000410000 */
[----:B------:R-:W-:Y:S02]  /*6b50*/  FMUL.FTZ R47, R47, c[0x0][0x320] ;  /* 0x0000c8002f2f7a20 */ /* 0x000fe40000410000 */
[----:B------:R-:W-:Y:S02]  /*6b60*/  FMUL.FTZ R17, R48, c[0x0][0x320] ;  /* 0x0000c80030117a20 */ /* 0x000fe40000410000 */
[----:B------:R-:W-:Y:S02]  /*6b70*/  FMUL.FTZ R16, R49, c[0x0][0x320] ;  /* 0x0000c80031107a20 */ /* 0x000fe40000410000 */
[----:B--2---:R-:W-:Y:S01]  /*6b80*/  FMUL.FTZ R26, R50, c[0x0][0x320] ;  /* 0x0000c800321a7a20 */ /* 0x004fe20000410000 */
        /* <DEDUP_REMOVED lines=15> */
[----:B------:R-:W1:Y:S10]  /*6c80*/  MUFU.TANH R30, R30 ;  /* 0x0000001e001e7308 */ /* 0x000e740000002400 */
        /* <DEDUP_REMOVED lines=9> */
[----:B------:R2:W1:Y:S10]  /*6d20*/  MUFU.TANH R29, R40 ;  /* 0x00000028001d7308 */ /* 0x0004740000002400 */
[----:B------:R2:W1:Y:S10]  /*6d30*/  MUFU.TANH R28, R41 ;  /* 0x00000029001c7308 */ /* 0x0004740000002400 */
[----:B------:R-:W1:Y:S10]  /*6d40*/  MUFU.TANH R42, R42 ;  /* 0x0000002a002a7308 */ /* 0x000e740000002400 */
[----:B------:R-:W1:Y:S10]  /*6d50*/  MUFU.TANH R43, R43 ;  /* 0x0000002b002b7308 */ /* 0x000e740000002400 */
[----:B------:R-:W1:Y:S10]  /*6d60*/  MUFU.TANH R44, R44 ;  /* 0x0000002c002c7308 */ /* 0x000e740000002400 */
[----:B------:R-:W1:Y:S10]  /*6d70*/  MUFU.TANH R45, R45 ;  /* 0x0000002d002d7308 */ /* 0x000e740000002400 */
[----:B------:R2:W1:Y:S10]  /*6d80*/  MUFU.TANH R27, R46 ;  /* 0x0000002e001b7308 */ /* 0x0004740000002400 */
[----:B------:R-:W1:Y:S10]  /*6d90*/  MUFU.TANH R47, R47 ;  /* 0x0000002f002f7308 */ /* 0x000e740000002400 */
[----:B------:R-:W1:Y:S10]  /*6da0*/  MUFU.TANH R17, R17 ;  /* 0x0000001100117308 */ /* 0x000e740000002400 */
[----:B------:R-:W1:Y:S10]  /*6db0*/  MUFU.TANH R16, R16 ;  /* 0x0000001000107308 */ /* 0x000e740000002400 */
[----:B------:R-:W1:Y:S10]  /*6dc0*/  MUFU.TANH R26, R26 ;  /* 0x0000001a001a7308 */ /* 0x000e740000002400 */
[----:B------:R-:W1:Y:S01]  /*6dd0*/  MUFU.TANH R18, R18 ;  /* 0x0000001200127308 */ /* 0x000e620000002400 */
[----:B------:R-:W-:-:S05]  /*6de0*/  @!P0 BRA `(.L_x_195) ;  /* 0x0000043000008947 */ /* 0x000fca0003800000 */
[C---:B--234-:R-:W-:Y:S01]  /*6df0*/  IADD3 R233, R227.reuse, 0x20, RZ ;  /* 0x00000020e3e97810 */ /* 0x05cfe20007ffe0ff */
[----:B------:R-:W2:Y:S01]  /*6e00*/  LDL R2, [R1+0x24] ;  /* 0x0000240001027983 */ /* 0x000ea20000100800 */
[----:B------:R-:W-:Y:S01]  /*6e10*/  ISETP.GE.AND P5, PT, R227, c[0x0][0x1d4], PT ;  /* 0x00007500e3007a0c */ /* 0x000fe20003fa6270 */
[----:B------:R-:W-:Y:S01]  /*6e20*/  IMAD.MOV.U32 R3, RZ, RZ, c[0x0][0x2b8] ;  /* 0x0000ae00ff037624 */ /* 0x000fe200078e00ff */
[----:B------:R-:W-:Y:S01]  /*6e30*/  ISETP.GE.AND P4, PT, R233, c[0x0][0x1d4], PT ;  /* 0x00007500e9007a0c */ /* 0x000fe20003f86270 */
[----:B------:R-:W3:Y:S01]  /*6e40*/  LDL R0, [R1+0x18] ;  /* 0x0000180001007983 */ /* 0x000ee20000100800 */
[----:B------:R-:W-:Y:S02]  /*6e50*/  IMAD.MOV.U32 R222, RZ, RZ, RZ ;  /* 0x000000ffffde7224 */ /* 0x000fe400078e00ff */
[----:B------:R-:W-:Y:S01]  /*6e60*/  ISETP.NE.AND P2, PT, R3, 0x1, PT ;  /* 0x000000010300780c */ /* 0x000fe20003f45270 */
[----:B------:R-:W4:Y:S02]  /*6e70*/  S2R R224, SR_TID.X ;  /* 0x0000000000e07919 */ /* 0x000f240000002100 */
[----:B----4-:R-:W-:Y:S04]  /*6e80*/  SHF.R.S32.HI R6, RZ, 0x1f, R224 ;  /* 0x0000001fff067819 */ /* 0x010fe800000114e0 */
[----:B------:R-:W-:Y:S01]  /*6e90*/  LEA.HI R6, R6, R224, RZ, 0x2 ;  /* 0x000000e006067211 */ /* 0x000fe200078f10ff */
[----:B------:R-:W-:Y:S03]  /*6ea0*/  IMAD.SHL.U32 R224, R227, 0x2, RZ ;  /* 0x00000002e3e07824 */ /* 0x000fe600078e00ff */
[----:B------:R-:W-:Y:S01]  /*6eb0*/  SHF.R.S32.HI R6, RZ, 0x2, R6 ;  /* 0x00000002ff067819 */ /* 0x000fe20000011406 */
[----:B--2---:R-:W-:Y:S01]  /*6ec0*/  IMAD R2, R226, 0x30, R2 ;  /* 0x00000030e2027824 */ /* 0x004fe200078e0202 */
[----:B---3--:R-:W-:Y:S04]  /*6ed0*/  ISETP.GT.AND P1, PT, R0, 0x2f, PT ;  /* 0x0000002f0000780c */ /* 0x008fe80003f24270 */
[----:B------:R-:W-:Y:S05]  /*6ee0*/  IADD3 R2, R2, -0x30, R0 ;  /* 0xffffffd002027810 */ /* 0x000fea0007ffe000 */
[----:B------:R-:W-:Y:S04]  /*6ef0*/  @P2 IMAD.HI.U32 R3, R2, c[0x0][0x2bc], RZ ;  /* 0x0000af0002032a27 */ /* 0x000fe800078e00ff */
[----:B------:R-:W-:Y:S01]  /*6f00*/  IMAD.MOV.U32 R0, RZ, RZ, R2 ;  /* 0x000000ffff007224 */ /* 0x000fe200078e0002 */
[----:B------:R-:W-:Y:S04]  /*6f10*/  @P2 SHF.R.U32.HI R0, RZ, c[0x0][0x2c0], R3 ;  /* 0x0000b000ff002a19 */ /* 0x000fe80000011603 */
[C---:B------:R-:W-:Y:S04]  /*6f20*/  @!P1 IADD3 R3, P0, R0.reuse, UR12, RZ ;  /* 0x0000000c00039c10 */ /* 0x040fe8000ff1e0ff */
[----:B------:R-:W-:Y:S01]  /*6f30*/  @!P1 LEA.HI.X.SX32 R5, R0, UR10, 0x1, P0 ;  /* 0x0000000a00059c11 */ /* 0x000fe200080f0eff */
[----:B------:R-:W-:Y:S01]  /*6f40*/  IMAD.MOV R0, RZ, RZ, -R0 ;  /* 0x000000ffff007224 */ /* 0x000fe200078e0a00 */
[C---:B------:R-:W-:Y:S03]  /*6f50*/  @!P1 LEA R4, P0, R3.reuse, c[0x0][0x2a0], 0x2 ;  /* 0x0000a80003049a11 */ /* 0x040fe600078010ff */
[----:B------:R-:W-:Y:S01]  /*6f60*/  IMAD R225, R0, c[0x0][0x2b8], R2 ;  /* 0x0000ae0000e17a24 */ /* 0x000fe200078e0202 */
[----:B------:R-:W-:Y:S03]  /*6f70*/  @!P1 LEA.HI.X R5, R3, c[0x0][0x2a4], R5, 0x2, P0 ;  /* 0x0000a90003059a11 */ /* 0x000fe600000f1405 */
[C---:B------:R-:W-:Y:S01]  /*6f80*/  IMAD.WIDE.U32 R2, R225.reuse, c[0x0][0x1e0], RZ ;  /* 0x00007800e1027a25 */ /* 0x040fe200078e00ff */
[----:B------:R-:W-:Y:S01]  /*6f90*/  SHF.R.S32.HI R0, RZ, 0x1f, R225 ;  /* 0x0000001fff007819 */ /* 0x000fe200000114e1 */
[----:B------:R2:W3:Y:S04]  /*6fa0*/  @!P1 LDG.E R222, [R4.64] ;  /* 0x0000000804de9981 */ /* 0x0004e8000c1e1900 */
[----:B------:R-:W-:Y:S04]  /*6fb0*/  IMAD R0, R0, c[0x0][0x1e0], RZ ;  /* 0x0000780000007a24 */ /* 0x000fe800078e02ff */
[----:B------:R-:W-:Y:S04]  /*6fc0*/  IMAD R0, R225, c[0x0][0x1e4], R0 ;  /* 0x00007900e1007a24 */ /* 0x000fe800078e0200 */
[----:B------:R-:W-:Y:S01]  /*6fd0*/  IMAD.IADD R3, R3, 0x1, R0 ;  /* 0x0000000103037824 */ /* 0x000fe200078e0200 */
[----:B--2---:R-:W-:Y:S04]  /*6fe0*/  IADD3 R5, -R6, 0x30, RZ ;  /* 0x0000003006057810 */ /* 0x004fe80007ffe1ff */
[----:B------:R-:W-:Y:S02]  /*6ff0*/  ISETP.GE.AND P1, PT, R5, 0x1, PT ;  /* 0x000000010500780c */ /* 0x000fe40003f26270 */
[----:B---3--:R-:W-:Y:S01]  /*7000*/  SHF.R.S32.HI R4, RZ, 0x1f, R222 ;  /* 0x0000001fff047819 */ /* 0x008fe200000114de */
[----:B------:R-:W-:Y:S04]  /*7010*/  IMAD.WIDE.U32 R2, R222, c[0x0][0x1f0], R2 ;  /* 0x00007c00de027a25 */ /* 0x000fe800078e0002 */
[----:B------:R-:W-:Y:S01]  /*7020*/  IMAD R4, R4, c[0x0][0x1f0], RZ ;  /* 0x00007c0004047a24 */ /* 0x000fe200078e02ff */
[----:B------:R-:W-:Y:S03]  /*7030*/  IADD3 R0, P0, R2, UR16, RZ ;  /* 0x0000001002007c10 */ /* 0x000fe6000ff1e0ff */
[----:B------:R-:W-:Y:S05]  /*7040*/  IMAD R4, R222, c[0x0][0x1f4], R4 ;  /* 0x00007d00de047a24 */ /* 0x000fea00078e0204 */
[----:B------:R-:W-:Y:S02]  /*7050*/  IADD3.X R3, R3, UR14, R4, P0, !PT ;  /* 0x0000000e03037c10 */ /* 0x000fe400087fe404 */
[C---:B------:R-:W-:Y:S04]  /*7060*/  LEA R4, P0, R0.reuse, c[0x0][0x1c8], 0x1 ;  /* 0x0000720000047a11 */ /* 0x040fe800078008ff */
[----:B------:R-:W-:Y:S02]  /*7070*/  LEA.HI.X R3, R0, c[0x0][0x1cc], R3, 0x1, P0 ;  /* 0x0000730000037a11 */ /* 0x000fe400000f0c03 */
[----:B------:R-:W2:Y:S04]  /*7080*/  SHFL.IDX PT, R0, R4, RZ, 0x1c1f ;  /* 0x001c1fff04007589 */ /* 0x000ea800000e0000 */
[----:B------:R-:W3:Y:S01]  /*7090*/  SHFL.IDX PT, R2, R3, RZ, 0x1c1f ;  /* 0x001c1fff03027589 */ /* 0x000ee200000e0000 */
[----:B--2---:R-:W-:Y:S05]  /*70a0*/  @P1 IADD3 R14, P0, R0, R224, RZ ;  /* 0x000000e0000e1210 */ /* 0x004fea0007f1e0ff */
[--C-:B---3--:R-:W-:Y:S01]  /*70b0*/  @P1 IMAD.X R15, R2, 0x1, R228.reuse, P0 ;  /* 0x00000001020f1824 */ /* 0x108fe200000e06e4 */
[----:B------:R-:W-:Y:S04]  /*70c0*/  @P1 IADD3 R12, P0, R0, R230, RZ ;  /* 0x000000e6000c1210 */ /* 0x000fe80007f1e0ff */
[----:B------:R-:W-:Y:S01]  /*70d0*/  @!PT LDS RZ, [RZ] ;  /* 0x00000000fffff984 */ /* 0x000fe20000000800 */
[----:B------:R2:W-:Y:S01]  /*70e0*/  @P1 LDGSTS.E.BYPASS.LTC128B.128 [R223+0x3c80], [R14.64], !P5 ;  /* 0x03c800000edf1fae */ /* 0x0005e2000e901d48 */
[----:B------:R-:W-:Y:S01]  /*70f0*/  @P1 IMAD.X R13, R2, 0x1, R229, P0 ;  /* 0x00000001020d1824 */ /* 0x000fe200000e06e5 */
[----:B------:R-:W-:Y:S02]  /*7100*/  @P1 IADD3 R10, P0, R0, R232, RZ ;  /* 0x000000e8000a1210 */ /* 0x000fe40007f1e0ff */
[----:B------:R-:W3:Y:S03]  /*7110*/  SHFL.IDX PT, R0, R4, 0x1, 0x1c1f ;  /* 0x003c1f0004007f89 */ /* 0x000ee600000e0000 */
[----:B------:R-:W-:Y:S01]  /*7120*/  @P1 IMAD.X R11, R2, 0x1, R231, P0 ;  /* 0x00000001020b1824 */ /* 0x000fe200000e06e7 */
[----:B------:R2:W-:Y:S01]  /*7130*/  @P1 LDGSTS.E.BYPASS.LTC128B.128 [R223+0x4880], [R12.64], !P4 ;  /* 0x048800000cdf1fae */ /* 0x0005e2000e101d48 */
[----:B------:R-:W-:Y:S03]  /*7140*/  ISETP.GE.AND P0, PT, R5, 0x21, PT ;  /* 0x000000210500780c */ /* 0x000fe60003f06270 */
[----:B------:R-:W4:Y:S10]  /*7150*/  SHFL.IDX PT, R2, R3, 0x1, 0x1c1f ;  /* 0x003c1f0003027f89 */ /* 0x000f3400000e0000 */
[----:B---3--:R-:W-:Y:S02]  /*7160*/  @P0 IADD3 R8, P2, R0, R224, RZ ;  /* 0x000000e000080210 */ /* 0x008fe40007f5e0ff */
[----:B------:R-:W-:Y:S04]  /*7170*/  IADD3 R224, R227, 0x40, RZ ;  /* 0x00000040e3e07810 */ /* 0x000fe80007ffe0ff */
[----:B------:R-:W-:Y:S01]  /*7180*/  ISETP.GE.AND P3, PT, R224, c[0x0][0x1d4], PT ;  /* 0x00007500e0007a0c */ /* 0x000fe20003f66270 */
[----:B----4-:R-:W-:Y:S01]  /*7190*/  @P0 IMAD.X R9, R2, 0x1, R228, P2 ;  /* 0x0000000102090824 */ /* 0x010fe200010e06e4 */
[----:B------:R-:W-:Y:S05]  /*71a0*/  @P0 IADD3 R6, P2, R0, R230, RZ ;  /* 0x000000e600060210 */ /* 0x000fea0007f5e0ff */
[----:B------:R-:W-:Y:S01]  /*71b0*/  @P0 IMAD.X R7, R2, 0x1, R229, P2 ;  /* 0x0000000102070824 */ /* 0x000fe200010e06e5 */
[----:B------:R-:W-:Y:S05]  /*71c0*/  @P0 IADD3 R4, P2, R0, R232, RZ ;  /* 0x000000e800040210 */ /* 0x000fea0007f5e0ff */
[----:B------:R2:W-:Y:S01]  /*71d0*/  @P1 LDGSTS.E.BYPASS.LTC128B.128 [R223+0x5480], [R10.64], !P3 ;  /* 0x054800000adf1fae */ /* 0x0005e2000d901d48 */
[----:B------:R-:W-:Y:S03]  /*71e0*/  @P0 IMAD.X R5, R2, 0x1, R231, P2 ;  /* 0x0000000102050824 */ /* 0x000fe600010e06e7 */
[----:B------:R2:W-:Y:S04]  /*71f0*/  @P0 LDGSTS.E.BYPASS.LTC128B.128 [R223+0x4480], [R8.64], !P5 ;  /* 0x0448000008df0fae */ /* 0x0005e8000e901d48 */
[----:B------:R2:W-:Y:S04]  /*7200*/  @P0 LDGSTS.E.BYPASS.LTC128B.128 [R223+0x5080], [R6.64], !P4 ;  /* 0x0508000006df0fae */ /* 0x0005e8000e101d48 */
[----:B------:R2:W-:Y:S02]  /*7210*/  @P0 LDGSTS.E.BYPASS.LTC128B.128 [R223+0x5c80], [R4.64], !P3 ;  /* 0x05c8000004df0fae */ /* 0x0005e4000d901d48 */
.L_x_195:
[----:B--234-:R-:W-:Y:S01]  /*7220*/  MOV R49, 0x1 ;  /* 0x0000000100317802 */ /* 0x01cfe20000000f00 */
[----:B------:R-:W2:Y:S01]  /*7230*/  LDL R2, [R1+0x1c] ;  /* 0x00001c0001027983 */ /* 0x000ea20000100800 */
[----:B------:R-:W-:Y:S02]  /*7240*/  IMAD.MOV.U32 R0, RZ, RZ, c[0x0][0x2c4] ;  /* 0x0000b100ff007624 */ /* 0x000fe400078e00ff */
[----:B------:R-:W-:Y:S01]  /*7250*/  IMAD.MOV.U32 R37, RZ, RZ, c[0x0][0x2ac] ;  /* 0x0000ab00ff257624 */ /* 0x000fe200078e00ff */
[----:B------:R-:W3:Y:S02]  /*7260*/  LDL R36, [R1] ;  /* 0x0000000001247983 */ /* 0x000ee40000100800 */
[----:B------:R-:W-:Y:S02]  /*7270*/  ISETP.NE.AND P0, PT, R0, 0x1, PT ;  /* 0x000000010000780c */ /* 0x000fe40003f05270 */
[----:B------:R-:W0:Y:S11]  /*7280*/  LDGDEPBAR ;  /* 0x00000000000079af */ /* 0x000e360000000000 */
[----:B--2---:R-:W-:Y:S04]  /*7290*/  @P0 IMAD.HI.U32 R0, R2, c[0x0][0x2c8], RZ ;  /* 0x0000b20002000a27 */ /* 0x004fe800078e00ff */
[----:B------:R-:W-:Y:S01]  /*72a0*/  IMAD.MOV.U32 R5, RZ, RZ, R2 ;  /* 0x000000ffff057224 */ /* 0x000fe200078e0002 */
[----:B------:R-:W-:Y:S01]  /*72b0*/  @P0 SHF.R.U32.HI R5, RZ, c[0x0][0x2cc], R0 ;  /* 0x0000b300ff050a19 */ /* 0x000fe20000011600 */
[----:B------:R-:W-:Y:S01]  /*72c0*/  IMAD R0, R226, -0x30, RZ ;  /* 0xffffffd0e2007824 */ /* 0x000fe200078e02ff */
[----:B------:R-:W-:Y:S03]  /*72d0*/  ISETP.LE.AND P0, PT, R49, c[0x0][0x32c], PT ;  /* 0x0000cb0031007a0c */ /* 0x000fe60003f03270 */
[----:B------:R-:W2:Y:S01]  /*72e0*/  SHFL.IDX PT, R4, R5, RZ, 0x1c1f ;  /* 0x001c1fff05047589 */ /* 0x000ea200000e0000 */
[----:B---3--:R-:W-:Y:S05]  /*72f0*/  IADD3 R7, -R36, 0x1, R0 ;  /* 0x0000000124077810 */ /* 0x008fea0007ffe100 */
[----:B------:R-:W-:Y:S05]  /*7300*/  IMAD R7, R37, c[0x0][0x1d0], R7 ;  /* 0x0000740025077a24 */ /* 0x000fea00078e0207 */
[----:B------:R-:W-:Y:S04]  /*7310*/  IADD3 R7, R7, -c[0x0][0x168], RZ ;  /* 0x80005a0007077a10 */ /* 0x000fe80007ffe0ff */
[C---:B------:R-:W-:Y:S02]  /*7320*/  IADD3 R6, R7.reuse, c[0x0][0x328], RZ ;  /* 0x0000ca0007067a10 */ /* 0x040fe40007ffe0ff */
[----:B------:R-:W-:Y:S04]  /*7330*/  IADD3 R7, R7, UR4, RZ ;  /* 0x0000000407077c10 */ /* 0x000fe8000fffe0ff */
[----:B--2---:R-:W-:Y:S01]  /*7340*/  IADD3 R2, R4, R7, RZ ;  /* 0x0000000704027210 */ /* 0x004fe20007ffe0ff */
[----:B------:R-:W-:Y:S01]  /*7350*/  IMAD.IADD R3, R6, 0x1, R4 ;  /* 0x0000000106037824 */ /* 0x000fe200078e0204 */
[----:B------:R-:W-:-:S05]  /*7360*/  @!P0 BRA `(.L_x_196) ;  /* 0x0000019000008947 */ /* 0x000fca0003800000 */
[----:B------:R-:W-:Y:S01]  /*7370*/  IMAD R4, R37, c[0x0][0x1d0], R4 ;  /* 0x0000740025047a24 */ /* 0x000fe200078e0204 */
[----:B------:R-:W-:Y:S04]  /*7380*/  BSSY B0, `(.L_x_197) ;  /* 0x0000012000007945 */ /* 0x000fe80003800000 */
[----:B------:R-:W-:Y:S04]  /*7390*/  IADD3 R4, R4, -c[0x0][0x168], RZ ;  /* 0x80005a0004047a10 */ /* 0x000fe80007ffe0ff */
[----:B------:R-:W-:Y:S11]  /*73a0*/  ISETP.GT.AND P0, PT, R4, -0x1, PT ;  /* 0xffffffff0400780c */ /* 0x000ff60003f04270 */
[----:B------:R-:W-:Y:S02]  /*73b0*/  @!UPT UIADD3 URZ, URZ, URZ, URZ ;  /* 0x0000003f3f3ff290 */ /* 0x000fe4000fffe03f */
[----:B------:R-:W-:-:S05]  /*73c0*/  @P0 BRA `(.L_x_198) ;  /* 0x0000008000000947 */ /* 0x000fca0003800000 */
[----:B------:R-:W-:Y:S01]  /*73d0*/  LOP3.LUT R4, RZ, R4, RZ, 0x33, !PT ;  /* 0x00000004ff047212 */ /* 0x000fe200078e33ff */
[----:B------:R-:W-:Y:S05]  /*73e0*/  IMAD.MOV.U32 R8, RZ, RZ, 0x1 ;  /* 0x00000001ff087424 */ /* 0x000fea00078e00ff */
[----:B------:R-:W-:Y:S11]  /*73f0*/  ISETP.NE.AND P0, PT, R8, c[0x0][0x32c], PT ;  /* 0x0000cb0008007a0c */ /* 0x000ff60003f05270 */
[----:B------:R-:W-:Y:S02]  /*7400*/  @!UPT UIADD3 URZ, URZ, URZ, URZ ;  /* 0x0000003f3f3ff290 */ /* 0x000fe4000fffe03f */
[----:B------:R-:W-:Y:S05]  /*7410*/  @P0 IMAD.HI.U32 R8, R4, c[0x0][0x330], RZ ;  /* 0x0000cc0004080a27 */ /* 0x000fea00078e00ff */
[----:B------:R-:W-:Y:S04]  /*7420*/  @P0 SHF.R.U32.HI R4, RZ, c[0x0][0x334], R8 ;  /* 0x0000cd00ff040a19 */ /* 0x000fe80000011608 */
[----:B------:R-:W-:Y:S01]  /*7430*/  LOP3.LUT R4, RZ, R4, RZ, 0x33, !PT ;  /* 0x00000004ff047212 */ /* 0x000fe200078e33ff */
[----:B------:R-:W-:-:S05]  /*7440*/  BRA `(.L_x_199) ;  /* 0x0000005000007947 */ /* 0x000fca0003800000 */
.L_x_198:
[----:B------:R-:W-:Y:S04]  /*7450*/  MOV R8, 0x1 ;  /* 0x0000000100087802 */ /* 0x000fe80000000f00 */
[----:B------:R-:W-:Y:S11]  /*7460*/  ISETP.NE.AND P0, PT, R8, c[0x0][0x32c], PT ;  /* 0x0000cb0008007a0c */ /* 0x000ff60003f05270 */
[----:B------:R-:W-:Y:S02]  /*7470*/  @!UPT UIADD3 URZ, URZ, URZ, URZ ;  /* 0x0000003f3f3ff290 */ /* 0x000fe4000fffe03f */
[----:B------:R-:W-:Y:S05]  /*7480*/  @P0 IMAD.HI.U32 R8, R4, c[0x0][0x330], RZ ;  /* 0x0000cc0004080a27 */ /* 0x000fea00078e00ff */
[----:B------:R-:W-:Y:S02]  /*7490*/  @P0 SHF.R.U32.HI R4, RZ, c[0x0][0x334], R8 ;  /* 0x0000cd00ff040a19 */ /* 0x000fe40000011608 */
.L_x_199:
[----:B------:R-:W-:Y:S05]  /*74a0*/  BSYNC B0 ;  /* 0x0000000000007941 */ /* 0x000fea0003800000 */
.L_x_197:
[----:B------:R-:W-:Y:S04]  /*74b0*/  IMAD.IADD R8, R0, 0x1, -R36 ;  /* 0x0000000100087824 */ /* 0x000fe800078e0a24 */
[----:B------:R-:W-:Y:S05]  /*74c0*/  IMAD R4, R4, c[0x0][0x32c], R8 ;  /* 0x0000cb0004047a24 */ /* 0x000fea00078e0208 */
[----:B------:R-:W-:Y:S02]  /*74d0*/  IADD3 R8, R4, c[0x0][0x32c], RZ ;  /* 0x0000cb0004087a10 */ /* 0x000fe40007ffe0ff */
[----:B------:R-:W-:Y:S02]  /*74e0*/  IMNMX R2, R2, R4, !PT ;  /* 0x0000000402027217 */ /* 0x000fe40007800200 */
[----:B------:R-:W-:Y:S02]  /*74f0*/  IMNMX R3, R3, R8, PT ;  /* 0x0000000803037217 */ /* 0x000fe40003800200 */
.L_x_196:
[C---:B------:R-:W-:Y:S01]  /*7500*/  ISETP.GE.AND P0, PT, R0.reuse, 0x1, PT ;  /* 0x000000010000780c */ /* 0x040fe20003f06270 */
[----:B------:R-:W2:Y:S01]  /*7510*/  SHFL.IDX PT, R4, R5, 0x1, 0x1c1f ;  /* 0x003c1f0005047f89 */ /* 0x000ea200000e0000 */
[----:B------:R-:W-:Y:S02]  /*7520*/  ISETP.GE.AND P1, PT, R0, 0x2, PT ;  /* 0x000000020000780c */ /* 0x000fe40003f26270 */
[----:B------:R-:W-:Y:S02]  /*7530*/  P2R R13, PR, RZ, 0x1 ;  /* 0x00000001ff0d7803 */ /* 0x000fe40000000000 */
[----:B------:R-:W-:Y:S02]  /*7540*/  ISETP.GT.AND P0, PT, R2, RZ, !P0 ;  /* 0x000000ff0200720c */ /* 0x000fe40004704270 */
[----:B------:R-:W-:Y:S02]  /*7550*/  P2R R12, PR, RZ, 0x2 ;  /* 0x00000002ff0c7803 */ /* 0x000fe40000000000 */
[----:B------:R-:W-:Y:S02]  /*7560*/  ISETP.LT.OR P0, PT, R3, 0x1, P0 ;  /* 0x000000010300780c */ /* 0x000fe40000701670 */
[----:B------:R-:W-:Y:S02]  /*7570*/  ISETP.GE.AND P6, PT, R0, 0x12, PT ;  /* 0x000000120000780c */ /* 0x000fe40003fc6270 */
[----:B-1----:R-:W-:Y:S02]  /*7580*/  FSEL R19, R161, -INF , !P0 ;  /* 0xff800000a1137808 */ /* 0x002fe40004000000 */
[----:B------:R-:W-:Y:S02]  /*7590*/  ISETP.GT.AND P0, PT, R2, 0x1, !P1 ;  /* 0x000000010200780c */ /* 0x000fe40004f04270 */
[----:B------:R-:W-:Y:S02]  /*75a0*/  ISETP.GE.AND P1, PT, R0, 0x9, PT ;  /* 0x000000090000780c */ /* 0x000fe40003f26270 */
[C---:B------:R-:W-:Y:S02]  /*75b0*/  ISETP.LT.OR P0, PT, R3.reuse, 0x2, P0 ;  /* 0x000000020300780c */ /* 0x040fe40000701670 */
[----:B------:R-:W-:Y:S02]  /*75c0*/  P2R R11, PR, RZ, 0x2 ;  /* 0x00000002ff0b7803 */ /* 0x000fe40000000000 */
[----:B------:R-:W-:Y:S02]  /*75d0*/  FSEL R23, R160, -INF , !P0 ;  /* 0xff800000a0177808 */ /* 0x000fe40004000000 */
[----:B------:R-:W-:Y:S02]  /*75e0*/  ISETP.GT.AND P0, PT, R2, 0x8, !P1 ;  /* 0x000000080200780c */ /* 0x000fe40004f04270 */
[----:B------:R-:W-:Y:S02]  /*75f0*/  ISETP.GE.AND P1, PT, R0, 0xa, PT ;  /* 0x0000000a0000780c */ /* 0x000fe40003f26270 */
[C---:B------:R-:W-:Y:S02]  /*7600*/  ISETP.LT.OR P0, PT, R3.reuse, 0x9, P0 ;  /* 0x000000090300780c */ /* 0x040fe40000701670 */
[----:B------:R-:W-:Y:S02]  /*7610*/  P2R R10, PR, RZ, 0x2 ;  /* 0x00000002ff0a7803 */ /* 0x000fe40000000000 */
[----:B------:R-:W-:Y:S02]  /*7620*/  FSEL R24, R106, -INF , !P0 ;  /* 0xff8000006a187808 */ /* 0x000fe40004000000 */
[----:B------:R-:W-:Y:S02]  /*7630*/  ISETP.GT.AND P0, PT, R2, 0x9, !P1 ;  /* 0x000000090200780c */ /* 0x000fe40004f04270 */
[C---:B------:R-:W-:Y:S02]  /*7640*/  ISETP.GE.AND P1, PT, R0.reuse, 0x11, PT ;  /* 0x000000110000780c */ /* 0x040fe40003f26270 */
[C---:B------:R-:W-:Y:S02]  /*7650*/  ISETP.LT.OR P0, PT, R3.reuse, 0xa, P0 ;  /* 0x0000000a0300780c */ /* 0x040fe40000701670 */
[----:B------:R-:W-:Y:S02]  /*7660*/  ISETP.GE.AND P5, PT, R0, 0x19, PT ;  /* 0x000000190000780c */ /* 0x000fe40003fa6270 */
[----:B------:R-:W-:Y:S02]  /*7670*/  FSEL R25, R104, -INF , !P0 ;  /* 0xff80000068197808 */ /* 0x000fe40004000000 */
[----:B------:R-:W-:Y:S02]  /*7680*/  ISETP.GT.AND P0, PT, R2, 0x10, !P1 ;  /* 0x000000100200780c */ /* 0x000fe40004f04270 */
[C---:B------:R-:W-:Y:S02]  /*7690*/  ISETP.GE.AND P4, PT, R0.reuse, 0x1a, PT ;  /* 0x0000001a0000780c */ /* 0x040fe40003f86270 */
[C---:B------:R-:W-:Y:S02]  /*76a0*/  ISETP.LT.OR P0, PT, R3.reuse, 0x11, P0 ;  /* 0x000000110300780c */ /* 0x040fe40000701670 */
[----:B------:R-:W-:Y:S02]  /*76b0*/  ISETP.GE.AND P3, PT, R0, 0x21, PT ;  /* 0x000000210000780c */ /* 0x000fe40003f66270 */
[----:B------:R-:W-:Y:S02]  /*76c0*/  FSEL R40, R102, -INF , !P0 ;  /* 0xff80000066287808 */ /* 0x000fe40004000000 */
[----:B------:R-:W-:Y:S02]  /*76d0*/  ISETP.GT.AND P0, PT, R2, 0x11, !P6 ;  /* 0x000000110200780c */ /* 0x000fe40007704270 */
[----:B------:R-:W-:Y:S02]  /*76e0*/  ISETP.GE.AND P2, PT, R0, 0x22, PT ;  /* 0x000000220000780c */ /* 0x000fe40003f46270 */
[C---:B------:R-:W-:Y:S02]  /*76f0*/  ISETP.LT.OR P0, PT, R3.reuse, 0x12, P0 ;  /* 0x000000120300780c */ /* 0x040fe40000701670 */
[----:B------:R-:W-:Y:S02]  /*7700*/  P2R R9, PR, RZ, 0x2 ;  /* 0x00000002ff097803 */ /* 0x000fe40000000000 */
[----:B------:R-:W-:Y:S02]  /*7710*/  FSEL R41, R100, -INF , !P0 ;  /* 0xff80000064297808 */ /* 0x000fe40004000000 */
[----:B------:R-:W-:Y:S02]  /*7720*/  ISETP.GT.AND P0, PT, R2, 0x18, !P5 ;  /* 0x000000180200780c */ /* 0x000fe40006f04270 */
[----:B------:R-:W-:Y:S02]  /*7730*/  ISETP.GE.AND P1, PT, R0, 0x29, PT ;  /* 0x000000290000780c */ /* 0x000fe40003f26270 */
[C---:B------:R-:W-:Y:S04]  /*7740*/  ISETP.LT.OR P0, PT, R3.reuse, 0x19, P0 ;  /* 0x000000190300780c */ /* 0x040fe80000701670 */
[----:B------:R-:W-:Y:S02]  /*7750*/  FSEL R166, R32, -INF , !P0 ;  /* 0xff80000020a67808 */ /* 0x000fe40004000000 */
[C---:B------:R-:W-:Y:S04]  /*7760*/  ISETP.GT.AND P0, PT, R2.reuse, 0x19, !P4 ;  /* 0x000000190200780c */ /* 0x040fe80006704270 */
[----:B------:R-:W-:Y:S04]  /*7770*/  ISETP.LT.OR P0, PT, R3, 0x1a, P0 ;  /* 0x0000001a0300780c */ /* 0x000fe80000701670 */
[----:B------:R-:W-:Y:S02]  /*7780*/  FSEL R167, R33, -INF , !P0 ;  /* 0xff80000021a77808 */ /* 0x000fe40004000000 */
[C---:B------:R-:W-:Y:S04]  /*7790*/  ISETP.GT.AND P0, PT, R2.reuse, 0x20, !P3 ;  /* 0x000000200200780c */ /* 0x040fe80005f04270 */
[----:B------:R-:W-:Y:S04]  /*77a0*/  ISETP.LT.OR P0, PT, R3, 0x21, P0 ;  /* 0x000000210300780c */ /* 0x000fe80000701670 */
[----:B------:R-:W-:Y:S02]  /*77b0*/  FSEL R182, R21, -INF , !P0 ;  /* 0xff80000015b67808 */ /* 0x000fe40004000000 */
[----:B------:R-:W-:Y:S04]  /*77c0*/  ISETP.GT.AND P0, PT, R2, 0x21, !P2 ;  /* 0x000000210200780c */ /* 0x000fe80005704270 */
[C---:B------:R-:W-:Y:S04]  /*77d0*/  ISETP.LT.OR P0, PT, R3.reuse, 0x22, P0 ;  /* 0x000000220300780c */ /* 0x040fe80000701670 */
[----:B------:R-:W-:Y:S02]  /*77e0*/  FSEL R184, R20, -INF , !P0 ;  /* 0xff80000014b87808 */ /* 0x000fe40004000000 */
[----:B------:R-:W-:Y:S04]  /*77f0*/  ISETP.GT.AND P0, PT, R2, 0x28, !P1 ;  /* 0x000000280200780c */ /* 0x000fe80004f04270 */
[----:B------:R-:W-:Y:S04]  /*7800*/  ISETP.LT.OR P0, PT, R3, 0x29, P0 ;  /* 0x000000290300780c */ /* 0x000fe80000701670 */
[----:B------:R-:W-:Y:S02]  /*7810*/  FSEL R193, R17, -INF , !P0 ;  /* 0xff80000011c17808 */ /* 0x000fe40004000000 */
[----:B------:R-:W-:Y:S04]  /*7820*/  ISETP.GE.AND P0, PT, R0, 0x2a, PT ;  /* 0x0000002a0000780c */ /* 0x000fe80003f06270 */
[----:B------:R-:W-:Y:S02]  /*7830*/  P2R R8, PR, RZ, 0x1 ;  /* 0x00000001ff087803 */ /* 0x000fe40000000000 */
[----:B------:R-:W-:Y:S01]  /*7840*/  ISETP.GT.AND P0, PT, R2, 0x29, !P0 ;  /* 0x000000290200780c */ /* 0x000fe20004704270 */
[--C-:B--2---:R-:W-:Y:S03]  /*7850*/  IMAD.IADD R2, R7, 0x1, R4.reuse ;  /* 0x0000000107027824 */ /* 0x104fe600078e0204 */
[----:B------:R-:W-:Y:S01]  /*7860*/  ISETP.LT.OR P0, PT, R3, 0x2a, P0 ;  /* 0x0000002a0300780c */ /* 0x000fe20000701670 */
[----:B------:R-:W-:Y:S03]  /*7870*/  IMAD.IADD R3, R6, 0x1, R4 ;  /* 0x0000000106037824 */ /* 0x000fe600078e0204 */
[----:B------:R-:W-:Y:S02]  /*7880*/  FSEL R194, R16, -INF , !P0 ;  /* 0xff80000010c27808 */ /* 0x000fe40004000000 */
[----:B------:R-:W-:Y:S11]  /*7890*/  ISETP.LE.AND P0, PT, R49, c[0x0][0x32c], PT ;  /* 0x0000cb0031007a0c */ /* 0x000ff60003f03270 */
[----:B------:R-:W-:Y:S02]  /*78a0*/  @!UPT UIADD3 URZ, URZ, URZ, URZ ;  /* 0x0000003f3f3ff290 */ /* 0x000fe4000fffe03f */
        /* <DEDUP_REMOVED lines=15> */
.L_x_202:
[----:B------:R-:W-:Y:S04]  /*79a0*/  MOV R14, 0x1 ;  /* 0x00000001000e7802 */ /* 0x000fe80000000f00 */
[----:B------:R-:W-:Y:S11]  /*79b0*/  ISETP.NE.AND P0, PT, R14, c[0x0][0x32c], PT ;  /* 0x0000cb000e007a0c */ /* 0x000ff60003f05270 */
[----:B------:R-:W-:Y:S02]  /*79c0*/  @!UPT UIADD3 URZ, URZ, URZ, URZ ;  /* 0x0000003f3f3ff290 */ /* 0x000fe4000fffe03f */
[----:B------:R-:W-:Y:S05]  /*79d0*/  @P0 IMAD.HI.U32 R14, R4, c[0x0][0x330], RZ ;  /* 0x0000cc00040e0a27 */ /* 0x000fea00078e00ff */
[----:B------:R-:W-:Y:S02]  /*79e0*/  @P0 SHF.R.U32.HI R4, RZ, c[0x0][0x334], R14 ;  /* 0x0000cd00ff040a19 */ /* 0x000fe4000001160e */
.L_x_203:
[----:B------:R-:W-:Y:S05]  /*79f0*/  BSYNC B0 ;  /* 0x0000000000007941 */ /* 0x000fea0003800000 */
.L_x_201:
[----:B------:R-:W-:Y:S04]  /*7a00*/  IMAD.IADD R14, R0, 0x1, -R36 ;  /* 0x00000001000e7824 */ /* 0x000fe800078e0a24 */
[----:B------:R-:W-:Y:S05]  /*7a10*/  IMAD R4, R4, c[0x0][0x32c], R14 ;  /* 0x0000cb0004047a24 */ /* 0x000fea00078e020e */
[----:B------:R-:W-:Y:S02]  /*7a20*/  IADD3 R14, R4, c[0x0][0x32c], RZ ;  /* 0x0000cb00040e7a10 */ /* 0x000fe40007ffe0ff */
[----:B------:R-:W-:Y:S02]  /*7a30*/  IMNMX R2, R2, R4, !PT ;  /* 0x0000000402027217 */ /* 0x000fe40007800200 */
[----:B------:R-:W-:Y:S02]  /*7a40*/  IMNMX R3, R3, R14, PT ;  /* 0x0000000e03037217 */ /* 0x000fe40003800200 */
.L_x_200:
[----:B------:R-:W-:Y:S01]  /*7a50*/  ISETP.NE.AND P0, PT, R12, RZ, PT ;  /* 0x000000ff0c00720c */ /* 0x000fe20003f05270 */
[----:B------:R-:W1:Y:S03]  /*7a60*/  SHFL.IDX PT, R4, R5, 0x2, 0x1c1f ;  /* 0x005c1f0005047f89 */ /* 0x000e6600000e0000 */
[----:B------:R-:W-:Y:S04]  /*7a70*/  ISETP.GT.AND P0, PT, R2, 0x1, !P0 ;  /* 0x000000010200780c */ /* 0x000fe80004704270 */
[----:B------:R-:W-:Y:S04]  /*7a80*/  ISETP.LT.OR P0, PT, R3, 0x2, P0 ;  /* 0x000000020300780c */ /* 0x000fe80000701670 */
[----:B------:R-:W-:Y:S02]  /*7a90*/  FSEL R20, R168, -INF , !P0 ;  /* 0xff800000a8147808 */ /* 0x000fe40004000000 */
[----:B------:R-:W-:Y:S04]  /*7aa0*/  ISETP.NE.AND P0, PT, R11, RZ, PT ;  /* 0x000000ff0b00720c */ /* 0x000fe80003f05270 */
        /* <DEDUP_REMOVED lines=27> */
[----:B------:R-:W-:Y:S04]  /*7c60*/  ISETP.LT.OR P0, PT, R3, 0x29, P0 ;  /* 0x000000290300780c */ /* 0x000fe80000701670 */
[----:B------:R-:W-:Y:S02]  /*7c70*/  FSEL R189, R26, -INF , !P0 ;  /* 0xff8000001abd7808 */ /* 0x000fe40004000000 */
[----:B------:R-:W-:Y:S04]  /*7c80*/  ISETP.NE.AND P0, PT, R13, RZ, PT ;  /* 0x000000ff0d00720c */ /* 0x000fe80003f05270 */
[----:B------:R-:W-:Y:S04]  /*7c90*/  ISETP.GT.AND P0, PT, R2, RZ, !P0 ;  /* 0x000000ff0200720c */ /* 0x000fe80004704270 */
[----:B------:R-:W-:Y:S04]  /*7ca0*/  ISETP.LT.OR P0, PT, R3, 0x1, P0 ;  /* 0x000000010300780c */ /* 0x000fe80000701670 */
[----:B------:R-:W-:Y:S02]  /*7cb0*/  FSEL R16, R176, -INF , !P0 ;  /* 0xff800000b0107808 */ /* 0x000fe40004000000 */
[----:B------:R-:W-:Y:S04]  /*7cc0*/  ISETP.NE.AND P0, PT, R8, RZ, PT ;  /* 0x000000ff0800720c */ /* 0x000fe80003f05270 */
[----:B------:R-:W-:Y:S01]  /*7cd0*/  ISETP.GT.AND P0, PT, R2, 0x29, !P0 ;  /* 0x000000290200780c */ /* 0x000fe20004704270 */
[--C-:B-1----:R-:W-:Y:S03]  /*7ce0*/  IMAD.IADD R2, R7, 0x1, R4.reuse ;  /* 0x0000000107027824 */ /* 0x102fe600078e0204 */
        /* <DEDUP_REMOVED lines=20> */
.L_x_206:
[----:B------:R-:W-:Y:S04]  /*7e30*/  MOV R14, 0x1 ;  /* 0x00000001000e7802 */ /* 0x000fe80000000f00 */
[----:B------:R-:W-:Y:S11]  /*7e40*/  ISETP.NE.AND P0, PT, R14, c[0x0][0x32c], PT ;  /* 0x0000cb000e007a0c */ /* 0x000ff60003f05270 */
[----:B------:R-:W-:Y:S02]  /*7e50*/  @!UPT UIADD3 URZ, URZ, URZ, URZ ;  /* 0x0000003f3f3ff290 */ /* 0x000fe4000fffe03f */
[----:B------:R-:W-:Y:S05]  /*7e60*/  @P0 IMAD.HI.U32 R14, R4, c[0x0][0x330], RZ ;  /* 0x0000cc00040e0a27 */ /* 0x000fea00078e00ff */
[----:B------:R-:W-:Y:S02]  /*7e70*/  @P0 SHF.R.U32.HI R4, RZ, c[0x0][0x334], R14 ;  /* 0x0000cd00ff040a19 */ /* 0x000fe4000001160e */
.L_x_207:
[----:B------:R-:W-:Y:S05]  /*7e80*/  BSYNC B0 ;  /* 0x0000000000007941 */ /* 0x000fea0003800000 */
.L_x_205:
[----:B------:R-:W-:Y:S04]  /*7e90*/  IMAD.IADD R14, R0, 0x1, -R36 ;  /* 0x00000001000e7824 */ /* 0x000fe800078e0a24 */
[----:B------:R-:W-:Y:S05]  /*7ea0*/  IMAD R4, R4, c[0x0][0x32c], R14 ;  /* 0x0000cb0004047a24 */ /* 0x000fea00078e020e */
[----:B------:R-:W-:Y:S02]  /*7eb0*/  IADD3 R14, R4, c[0x0][0x32c], RZ ;  /* 0x0000cb00040e7a10 */ /* 0x000fe40007ffe0ff */
[----:B------:R-:W-:Y:S02]  /*7ec0*/  IMNMX R2, R2, R4, !PT ;  /* 0x0000000402027217 */ /* 0x000fe40007800200 */
[----:B------:R-:W-:Y:S02]  /*7ed0*/  IMNMX R3, R3, R14, PT ;  /* 0x0000000e03037217 */ /* 0x000fe40003800200 */
.L_x_204:
[----:B------:R-:W-:Y:S01]  /*7ee0*/  ISETP.NE.AND P0, PT, R12, RZ, PT ;  /* 0x000000ff0c00720c */ /* 0x000fe20003f05270 */
[----:B------:R-:W1:Y:S03]  /*7ef0*/  SHFL.IDX PT, R4, R5, 0x3, 0x1c1f ;  /* 0x007c1f0005047f89 */ /* 0x000e6600000e0000 */
[C---:B------:R-:W-:Y:S04]  /*7f00*/  ISETP.GT.AND P0, PT, R2.reuse, 0x1, !P0 ;  /* 0x000000010200780c */ /* 0x040fe80004704270 */
        /* <DEDUP_REMOVED lines=59> */
.L_x_210:
[----:B------:R-:W-:Y:S04]  /*82c0*/  MOV R5, 0x1 ;  /* 0x0000000100057802 */ /* 0x000fe80000000f00 */
[----:B------:R-:W-:Y:S11]  /*82d0*/  ISETP.NE.AND P0, PT, R5, c[0x0][0x32c], PT ;  /* 0x0000cb0005007a0c */ /* 0x000ff60003f05270 */
[----:B------:R-:W-:Y:S02]  /*82e0*/  @!UPT UIADD3 URZ, URZ, URZ, URZ ;  /* 0x0000003f3f3ff290 */ /* 0x000fe4000fffe03f */
[----:B------:R-:W-:Y:S05]  /*82f0*/  @P0 IMAD.HI.U32 R5, R4, c[0x0][0x330], RZ ;  /* 0x0000cc0004050a27 */ /* 0x000fea00078e00ff */
[----:B------:R-:W-:Y:S02]  /*8300*/  @P0 SHF.R.U32.HI R4, RZ, c[0x0][0x334], R5 ;  /* 0x0000cd00ff040a19 */ /* 0x000fe40000011605 */
.L_x_211:
[----:B------:R-:W-:Y:S05]  /*8310*/  BSYNC B0 ;  /* 0x0000000000007941 */ /* 0x000fea0003800000 */
.L_x_209:
[----:B------:R-:W-:Y:S04]  /*8320*/  IMAD.IADD R0, R0, 0x1, -R36 ;  /* 0x0000000100007824 */ /* 0x000fe800078e0a24 */
[----:B------:R-:W-:Y:S05]  /*8330*/  IMAD R4, R4, c[0x0][0x32c], R0 ;  /* 0x0000cb0004047a24 */ /* 0x000fea00078e0200 */
[----:B------:R-:W-:Y:S02]  /*8340*/  IADD3 R0, R4, c[0x0][0x32c], RZ ;  /* 0x0000cb0004007a10 */ /* 0x000fe40007ffe0ff */
[----:B------:R-:W-:Y:S02]  /*8350*/  IMNMX R2, R2, R4, !PT ;  /* 0x0000000402027217 */ /* 0x000fe40007800200 */
[----:B------:R-:W-:Y:S02]  /*8360*/  IMNMX R3, R3, R0, PT ;  /* 0x0000000003037217 */ /* 0x000fe40003800200 */
.L_x_208:
[----:B------:R-:W-:Y:S01]  /*8370*/  FMNMX.FTZ R106, R19, R101, !PT ;  /* 0x00000065136a7209 */ /* 0x000fe20007810000 */
[----:B------:R-:W-:Y:S01]  /*8380*/  LDSM.16.MT88.4 R36, [R210+0x1880] ;  /* 0x00188000d224783b */ /* 0x000fe20000004200 */
        /* <DEDUP_REMOVED lines=25> */
[----:B------:R-:W-:Y:S02]  /*8520*/  ISETP.NE.AND P0, PT, R13, RZ, PT ;  /* 0x000000ff0d00720c */ /* 0x000fe40003f05270 */
[----:B------:R-:W-:Y:S02]  /*8530*/  FMNMX.FTZ R104, R15, R104, !PT ;  /* 0x000000680f687209 */ /* 0x000fe40007810000 */
[----:B------:R-:W-:Y:S02]  /*8540*/  ISETP.GT.AND P0, PT, R2, RZ, !P0 ;  /* 0x000000ff0200720c */ /* 0x000fe40004704270 */
[----:B------:R-:W-:Y:S02]  /*8550*/  FMNMX.FTZ R104, R17, R104, !PT ;  /* 0x0000006811687209 */ /* 0x000fe40007810000 */
[----:B------:R-:W-:Y:S02]  /*8560*/  ISETP.LT.OR P0, PT, R3, 0x1, P0 ;  /* 0x000000010300780c */ /* 0x000fe40000701670 */
[----:B------:R-:W-:Y:S02]  /*8570*/  FMNMX.FTZ R104, R18, R104, !PT ;  /* 0x0000006812687209 */ /* 0x000fe40007810000 */
[----:B------:R-:W-:Y:S02]  /*8580*/  FSEL R13, R188, -INF , !P0 ;  /* 0xff800000bc0d7808 */ /* 0x000fe40004000000 */
[----:B------:R-:W-:Y:S02]  /*8590*/  FMNMX.FTZ R104, R169, R104, !PT ;  /* 0x00000068a9687209 */ /* 0x000fe40007810000 */
[----:B------:R-:W-:Y:S02]  /*85a0*/  ISETP.NE.AND P0, PT, R12, RZ, PT ;  /* 0x000000ff0c00720c */ /* 0x000fe40003f05270 */
[----:B------:R-:W-:Y:S02]  /*85b0*/  FMNMX.FTZ R104, R171, R104, !PT ;  /* 0x00000068ab687209 */ /* 0x000fe40007810000 */
[----:B------:R-:W-:Y:S02]  /*85c0*/  ISETP.GT.AND P0, PT, R2, 0x1, !P0 ;  /* 0x000000010200780c */ /* 0x000fe40004704270 */
[----:B------:R-:W-:Y:S02]  /*85d0*/  FMNMX.FTZ R104, R173, R104, !PT ;  /* 0x00000068ad687209 */ /* 0x000fe40007810000 */
[----:B-1----:R-:W-:Y:S02]  /*85e0*/  FMNMX.FTZ R106, R106, R0, !PT ;  /* 0x000000006a6a7209 */ /* 0x002fe40007810000 */
[----:B------:R-:W-:Y:S02]  /*85f0*/  FMNMX.FTZ R104, R175, R104, !PT ;  /* 0x00000068af687209 */ /* 0x000fe40007810000 */
[----:B------:R-:W-:Y:S01]  /*8600*/  ISETP.LT.OR P0, PT, R3, 0x2, P0 ;  /* 0x000000020300780c */ /* 0x000fe20000701670 */
[----:B------:R-:W1:Y:S01]  /*8610*/  SHFL.BFLY PT, R0, R106, 0x1, 0x1f ;  /* 0x0c201f006a007f89 */ /* 0x000e6200000e0000 */
[----:B------:R-:W-:Y:S02]  /*8620*/  FMNMX.FTZ R104, R186, R104, !PT ;  /* 0x00000068ba687209 */ /* 0x000fe40007810000 */
[----:B------:R-:W-:Y:S02]  /*8630*/  FSEL R12, R185, -INF , !P0 ;  /* 0xff800000b90c7808 */ /* 0x000fe40004000000 */
[----:B------:R-:W-:Y:S02]  /*8640*/  FMNMX.FTZ R104, R187, R104, !PT ;  /* 0x00000068bb687209 */ /* 0x000fe40007810000 */
[----:B------:R-:W-:Y:S02]  /*8650*/  ISETP.NE.AND P0, PT, R11, RZ, PT ;  /* 0x000000ff0b00720c */ /* 0x000fe40003f05270 */
[----:B------:R-:W-:Y:S02]  /*8660*/  FMNMX.FTZ R104, R190, R104, !PT ;  /* 0x00000068be687209 */ /* 0x000fe40007810000 */
[----:B------:R-:W-:Y:S02]  /*8670*/  ISETP.GT.AND P0, PT, R2, 0x8, !P0 ;  /* 0x000000080200780c */ /* 0x000fe40004704270 */
[----:B------:R-:W-:Y:S02]  /*8680*/  FMNMX.FTZ R104, R192, R104, !PT ;  /* 0x00000068c0687209 */ /* 0x000fe40007810000 */
[----:B------:R-:W-:Y:S04]  /*8690*/  ISETP.LT.OR P0, PT, R3, 0x9, P0 ;  /* 0x000000090300780c */ /* 0x000fe80000701670 */
[----:B------:R-:W-:Y:S02]  /*86a0*/  FSEL R11, R179, -INF , !P0 ;  /* 0xff800000b30b7808 */ /* 0x000fe40004000000 */
[----:B------:R-:W-:Y:S02]  /*86b0*/  ISETP.NE.AND P0, PT, R10, RZ, PT ;  /* 0x000000ff0a00720c */ /* 0x000fe40003f05270 */
[----:B-1----:R-:W-:Y:S02]  /*86c0*/  FMNMX.FTZ R106, R106, R0, !PT ;  /* 0x000000006a6a7209 */ /* 0x002fe40007810000 */
[----:B------:R-:W1:Y:S01]  /*86d0*/  SHFL.BFLY PT, R0, R105, 0x2, 0x1f ;  /* 0x0c401f0069007f89 */ /* 0x000e6200000e0000 */
[----:B------:R-:W-:Y:S02]  /*86e0*/  ISETP.GT.AND P0, PT, R2, 0x9, !P0 ;  /* 0x000000090200780c */ /* 0x000fe40004704270 */
[----:B------:R-:W-:Y:S02]  /*86f0*/  FMUL.FTZ R110, R106, c[0x0][0x2d0] ;  /* 0x0000b4006a6e7a20 */ /* 0x000fe40000410000 */
[----:B------:R-:W-:Y:S04]  /*8700*/  ISETP.LT.OR P0, PT, R3, 0xa, P0 ;  /* 0x0000000a0300780c */ /* 0x000fe80000701670 */
[----:B------:R-:W-:Y:S02]  /*8710*/  FSEL R10, R178, -INF , !P0 ;  /* 0xff800000b20a7808 */ /* 0x000fe40004000000 */
[----:B------:R-:W-:Y:S04]  /*8720*/  ISETP.NE.AND P0, PT, R9, RZ, PT ;  /* 0x000000ff0900720c */ /* 0x000fe80003f05270 */
[----:B------:R-:W-:Y:S04]  /*8730*/  ISETP.GT.AND P0, PT, R2, 0x10, !P0 ;  /* 0x000000100200780c */ /* 0x000fe80004704270 */
[----:B------:R-:W-:Y:S04]  /*8740*/  ISETP.LT.OR P0, PT, R3, 0x11, P0 ;  /* 0x000000110300780c */ /* 0x000fe80000701670 */
[----:B------:R-:W-:Y:S02]  /*8750*/  FSEL R172, R172, -INF , !P0 ;  /* 0xff800000acac7808 */ /* 0x000fe40004000000 */
[----:B-1----:R-:W-:Y:S02]  /*8760*/  FMNMX.FTZ R105, R105, R0, !PT ;  /* 0x0000000069697209 */ /* 0x002fe40007810000 */
[----:B------:R-:W-:Y:S02]  /*8770*/  ISETP.GT.AND P0, PT, R2, 0x11, !P6 ;  /* 0x000000110200780c */ /* 0x000fe40007704270 */
[----:B------:R-:W-:Y:S01]  /*8780*/  ISETP.NE.AND P6, PT, R8, RZ, PT ;  /* 0x000000ff0800720c */ /* 0x000fe20003fc5270 */
[----:B------:R-:W1:Y:S01]  /*8790*/  SHFL.BFLY PT, R0, R105, 0x1, 0x1f ;  /* 0x0c201f0069007f89 */ /* 0x000e6200000e0000 */
[C---:B------:R-:W-:Y:S04]  /*87a0*/  ISETP.LT.OR P0, PT, R3.reuse, 0x12, P0 ;  /* 0x000000120300780c */ /* 0x040fe80000701670 */
[----:B------:R-:W-:Y:S02]  /*87b0*/  FSEL R174, R174, -INF , !P0 ;  /* 0xff800000aeae7808 */ /* 0x000fe40004000000 */
[----:B------:R-:W-:Y:S04]  /*87c0*/  ISETP.GT.AND P0, PT, R2, 0x18, !P5 ;  /* 0x000000180200780c */ /* 0x000fe80006f04270 */
[C---:B------:R-:W-:Y:S04]  /*87d0*/  ISETP.LT.OR P0, PT, R3.reuse, 0x19, P0 ;  /* 0x000000190300780c */ /* 0x040fe80000701670 */
[----:B------:R-:W-:Y:S02]  /*87e0*/  FSEL R178, R30, -INF , !P0 ;  /* 0xff8000001eb27808 */ /* 0x000fe40004000000 */
[C---:B------:R-:W-:Y:S04]  /*87f0*/  ISETP.GT.AND P0, PT, R2.reuse, 0x19, !P4 ;  /* 0x000000190200780c */ /* 0x040fe80006704270 */
[----:B------:R-:W-:Y:S02]  /*8800*/  ISETP.LT.OR P0, PT, R3, 0x1a, P0 ;  /* 0x0000001a0300780c */ /* 0x000fe40000701670 */
[----:B-1----:R-:W-:Y:S02]  /*8810*/  FMNMX.FTZ R105, R105, R0, !PT ;  /* 0x0000000069697209 */ /* 0x002fe40007810000 */
[----:B------:R-:W1:Y:S01]  /*8820*/  SHFL.BFLY PT, R0, R104, 0x2, 0x1f ;  /* 0x0c401f0068007f89 */ /* 0x000e6200000e0000 */
[----:B------:R-:W-:Y:S02]  /*8830*/  FSEL R179, R31, -INF , !P0 ;  /* 0xff8000001fb37808 */ /* 0x000fe40004000000 */
[----:B------:R-:W-:Y:S01]  /*8840*/  ISETP.GT.AND P0, PT, R2, 0x20, !P3 ;  /* 0x000000200200780c */ /* 0x000fe20005f04270 */
[----:B------:R-:W-:Y:S03]  /*8850*/  FMUL.FTZ R111, R105, c[0x0][0x2d0] ;  /* 0x0000b400696f7a20 */ /* 0x000fe60000410000 */
[C---:B------:R-:W-:Y:S04]  /*8860*/  ISETP.LT.OR P0, PT, R3.reuse, 0x21, P0 ;  /* 0x000000210300780c */ /* 0x040fe80000701670 */
[----:B------:R-:W-:Y:S02]  /*8870*/  FSEL R183, R42, -INF , !P0 ;  /* 0xff8000002ab77808 */ /* 0x000fe40004000000 */
[C---:B------:R-:W-:Y:S04]  /*8880*/  ISETP.GT.AND P0, PT, R2.reuse, 0x21, !P2 ;  /* 0x000000210200780c */ /* 0x040fe80005704270 */
[----:B------:R-:W-:Y:S04]  /*8890*/  ISETP.LT.OR P0, PT, R3, 0x22, P0 ;  /* 0x000000220300780c */ /* 0x000fe80000701670 */
[----:B------:R-:W-:Y:S02]  /*88a0*/  FSEL R185, R43, -INF , !P0 ;  /* 0xff8000002bb97808 */ /* 0x000fe40004000000 */
[----:B------:R-:W-:Y:S02]  /*88b0*/  ISETP.GT.AND P0, PT, R2, 0x28, !P1 ;  /* 0x000000280200780c */ /* 0x000fe40004f04270 */
[----:B-1----:R-:W-:Y:S02]  /*88c0*/  FMNMX.FTZ R104, R104, R0, !PT ;  /* 0x0000000068687209 */ /* 0x002fe40007810000 */
[----:B------:R-:W-:Y:S03]  /*88d0*/  ISETP.LT.OR P0, PT, R3, 0x29, P0 ;  /* 0x000000290300780c */ /* 0x000fe60000701670 */
[----:B------:R-:W1:Y:S01]  /*88e0*/  SHFL.BFLY PT, R0, R104, 0x1, 0x1f ;  /* 0x0c201f0068007f89 */ /* 0x000e6200000e0000 */
[----:B------:R-:W-:Y:S02]  /*88f0*/  FSEL R188, R27, -INF , !P0 ;  /* 0xff8000001bbc7808 */ /* 0x000fe40004000000 */
[----:B------:R-:W-:Y:S04]  /*8900*/  ISETP.GT.AND P0, PT, R2, 0x29, !P6 ;  /* 0x000000290200780c */ /* 0x000fe80007704270 */
[----:B------:R-:W-:Y:S04]  /*8910*/  ISETP.LT.OR P0, PT, R3, 0x2a, P0 ;  /* 0x0000002a0300780c */ /* 0x000fe80000701670 */
[----:B------:R-:W-:Y:S02]  /*8920*/  FSEL R109, R47, -INF , !P0 ;  /* 0xff8000002f6d7808 */ /* 0x000fe40004000000 */
[----:B------:R-:W-:Y:S04]  /*8930*/  FSETP.NEU.FTZ.AND P0, PT, R106, -INF , PT ;  /* 0xff8000006a00780b */ /* 0x000fe80003f1d000 */
[----:B------:R-:W-:Y:S02]  /*8940*/  FSEL R110, R110, RZ, P0 ;  /* 0x000000ff6e6e7208 */ /* 0x000fe40000000000 */
[----:B------:R-:W-:Y:S02]  /*8950*/  FSEL R3, R106, RZ, P0 ;  /* 0x000000ff6a037208 */ /* 0x000fe40000000000 */
[----:B------:R-:W-:Y:S01]  /*8960*/  FSETP.NEU.FTZ.AND P0, PT, R105, -INF , PT ;  /* 0xff8000006900780b */ /* 0x000fe20003f1d000 */
[--C-:B------:R-:W-:Y:S01]  /*8970*/  FFMA.FTZ R6, R24, c[0x0][0x2d0], -R110.reuse ;  /* 0x0000b40018067a23 */ /* 0x100fe2000001086e */
[----:B-1----:R-:W-:Y:S01]  /*8980*/  FMNMX.FTZ R104, R104, R0, !PT ;  /* 0x0000000068687209 */ /* 0x002fe20007810000 */
[----:B------:R-:W-:Y:S01]  /*8990*/  FFMA.FTZ R7, R23, c[0x0][0x2d0], -R110 ;  /* 0x0000b40017077a23 */ /* 0x000fe2000001086e */
[----:B------:R-:W-:Y:S01]  /*89a0*/  FMNMX.FTZ R0, R13, R108, !PT ;  /* 0x0000006c0d007209 */ /* 0x000fe20007810000 */
[----:B------:R1:W-:Y:S01]  /*89b0*/  MUFU.EX2 R250, R6 ;  /* 0x0000000600fa7308 */ /* 0x0003e20000000800 */
[----:B------:R-:W-:Y:S01]  /*89c0*/  FSEL R111, R111, RZ, P0 ;  /* 0x000000ff6f6f7208 */ /* 0x000fe20000000000 */
[----:B------:R-:W-:Y:S01]  /*89d0*/  FMUL.FTZ R164, R104, c[0x0][0x2d0] ;  /* 0x0000b40068a47a20 */ /* 0x000fe20000410000 */
[----:B------:R-:W-:Y:S02]  /*89e0*/  FMNMX.FTZ R0, R12, R0, !PT ;  /* 0x000000000c007209 */ /* 0x000fe40007810000 */
[----:B------:R-:W-:Y:S02]  /*89f0*/  FSEL R4, R105, RZ, P0 ;  /* 0x000000ff69047208 */ /* 0x000fe40000000000 */
[----:B------:R-:W-:Y:S02]  /*8a00*/  FMNMX.FTZ R0, R11, R0, !PT ;  /* 0x000000000b007209 */ /* 0x000fe40007810000 */
[----:B------:R-:W-:Y:S01]  /*8a10*/  FSETP.NEU.FTZ.AND P0, PT, R104, -INF , PT ;  /* 0xff8000006800780b */ /* 0x000fe20003f1d000 */
[----:B------:R-:W-:Y:S01]  /*8a20*/  MUFU.EX2 R249, R7 ;  /* 0x0000000700f97308 */ /* 0x000fe20000000800 */
[----:B------:R-:W-:Y:S02]  /*8a30*/  FMNMX.FTZ R0, R10, R0, !PT ;  /* 0x000000000a007209 */ /* 0x000fe40007810000 */
[----:B------:R-:W-:Y:S02]  /*8a40*/  FSEL R164, R164, RZ, P0 ;  /* 0x000000ffa4a47208 */ /* 0x000fe40000000000 */
[----:B------:R-:W-:Y:S02]  /*8a50*/  FMNMX.FTZ R0, R172, R0, !PT ;  /* 0x00000000ac007209 */ /* 0x000fe40007810000 */
[----:B------:R-:W-:Y:S02]  /*8a60*/  FSEL R5, R104, RZ, P0 ;  /* 0x000000ff68057208 */ /* 0x000fe40000000000 */
[----:B------:R-:W-:Y:S04]  /*8a70*/  FMNMX.FTZ R0, R174, R0, !PT ;  /* 0x00000000ae007209 */ /* 0x000fe80007810000 */
[----:B------:R-:W-:Y:S01]  /*8a80*/  FMNMX.FTZ R0, R178, R0, !PT ;  /* 0x00000000b2007209 */ /* 0x000fe20007810000 */
[----:B-1----:R-:W-:Y:S03]  /*8a90*/  FFMA.FTZ R6, R17, c[0x0][0x2d0], -R164 ;  /* 0x0000b40011067a23 */ /* 0x002fe600000108a4 */
[----:B------:R-:W-:Y:S01]  /*8aa0*/  FMNMX.FTZ R0, R179, R0, !PT ;  /* 0x00000000b3007209 */ /* 0x000fe20007810000 */
[----:B------:R1:W-:Y:S03]  /*8ab0*/  MUFU.EX2 R242, R6 ;  /* 0x0000000600f27308 */ /* 0x0003e60000000800 */
[----:B------:R-:W-:Y:S04]  /*8ac0*/  FMNMX.FTZ R0, R183, R0, !PT ;  /* 0x00000000b7007209 */ /* 0x000fe80007810000 */
[----:B------:R-:W-:Y:S04]  /*8ad0*/  FMNMX.FTZ R0, R185, R0, !PT ;  /* 0x00000000b9007209 */ /* 0x000fe80007810000 */
[----:B------:R-:W-:Y:S04]  /*8ae0*/  FMNMX.FTZ R0, R188, R0, !PT ;  /* 0x00000000bc007209 */ /* 0x000fe80007810000 */
[----:B------:R-:W-:Y:S05]  /*8af0*/  FMNMX.FTZ R0, R109, R0, !PT ;  /* 0x000000006d007209 */ /* 0x000fea0007810000 */
[----:B------:R-:W2:Y:S02]  /*8b00*/  SHFL.BFLY PT, R2, R0, 0x2, 0x1f ;  /* 0x0c401f0000027f89 */ /* 0x000ea400000e0000 */
[----:B--2---:R-:W-:Y:S06]  /*8b10*/  FMNMX.FTZ R0, R0, R2, !PT ;  /* 0x0000000200007209 */ /* 0x004fec0007810000 */
[----:B------:R-:W2:Y:S02]  /*8b20*/  SHFL.BFLY PT, R2, R0, 0x1, 0x1f ;  /* 0x0c201f0000027f89 */ /* 0x000ea400000e0000 */
[----:B--2---:R-:W-:Y:S01]  /*8b30*/  FMNMX.FTZ R102, R0, R2, !PT ;  /* 0x0000000200667209 */ /* 0x004fe20007810000 */
[--C-:B------:R-:W-:Y:S03]  /*8b40*/  FFMA.FTZ R0, R19, c[0x0][0x2d0], -R110.reuse ;  /* 0x0000b40013007a23 */ /* 0x100fe6000001086e */
[C---:B------:R-:W-:Y:S01]  /*8b50*/  FSETP.NEU.FTZ.AND P0, PT, R102.reuse, -INF , PT ;  /* 0xff8000006600780b */ /* 0x040fe20003f1d000 */
[----:B------:R2:W3:Y:S01]  /*8b60*/  MUFU.EX2 R248, R0 ;  /* 0x0000000000f87308 */ /* 0x0004e20000000800 */
[C---:B------:R-:W-:Y:S02]  /*8b70*/  FMUL.FTZ R165, R102.reuse, c[0x0][0x2d0] ;  /* 0x0000b40066a57a20 */ /* 0x040fe40000410000 */
[----:B------:R-:W-:Y:S03]  /*8b80*/  FSEL R2, R102, RZ, P0 ;  /* 0x000000ff66027208 */ /* 0x000fe60000000000 */
[----:B------:R-:W-:Y:S02]  /*8b90*/  FSEL R165, R165, RZ, P0 ;  /* 0x000000ffa5a57208 */ /* 0x000fe40000000000 */
[----:B------:R-:W-:Y:S03]  /*8ba0*/  ISETP.GT.AND P0, PT, R226, R252, PT ;  /* 0x000000fce200720c */ /* 0x000fe60003f04270 */
[----:B-1----:R-:W-:Y:S04]  /*8bb0*/  FFMA.FTZ R6, R11, c[0x0][0x2d0], -R165 ;  /* 0x0000b4000b067a23 */ /* 0x002fe800000108a5 */
[----:B------:R-:W-:Y:S01]  /*8bc0*/  MUFU.EX2 R238, R6 ;  /* 0x0000000600ee7308 */ /* 0x000fe20000000800 */
[----:B--2---:R-:W-:Y:S01]  /*8bd0*/  FFMA.FTZ R0, R25, c[0x0][0x2d0], -R110 ;  /* 0x0000b40019007a23 */ /* 0x004fe2000001086e */
[----:B---3--:R-:W-:Y:S08]  /*8be0*/  F2FP.BF16.PACK_AB R160, R249, R248 ;  /* 0x000000f8f9a0723e */ /* 0x008ff000000010ff */
[----:B------:R1:W2:Y:S02]  /*8bf0*/  MUFU.EX2 R251, R0 ;  /* 0x0000000000fb7308 */ /* 0x0002a40000000800 */
[--C-:B-1----:R-:W-:Y:S01]  /*8c00*/  FFMA.FTZ R0, R16, c[0x0][0x2d0], -R111.reuse ;  /* 0x0000b40010007a23 */ /* 0x102fe2000001086f */
[----:B--2---:R-:W-:Y:S07]  /*8c10*/  F2FP.BF16.PACK_AB R162, R251, R250 ;  /* 0x000000fafba2723e */ /* 0x004fee00000010ff */
[----:B------:R1:W-:Y:S02]  /*8c20*/  MUFU.EX2 R244, R0 ;  /* 0x0000000000f47308 */ /* 0x0003e40000000800 */
[--C-:B-1----:R-:W-:Y:S08]  /*8c30*/  FFMA.FTZ R0, R20, c[0x0][0x2d0], -R111.reuse ;  /* 0x0000b40014007a23 */ /* 0x102ff0000001086f */
[----:B------:R1:W2:Y:S02]  /*8c40*/  MUFU.EX2 R245, R0 ;  /* 0x0000000000f57308 */ /* 0x0002a40000000800 */
[--C-:B-1----:R-:W-:Y:S01]  /*8c50*/  FFMA.FTZ R0, R21, c[0x0][0x2d0], -R111.reuse ;  /* 0x0000b40015007a23 */ /* 0x102fe2000001086f */
[----:B--2---:R-:W-:Y:S07]  /*8c60*/  F2FP.BF16.PACK_AB R161, R245, R244 ;  /* 0x000000f4f5a1723e */ /* 0x004fee00000010ff */
[----:B------:R1:W-:Y:S02]  /*8c70*/  MUFU.EX2 R246, R0 ;  /* 0x0000000000f67308 */ /* 0x0003e40000000800 */
[----:B-1----:R-:W-:Y:S02]  /*8c80*/  FFMA.FTZ R0, R22, c[0x0][0x2d0], -R111 ;  /* 0x0000b40016007a23 */ /* 0x002fe4000001086f */
[----:B------:R-:W1:Y:S06]  /*8c90*/  LDSM.16.MT88.4 R20, [R209+0x1880] ;  /* 0x00188000d114783b */ /* 0x000e6c0000004200 */
[----:B------:R2:W3:Y:S02]  /*8ca0*/  MUFU.EX2 R247, R0 ;  /* 0x0000000000f77308 */ /* 0x0004e40000000800 */
[--C-:B--2---:R-:W-:Y:S01]  /*8cb0*/  FFMA.FTZ R0, R14, c[0x0][0x2d0], -R164.reuse ;  /* 0x0000b4000e007a23 */ /* 0x104fe200000108a4 */
[----:B---3--:R-:W-:Y:S07]  /*8cc0*/  F2FP.BF16.PACK_AB R163, R247, R246 ;  /* 0x000000f6f7a3723e */ /* 0x008fee00000010ff */
[----:B------:R2:W-:Y:S02]  /*8cd0*/  MUFU.EX2 R240, R0 ;  /* 0x0000000000f07308 */ /* 0x0005e40000000800 */
[--C-:B--2---:R-:W-:Y:S08]  /*8ce0*/  FFMA.FTZ R0, R15, c[0x0][0x2d0], -R164.reuse ;  /* 0x0000b4000f007a23 */ /* 0x104ff000000108a4 */
[----:B------:R2:W-:Y:S02]  /*8cf0*/  MUFU.EX2 R241, R0 ;  /* 0x0000000000f17308 */ /* 0x0005e40000000800 */
[----:B--2---:R-:W-:Y:S08]  /*8d00*/  FFMA.FTZ R0, R18, c[0x0][0x2d0], -R164 ;  /* 0x0000b40012007a23 */ /* 0x004ff000000108a4 */
[----:B------:R2:W-:Y:S02]  /*8d10*/  MUFU.EX2 R243, R0 ;  /* 0x0000000000f37308 */ /* 0x0005e40000000800 */
[----:B--2---:R-:W-:Y:S04]  /*8d20*/  FADD.FTZ R0, -R3, R101 ;  /* 0x0000006503007221 */ /* 0x004fe80000010100 */
[----:B------:R-:W-:Y:S04]  /*8d30*/  FMUL.FTZ R0, R0, c[0x0][0x2d0] ;  /* 0x0000b40000007a20 */ /* 0x000fe80000410000 */
[----:B------:R2:W3:Y:S02]  /*8d40*/  MUFU.EX2 R101, R0 ;  /* 0x0000000000657308 */ /* 0x0004e40000000800 */
[----:B--2---:R-:W-:Y:S02]  /*8d50*/  FADD.FTZ R0, -R4, R103 ;  /* 0x0000006704007221 */ /* 0x004fe40000010100 */
[----:B------:R-:W-:Y:S02]  /*8d60*/  FFMA.FTZ R4, R12, c[0x0][0x2d0], -R165 ;  /* 0x0000b4000c047a23 */ /* 0x000fe400000108a5 */
[----:B------:R-:W-:Y:S04]  /*8d70*/  FMUL.FTZ R0, R0, c[0x0][0x2d0] ;  /* 0x0000b40000007a20 */ /* 0x000fe80000410000 */
[----:B------:R2:W-:Y:S01]  /*8d80*/  MUFU.EX2 R237, R4 ;  /* 0x0000000400ed7308 */ /* 0x0005e20000000800 */
[C---:B---3--:R-:W-:Y:S02]  /*8d90*/  FMUL.FTZ R16, R101.reuse, R124 ;  /* 0x0000007c65107220 */ /* 0x048fe40000410000 */
[C---:B------:R-:W-:Y:S02]  /*8da0*/  FMUL.FTZ R17, R101.reuse, R125 ;  /* 0x0000007d65117220 */ /* 0x040fe40000410000 */
[C---:B------:R-:W-:Y:S02]  /*8db0*/  FMUL.FTZ R32, R101.reuse, R140 ;  /* 0x0000008c65207220 */ /* 0x040fe40000410000 */
[C---:B------:R-:W-:Y:S02]  /*8dc0*/  FMUL.FTZ R33, R101.reuse, R141 ;  /* 0x0000008d65217220 */ /* 0x040fe40000410000 */
[C---:B------:R-:W-:Y:S01]  /*8dd0*/  FMUL.FTZ R49, R101.reuse, R157 ;  /* 0x0000009d65317220 */ /* 0x040fe20000410000 */
[----:B------:R3:W4:Y:S01]  /*8de0*/  MUFU.EX2 R100, R0 ;  /* 0x0000000000647308 */ /* 0x0007220000000800 */
[C---:B------:R-:W-:Y:S02]  /*8df0*/  FMUL.FTZ R52, R101.reuse, R52 ;  /* 0x0000003465347220 */ /* 0x040fe40000410000 */
[C---:B------:R-:W-:Y:S02]  /*8e00*/  FMUL.FTZ R53, R101.reuse, R53 ;  /* 0x0000003565357220 */ /* 0x040fe40000410000 */
[C---:B------:R-:W-:Y:S02]  /*8e10*/  FMUL.FTZ R64, R101.reuse, R64 ;  /* 0x0000004065407220 */ /* 0x040fe40000410000 */
[C---:B------:R-:W-:Y:S02]  /*8e20*/  FMUL.FTZ R65, R101.reuse, R65 ;  /* 0x0000004165417220 */ /* 0x040fe40000410000 */
[C---:B------:R-:W-:Y:S02]  /*8e30*/  FMUL.FTZ R68, R101.reuse, R68 ;  /* 0x0000004465447220 */ /* 0x040fe40000410000 */
[C---:B------:R-:W-:Y:S02]  /*8e40*/  FMUL.FTZ R69, R101.reuse, R69 ;  /* 0x0000004565457220 */ /* 0x040fe40000410000 */
[C---:B------:R-:W-:Y:S02]  /*8e50*/  FMUL.FTZ R80, R101.reuse, R80 ;  /* 0x0000005065507220 */ /* 0x040fe40000410000 */
[----:B--2---:R-:W-:Y:S01]  /*8e60*/  FMUL.FTZ R4, R101, R112 ;  /* 0x0000007065047220 */ /* 0x004fe20000410000 */
[----:B------:R-:W-:Y:S01]  /*8e70*/  F2FP.BF16.PACK_AB R112, R241, R240 ;  /* 0x000000f0f170723e */ /* 0x000fe200000010ff */
[C---:B------:R-:W-:Y:S02]  /*8e80*/  FMUL.FTZ R81, R101.reuse, R81 ;  /* 0x0000005165517220 */ /* 0x040fe40000410000 */
[C---:B------:R-:W-:Y:S02]  /*8e90*/  FMUL.FTZ R96, R101.reuse, R96 ;  /* 0x0000006065607220 */ /* 0x040fe40000410000 */
[C---:B------:R-:W-:Y:S02]  /*8ea0*/  FMUL.FTZ R97, R101.reuse, R97 ;  /* 0x0000006165617220 */ /* 0x040fe40000410000 */
[----:B------:R-:W-:Y:S02]  /*8eb0*/  FMUL.FTZ R84, R101, R84 ;  /* 0x0000005465547220 */ /* 0x000fe40000410000 */
[----:B---3--:R-:W-:Y:S02]  /*8ec0*/  FADD.FTZ R0, -R5, R107 ;  /* 0x0000006b05007221 */ /* 0x008fe40000010100 */
[--C-:B------:R-:W-:Y:S02]  /*8ed0*/  FFMA.FTZ R5, R13, c[0x0][0x2d0], -R165.reuse ;  /* 0x0000b4000d057a23 */ /* 0x100fe400000108a5 */
[----:B------:R-:W-:Y:S02]  /*8ee0*/  FMUL.FTZ R0, R0, c[0x0][0x2d0] ;  /* 0x0000b40000007a20 */ /* 0x000fe40000410000 */
[----:B------:R2:W3:Y:S01]  /*8ef0*/  MUFU.EX2 R236, R5 ;  /* 0x0000000500ec7308 */ /* 0x0004e20000000800 */
[C---:B----4-:R-:W-:Y:S01]  /*8f00*/  FMUL.FTZ R6, R100.reuse, R114 ;  /* 0x0000007264067220 */ /* 0x050fe20000410000 */
[----:B------:R-:W-:Y:S01]  /*8f10*/  F2FP.BF16.PACK_AB R114, R243, R242 ;  /* 0x000000f2f372723e */ /* 0x000fe200000010ff */
[C---:B------:R-:W-:Y:S02]  /*8f20*/  FMUL.FTZ R7, R100.reuse, R115 ;  /* 0x0000007364077220 */ /* 0x040fe40000410000 */
[C---:B------:R-:W-:Y:S02]  /*8f30*/  FMUL.FTZ R18, R100.reuse, R126 ;  /* 0x0000007e64127220 */ /* 0x040fe40000410000 */
[C---:B------:R-:W-:Y:S02]  /*8f40*/  FMUL.FTZ R19, R100.reuse, R127 ;  /* 0x0000007f64137220 */ /* 0x040fe40000410000 */
[----:B------:R-:W-:Y:S01]  /*8f50*/  LDSM.16.MT88.4 R124, [R210+0x1c80] ;  /* 0x001c8000d27c783b */ /* 0x000fe20000004200 */
[----:B------:R4:W5:Y:S01]  /*8f60*/  MUFU.EX2 R3, R0 ;  /* 0x0000000000037308 */ /* 0x0009620000000800 */
[C---:B------:R-:W-:Y:S02]  /*8f70*/  FMUL.FTZ R34, R100.reuse, R142 ;  /* 0x0000008e64227220 */ /* 0x040fe40000410000 */
[C---:B------:R-:W-:Y:S02]  /*8f80*/  FMUL.FTZ R35, R100.reuse, R143 ;  /* 0x0000008f64237220 */ /* 0x040fe40000410000 */
[C---:B------:R-:W-:Y:S02]  /*8f90*/  FMUL.FTZ R50, R100.reuse, R158 ;  /* 0x0000009e64327220 */ /* 0x040fe40000410000 */
[----:B------:R-:W-:Y:S01]  /*8fa0*/  LDSM.16.MT88.4 R140, [R210+0x2080] ;  /* 0x00208000d28c783b */ /* 0x000fe20000004200 */
[C---:B------:R-:W-:Y:S02]  /*8fb0*/  FMUL.FTZ R51, R100.reuse, R159 ;  /* 0x0000009f64337220 */ /* 0x040fe40000410000 */
[C---:B------:R-:W-:Y:S02]  /*8fc0*/  FMUL.FTZ R54, R100.reuse, R54 ;  /* 0x0000003664367220 */ /* 0x040fe40000410000 */
[C---:B------:R-:W-:Y:S02]  /*8fd0*/  FMUL.FTZ R55, R100.reuse, R55 ;  /* 0x0000003764377220 */ /* 0x040fe40000410000 */
[----:B--2---:R-:W-:Y:S01]  /*8fe0*/  FMUL.FTZ R5, R101, R113 ;  /* 0x0000007165057220 */ /* 0x004fe20000410000 */
[----:B---3--:R-:W-:Y:S01]  /*8ff0*/  F2FP.BF16.PACK_AB R113, R237, R236 ;  /* 0x000000eced71723e */ /* 0x008fe200000010ff */
[C---:B------:R-:W-:Y:S02]  /*9000*/  FMUL.FTZ R66, R100.reuse, R66 ;  /* 0x0000004264427220 */ /* 0x040fe40000410000 */
[C---:B------:R-:W-:Y:S02]  /*9010*/  FMUL.FTZ R67, R100.reuse, R67 ;  /* 0x0000004364437220 */ /* 0x040fe40000410000 */
[C---:B------:R-:W-:Y:S01]  /*9020*/  FMUL.FTZ R70, R100.reuse, R70 ;  /* 0x0000004664467220 */ /* 0x040fe20000410000 */
[-C--:B-1----:R-:W-:Y:S01]  /*9030*/  HMMA.16816.F32.BF16 R4, R160, R20.reuse, R4 ;  /* 0x00000014a004723c */ /* 0x082fe20000041804 */
[----:B------:R-:W-:Y:S02]  /*9040*/  FMUL.FTZ R71, R100, R71 ;  /* 0x0000004764477220 */ /* 0x000fe40000410000 */
[----:B----4-:R-:W-:Y:S02]  /*9050*/  FFMA.FTZ R0, R10, c[0x0][0x2d0], -R165 ;  /* 0x0000b4000a007a23 */ /* 0x010fe400000108a5 */
[C---:B-----5:R-:W-:Y:S02]  /*9060*/  FMUL.FTZ R8, R3.reuse, R116 ;  /* 0x0000007403087220 */ /* 0x060fe40000410000 */
[----:B------:R-:W1:Y:S01]  /*9070*/  MUFU.EX2 R239, R0 ;  /* 0x0000000000ef7308 */ /* 0x000e620000000800 */
[C---:B------:R-:W-:Y:S04]  /*9080*/  FMUL.FTZ R9, R3.reuse, R117 ;  /* 0x0000007503097220 */ /* 0x040fe80000410000 */
[C---:B------:R-:W-:Y:S02]  /*9090*/  FMUL.FTZ R12, R3.reuse, R120 ;  /* 0x00000078030c7220 */ /* 0x040fe40000410000 */
        /* <DEDUP_REMOVED lines=8> */
[----:B------:R-:W-:Y:S01]  /*9120*/  FMUL.FTZ R57, R3, R57 ;  /* 0x0000003903397220 */ /* 0x000fe20000410000 */
[----:B-1----:R-:W-:Y:S01]  /*9130*/  F2FP.BF16.PACK_AB R115, R239, R238 ;  /* 0x000000eeef73723e */ /* 0x002fe200000010ff */
[----:B------:R-:W-:Y:S02]  /*9140*/  FADD.FTZ R0, -R2, R108 ;  /* 0x0000006c02007221 */ /* 0x000fe40000010100 */
[--C-:B------:R-:W-:Y:S02]  /*9150*/  FFMA.FTZ R2, R40, c[0x0][0x2d0], -R110.reuse ;  /* 0x0000b40028027a23 */ /* 0x100fe4000001086e */
[----:B------:R-:W-:Y:S02]  /*9160*/  FMUL.FTZ R0, R0, c[0x0][0x2d0] ;  /* 0x0000b40000007a20 */ /* 0x000fe40000410000 */
[----:B------:R1:W-:Y:S01]  /*9170*/  MUFU.EX2 R235, R2 ;  /* 0x0000000200eb7308 */ /* 0x0003e20000000800 */
[C---:B------:R-:W-:Y:S02]  /*9180*/  FMUL.FTZ R40, R3.reuse, R148 ;  /* 0x0000009403287220 */ /* 0x040fe40000410000 */
[C---:B------:R-:W-:Y:S02]  /*9190*/  FMUL.FTZ R60, R3.reuse, R60 ;  /* 0x0000003c033c7220 */ /* 0x040fe40000410000 */
[C---:B------:R-:W-:Y:S02]  /*91a0*/  FMUL.FTZ R61, R3.reuse, R61 ;  /* 0x0000003d033d7220 */ /* 0x040fe40000410000 */
[C---:B------:R-:W-:Y:S02]  /*91b0*/  FMUL.FTZ R72, R3.reuse, R72 ;  /* 0x0000004803487220 */ /* 0x040fe40000410000 */
[C---:B------:R-:W-:Y:S01]  /*91c0*/  FMUL.FTZ R73, R3.reuse, R73 ;  /* 0x0000004903497220 */ /* 0x040fe20000410000 */
[----:B------:R-:W2:Y:S01]  /*91d0*/  MUFU.EX2 R0, R0 ;  /* 0x0000000000007308 */ /* 0x000ea20000000800 */
[C---:B------:R-:W-:Y:S02]  /*91e0*/  FMUL.FTZ R76, R3.reuse, R76 ;  /* 0x0000004c034c7220 */ /* 0x040fe40000410000 */
[----:B------:R-:W-:Y:S02]  /*91f0*/  FMUL.FTZ R77, R3, R77 ;  /* 0x0000004d034d7220 */ /* 0x000fe40000410000 */
[C---:B------:R-:W-:Y:S02]  /*9200*/  FMUL.FTZ R82, R100.reuse, R82 ;  /* 0x0000005264527220 */ /* 0x040fe40000410000 */
[C---:B------:R-:W-:Y:S02]  /*9210*/  FMUL.FTZ R83, R100.reuse, R83 ;  /* 0x0000005364537220 */ /* 0x040fe40000410000 */
[C---:B------:R-:W-:Y:S02]  /*9220*/  FMUL.FTZ R98, R100.reuse, R98 ;  /* 0x0000006264627220 */ /* 0x040fe40000410000 */
[C---:B------:R-:W-:Y:S02]  /*9230*/  FMUL.FTZ R99, R100.reuse, R99 ;  /* 0x0000006364637220 */ /* 0x040fe40000410000 */
[----:B------:R-:W-:Y:S02]  /*9240*/  FMUL.FTZ R85, R101, R85 ;  /* 0x0000005565557220 */ /* 0x000fe40000410000 */
[--C-:B-1----:R-:W-:Y:S02]  /*9250*/  FFMA.FTZ R2, R41, c[0x0][0x2d0], -R110.reuse ;  /* 0x0000b40029027a23 */ /* 0x102fe4000001086e */
[----:B------:R-:W-:Y:S02]  /*9260*/  FMUL.FTZ R41, R3, R149 ;  /* 0x0000009503297220 */ /* 0x000fe40000410000 */
[----:B------:R1:W3:Y:S01]  /*9270*/  MUFU.EX2 R234, R2 ;  /* 0x0000000200ea7308 */ /* 0x0002e20000000800 */
[C---:B------:R-:W-:Y:S02]  /*9280*/  FMUL.FTZ R86, R100.reuse, R86 ;  /* 0x0000005664567220 */ /* 0x040fe40000410000 */
[----:B------:R-:W-:Y:S02]  /*9290*/  FMUL.FTZ R87, R100, R87 ;  /* 0x0000005764577220 */ /* 0x000fe40000410000 */
[C---:B--2---:R-:W-:Y:S02]  /*92a0*/  FMUL.FTZ R10, R0.reuse, R118 ;  /* 0x00000076000a7220 */ /* 0x044fe40000410000 */
[C---:B------:R-:W-:Y:S02]  /*92b0*/  FMUL.FTZ R11, R0.reuse, R119 ;  /* 0x00000077000b7220 */ /* 0x040fe40000410000 */
[----:B------:R-:W2:Y:S01]  /*92c0*/  LDSM.16.MT88.4 R116, [R209+0x2480] ;  /* 0x00248000d174783b */ /* 0x000ea20000004200 */
[C---:B------:R-:W-:Y:S02]  /*92d0*/  FMUL.FTZ R14, R0.reuse, R122 ;  /* 0x0000007a000e7220 */ /* 0x040fe40000410000 */
[C---:B------:R-:W-:Y:S02]  /*92e0*/  FMUL.FTZ R15, R0.reuse, R123 ;  /* 0x0000007b000f7220 */ /* 0x040fe40000410000 */
[C---:B------:R-:W-:Y:S01]  /*92f0*/  HMMA.16816.F32.BF16 R8, R112.reuse, R20, R8 ;  /* 0x000000147008723c */ /* 0x040fe20000041808 */
[C---:B------:R-:W-:Y:S02]  /*9300*/  FMUL.FTZ R26, R0.reuse, R134 ;  /* 0x00000086001a7220 */ /* 0x040fe40000410000 */
[----:B------:R-:W4:Y:S01]  /*9310*/  LDSM.16.MT88.4 R120, [R210+0x2480] ;  /* 0x00248000d278783b */ /* 0x000f220000004200 */
[C---:B------:R-:W-:Y:S02]  /*9320*/  FMUL.FTZ R27, R0.reuse, R135 ;  /* 0x00000087001b7220 */ /* 0x040fe40000410000 */
[----:B------:R-:W-:Y:S02]  /*9330*/  FMUL.FTZ R42, R0, R150 ;  /* 0x00000096002a7220 */ /* 0x000fe40000410000 */
[-C--:B------:R-:W-:Y:S01]  /*9340*/  HMMA.16816.F32.BF16 R12, R112, R22.reuse, R12 ;  /* 0x00000016700c723c */ /* 0x080fe2000004180c */
[C---:B------:R-:W-:Y:S02]  /*9350*/  FMUL.FTZ R20, R101.reuse, R128 ;  /* 0x0000008065147220 */ /* 0x040fe40000410000 */
[----:B------:R-:W-:Y:S01]  /*9360*/  LDSM.16.MT88.4 R132, [R209+0x2080] ;  /* 0x00208000d184783b */ /* 0x000fe20000004200 */
[--C-:B-1----:R-:W-:Y:S02]  /*9370*/  FFMA.FTZ R2, R46, c[0x0][0x2d0], -R111.reuse ;  /* 0x0000b4002e027a23 */ /* 0x102fe4000001086f */
[C---:B------:R-:W-:Y:S02]  /*9380*/  FMUL.FTZ R21, R101.reuse, R129 ;  /* 0x0000008165157220 */ /* 0x040fe40000410000 */
[C---:B------:R-:W-:Y:S01]  /*9390*/  HMMA.16816.F32.BF16 R16, R160.reuse, R22, R16 ;  /* 0x00000016a010723c */ /* 0x040fe20000041810 */
[----:B------:R1:W-:Y:S03]  /*93a0*/  MUFU.EX2 R233, R2 ;  /* 0x0000000200e97308 */ /* 0x0003e60000000800 */
[C---:B------:R-:W-:Y:S02]  /*93b0*/  FMUL.FTZ R30, R0.reuse, R138 ;  /* 0x0000008a001e7220 */ /* 0x040fe40000410000 */
[----:B------:R-:W-:Y:S02]  /*93c0*/  FMUL.FTZ R31, R0, R139 ;  /* 0x0000008b001f7220 */ /* 0x000fe40000410000 */
[C---:B------:R-:W-:Y:S04]  /*93d0*/  FMUL.FTZ R22, R100.reuse, R130 ;  /* 0x0000008264167220 */ /* 0x040fe80000410000 */
[----:B------:R-:W-:Y:S02]  /*93e0*/  FMUL.FTZ R23, R100, R131 ;  /* 0x0000008364177220 */ /* 0x000fe40000410000 */
[----:B------:R-:W-:Y:S01]  /*93f0*/  LDSM.16.MT88.4 R128, [R209+0x2880] ;  /* 0x00288000d180783b */ /* 0x000fe20000004200 */
[C---:B------:R-:W-:Y:S02]  /*9400*/  FMUL.FTZ R43, R0.reuse, R151 ;  /* 0x00000097002b7220 */ /* 0x040fe40000410000 */
[C---:B------:R-:W-:Y:S02]  /*9410*/  FMUL.FTZ R46, R0.reuse, R154 ;  /* 0x0000009a002e7220 */ /* 0x040fe40000410000 */
[-C--:B------:R-:W-:Y:S01]  /*9420*/  HMMA.16816.F32.BF16 R20, R160, R36.reuse, R20 ;  /* 0x00000024a014723c */ /* 0x080fe20000041814 */
[C---:B------:R-:W-:Y:S02]  /*9430*/  FMUL.FTZ R47, R0.reuse, R155 ;  /* 0x0000009b002f7220 */ /* 0x040fe40000410000 */
[C---:B------:R-:W-:Y:S02]  /*9440*/  FMUL.FTZ R58, R0.reuse, R58 ;  /* 0x0000003a003a7220 */ /* 0x040fe40000410000 */
[----:B------:R-:W-:Y:S02]  /*9450*/  FMUL.FTZ R59, R0, R59 ;  /* 0x0000003b003b7220 */ /* 0x000fe40000410000 */
[--C-:B-1----:R-:W-:Y:S01]  /*9460*/  FFMA.FTZ R2, R48, c[0x0][0x2d0], -R111.reuse ;  /* 0x0000b40030027a23 */ /* 0x102fe2000001086f */
[C---:B------:R-:W-:Y:S01]  /*9470*/  HMMA.16816.F32.BF16 R24, R112.reuse, R36, R24 ;  /* 0x000000247018723c */ /* 0x040fe20000041818 */
[C---:B------:R-:W-:Y:S02]  /*9480*/  FMUL.FTZ R48, R101.reuse, R156 ;  /* 0x0000009c65307220 */ /* 0x040fe40000410000 */
[----:B------:R1:W5:Y:S01]  /*9490*/  MUFU.EX2 R224, R2 ;  /* 0x0000000200e07308 */ /* 0x0003620000000800 */
[----:B------:R-:W-:Y:S01]  /*94a0*/  LDSM.16.MT88.4 R156, [R209+0x2c80] ;  /* 0x002c8000d19c783b */ /* 0x000fe20000004200 */
[C---:B------:R-:W-:Y:S02]  /*94b0*/  FMUL.FTZ R62, R0.reuse, R62 ;  /* 0x0000003e003e7220 */ /* 0x040fe40000410000 */
[C---:B------:R-:W-:Y:S01]  /*94c0*/  FMUL.FTZ R36, R101.reuse, R144 ;  /* 0x0000009065247220 */ /* 0x040fe20000410000 */
[-C--:B------:R-:W-:Y:S01]  /*94d0*/  HMMA.16816.F32.BF16 R28, R112, R38.reuse, R28 ;  /* 0x00000026701c723c */ /* 0x080fe2000004181c */
[----:B------:R-:W-:Y:S03]  /*94e0*/  FMUL.FTZ R37, R101, R145 ;  /* 0x0000009165257220 */ /* 0x000fe60000410000 */
[C---:B------:R-:W-:Y:S02]  /*94f0*/  FMUL.FTZ R63, R0.reuse, R63 ;  /* 0x0000003f003f7220 */ /* 0x040fe40000410000 */
[C---:B------:R-:W-:Y:S02]  /*9500*/  FMUL.FTZ R74, R0.reuse, R74 ;  /* 0x0000004a004a7220 */ /* 0x040fe40000410000 */
[C---:B------:R-:W-:Y:S01]  /*9510*/  HMMA.16816.F32.BF16 R32, R160.reuse, R38, R32 ;  /* 0x00000026a020723c */ /* 0x040fe20000041820 */
[C---:B------:R-:W-:Y:S03]  /*9520*/  FMUL.FTZ R75, R0.reuse, R75 ;  /* 0x0000004b004b7220 */ /* 0x040fe60000410000 */
[C---:B------:R-:W-:Y:S02]  /*9530*/  FMUL.FTZ R78, R0.reuse, R78 ;  /* 0x0000004e004e7220 */ /* 0x040fe40000410000 */
[----:B------:R-:W-:Y:S02]  /*9540*/  FMUL.FTZ R79, R0, R79 ;  /* 0x0000004f004f7220 */ /* 0x000fe40000410000 */
[----:B------:R-:W-:Y:S04]  /*9550*/  FMUL.FTZ R38, R100, R146 ;  /* 0x0000009264267220 */ /* 0x000fe80000410000 */
[--C-:B-1----:R-:W-:Y:S02]  /*9560*/  FFMA.FTZ R2, R166, c[0x0][0x2d0], -R110.reuse ;  /* 0x0000b400a6027a23 */ /* 0x102fe4000001086e */
[----:B------:R-:W-:Y:S02]  /*9570*/  FMUL.FTZ R39, R100, R147 ;  /* 0x0000009364277220 */ /* 0x000fe40000410000 */
[----:B------:R1:W-:Y:S01]  /*9580*/  MUFU.EX2 R207, R2 ;  /* 0x0000000200cf7308 */ /* 0x0003e20000000800 */
[C---:B------:R-:W-:Y:S02]  /*9590*/  FMUL.FTZ R88, R3.reuse, R88 ;  /* 0x0000005803587220 */ /* 0x040fe40000410000 */
[C---:B------:R-:W-:Y:S02]  /*95a0*/  FMUL.FTZ R89, R3.reuse, R89 ;  /* 0x0000005903597220 */ /* 0x040fe40000410000 */
[-C--:B--2---:R-:W-:Y:S01]  /*95b0*/  HMMA.16816.F32.BF16 R36, R160, R116.reuse, R36 ;  /* 0x00000074a024723c */ /* 0x084fe20000041824 */
[C---:B------:R-:W-:Y:S02]  /*95c0*/  FMUL.FTZ R90, R0.reuse, R90 ;  /* 0x0000005a005a7220 */ /* 0x040fe40000410000 */
[C---:B------:R-:W-:Y:S02]  /*95d0*/  FMUL.FTZ R91, R0.reuse, R91 ;  /* 0x0000005b005b7220 */ /* 0x040fe40000410000 */
[C---:B------:R-:W-:Y:S02]  /*95e0*/  FMUL.FTZ R92, R3.reuse, R92 ;  /* 0x0000005c035c7220 */ /* 0x040fe40000410000 */
[----:B------:R-:W-:Y:S01]  /*95f0*/  FMUL.FTZ R93, R3, R93 ;  /* 0x0000005d035d7220 */ /* 0x000fe20000410000 */
[C---:B------:R-:W-:Y:S01]  /*9600*/  HMMA.16816.F32.BF16 R40, R112.reuse, R116, R40 ;  /* 0x000000747028723c */ /* 0x040fe20000041828 */
[C---:B------:R-:W-:Y:S03]  /*9610*/  FMUL.FTZ R94, R0.reuse, R94 ;  /* 0x0000005e005e7220 */ /* 0x040fe60000410000 */
[----:B------:R-:W-:Y:S04]  /*9620*/  FMUL.FTZ R95, R0, R95 ;  /* 0x0000005f005f7220 */ /* 0x000fe80000410000 */
[-C--:B------:R-:W-:Y:S01]  /*9630*/  HMMA.16816.F32.BF16 R44, R112, R118.reuse, R44 ;  /* 0x00000076702c723c */ /* 0x080fe2000004182c */
[----:B-1----:R-:W-:Y:S07]  /*9640*/  FFMA.FTZ R2, R167, c[0x0][0x2d0], -R110 ;  /* 0x0000b400a7027a23 */ /* 0x002fee000001086e */
[C---:B------:R-:W-:Y:S01]  /*9650*/  HMMA.16816.F32.BF16 R48, R160.reuse, R118, R48 ;  /* 0x00000076a030723c */ /* 0x040fe20000041830 */
[----:B------:R1:W2:Y:S01]  /*9660*/  MUFU.EX2 R206, R2 ;  /* 0x0000000200ce7308 */ /* 0x0002a20000000800 */
[----:B------:R-:W2:Y:S06]  /*9670*/  LDSM.16.MT88.4 R116, [R209+0x3080] ;  /* 0x00308000d174783b */ /* 0x000eac0000004200 */
[-C--:B----4-:R-:W-:Y:S08]  /*9680*/  HMMA.16816.F32.BF16 R52, R160, R120.reuse, R52 ;  /* 0x00000078a034723c */ /* 0x090ff00000041834 */
[C---:B------:R-:W-:Y:S08]  /*9690*/  HMMA.16816.F32.BF16 R56, R112.reuse, R120, R56 ;  /* 0x000000787038723c */ /* 0x040ff00000041838 */
[-C--:B------:R-:W-:Y:S01]  /*96a0*/  HMMA.16816.F32.BF16 R60, R112, R122.reuse, R60 ;  /* 0x0000007a703c723c */ /* 0x080fe2000004183c */
[--C-:B-1----:R-:W-:Y:S04]  /*96b0*/  FFMA.FTZ R2, R168, c[0x0][0x2d0], -R111.reuse ;  /* 0x0000b400a8027a23 */ /* 0x102fe8000001086f */
[----:B------:R1:W-:Y:S03]  /*96c0*/  MUFU.EX2 R205, R2 ;  /* 0x0000000200cd7308 */ /* 0x0003e60000000800 */
[C---:B------:R-:W-:Y:S01]  /*96d0*/  HMMA.16816.F32.BF16 R64, R160.reuse, R122, R64 ;  /* 0x0000007aa040723c */ /* 0x040fe20000041840 */
[----:B------:R-:W4:Y:S07]  /*96e0*/  LDSM.16.MT88.4 R120, [R210+0x3080] ;  /* 0x00308000d278783b */ /* 0x000f2e0000004200 */
[-C--:B--2---:R-:W-:Y:S08]  /*96f0*/  HMMA.16816.F32.BF16 R68, R160, R116.reuse, R68 ;  /* 0x00000074a044723c */ /* 0x084ff00000041844 */
[C---:B------:R-:W-:Y:S01]  /*9700*/  HMMA.16816.F32.BF16 R72, R112.reuse, R116, R72 ;  /* 0x000000747048723c */ /* 0x040fe20000041848 */
[----:B-1----:R-:W-:Y:S07]  /*9710*/  FFMA.FTZ R2, R170, c[0x0][0x2d0], -R111 ;  /* 0x0000b400aa027a23 */ /* 0x002fee000001086f */
[-C--:B------:R-:W-:Y:S01]  /*9720*/  HMMA.16816.F32.BF16 R76, R112, R118.reuse, R76 ;  /* 0x00000076704c723c */ /* 0x080fe2000004184c */
[----:B------:R1:W2:Y:S07]  /*9730*/  MUFU.EX2 R204, R2 ;  /* 0x0000000200cc7308 */ /* 0x0002ae0000000800 */
[C---:B------:R-:W-:Y:S01]  /*9740*/  HMMA.16816.F32.BF16 R80, R160.reuse, R118, R80 ;  /* 0x00000076a050723c */ /* 0x040fe20000041850 */
[----:B------:R-:W2:Y:S07]  /*9750*/  LDSM.16.MT88.4 R116, [R209+0x1c80] ;  /* 0x001c8000d174783b */ /* 0x000eae0000004200 */
[-C--:B----4-:R-:W-:Y:S08]  /*9760*/  HMMA.16816.F32.BF16 R84, R160, R120.reuse, R84 ;  /* 0x00000078a054723c */ /* 0x090ff00000041854 */
[C---:B------:R-:W-:Y:S01]  /*9770*/  HMMA.16816.F32.BF16 R88, R112.reuse, R120, R88 ;  /* 0x000000787058723c */ /* 0x040fe20000041858 */
[--C-:B-1----:R-:W-:Y:S04]  /*9780*/  FFMA.FTZ R2, R169, c[0x0][0x2d0], -R164.reuse ;  /* 0x0000b400a9027a23 */ /* 0x102fe800000108a4 */
[----:B------:R1:W-:Y:S03]  /*9790*/  MUFU.EX2 R203, R2 ;  /* 0x0000000200cb7308 */ /* 0x0003e60000000800 */
[-C--:B------:R-:W-:Y:S07]  /*97a0*/  HMMA.16816.F32.BF16 R92, R112, R122.reuse, R92 ;  /* 0x0000007a705c723c */ /* 0x080fee000004185c */
[----:B---3--:R-:W-:Y:S01]  /*97b0*/  F2FP.BF16.PACK_AB R112, R234, R235 ;  /* 0x000000ebea70723e */ /* 0x008fe200000010ff */
[----:B------:R-:W-:Y:S01]  /*97c0*/  HMMA.16816.F32.BF16 R96, R160, R122, R96 ;  /* 0x0000007aa060723c */ /* 0x000fe20000041860 */
[----:B-----5:R-:W-:Y:S03]  /*97d0*/  F2FP.BF16.PACK_AB R113, R224, R233 ;  /* 0x000000e9e071723e */ /* 0x020fe600000010ff */
[----:B------:R-:W-:Y:S02]  /*97e0*/  F2FP.BF16.PACK_AB R114, R206, R207 ;  /* 0x000000cfce72723e */ /* 0x000fe400000010ff */
[----:B--2---:R-:W-:Y:S07]  /*97f0*/  F2FP.BF16.PACK_AB R115, R204, R205 ;  /* 0x000000cdcc73723e */ /* 0x004fee00000010ff */
[-C--:B------:R-:W-:Y:S01]  /*9800*/  HMMA.16816.F32.BF16 R4, R112, R116.reuse, R4 ;  /* 0x000000747004723c */ /* 0x080fe20000041804 */
[--C-:B-1----:R-:W-:Y:S02]  /*9810*/  FFMA.FTZ R2, R171, c[0x0][0x2d0], -R164.reuse ;  /* 0x0000b400ab027a23 */ /* 0x102fe400000108a4 */
[----:B------:R-:W-:Y:S02]  /*9820*/  LDSM.16.MT88.4 R168, [R209+0x3880] ;  /* 0x00388000d1a8783b */ /* 0x000fe40000004200 */
[----:B------:R1:W2:Y:S02]  /*9830*/  MUFU.EX2 R202, R2 ;  /* 0x0000000200ca7308 */ /* 0x0002a40000000800 */
[--C-:B-1----:R-:W-:Y:S01]  /*9840*/  FFMA.FTZ R2, R173, c[0x0][0x2d0], -R164.reuse ;  /* 0x0000b400ad027a23 */ /* 0x102fe200000108a4 */
[----:B--2---:R-:W-:Y:S07]  /*9850*/  F2FP.BF16.PACK_AB R120, R202, R203 ;  /* 0x000000cbca78723e */ /* 0x004fee00000010ff */
[----:B------:R1:W-:Y:S02]  /*9860*/  MUFU.EX2 R201, R2 ;  /* 0x0000000200c97308 */ /* 0x0003e40000000800 */
[----:B-1----:R-:W-:Y:S08]  /*9870*/  FFMA.FTZ R2, R175, c[0x0][0x2d0], -R164 ;  /* 0x0000b400af027a23 */ /* 0x002ff000000108a4 */
        /* <DEDUP_REMOVED lines=13> */
[----:B------:R1:W-:Y:S01]  /*9950*/  MUFU.EX2 R198, R2 ;  /* 0x0000000200c67308 */ /* 0x0003e20000000800 */
[C---:B------:R-:W-:Y:S08]  /*9960*/  HMMA.16816.F32.BF16 R8, R120.reuse, R116, R8 ;  /* 0x000000747808723c */ /* 0x040ff00000041808 */
[-C--:B------:R-:W-:Y:S08]  /*9970*/  HMMA.16816.F32.BF16 R12, R120, R118.reuse, R12 ;  /* 0x00000076780c723c */ /* 0x080ff0000004180c */
[C---:B------:R-:W-:Y:S01]  /*9980*/  HMMA.16816.F32.BF16 R16, R112.reuse, R118, R16 ;  /* 0x000000767010723c */ /* 0x040fe20000041810 */
[----:B------:R-:W2:Y:S03]  /*9990*/  LDSM.16.MT88.4 R116, [R210+0x2880] ;  /* 0x00288000d274783b */ /* 0x000ea60000004200 */
[--C-:B-1----:R-:W-:Y:S04]  /*99a0*/  FFMA.FTZ R2, R184, c[0x0][0x2d0], -R110.reuse ;  /* 0x0000b400b8027a23 */ /* 0x102fe8000001086e */
        /* <DEDUP_REMOVED lines=8> */
[----:B------:R3:W-:Y:S03]  /*9a30*/  MUFU.EX2 R197, R2 ;  /* 0x0000000200c57308 */ /* 0x0007e60000000800 */
[-C--:B------:R-:W-:Y:S08]  /*9a40*/  HMMA.16816.F32.BF16 R36, R112, R128.reuse, R36 ;  /* 0x000000807024723c */ /* 0x080ff00000041824 */
[C---:B------:R-:W-:Y:S08]  /*9a50*/  HMMA.16816.F32.BF16 R40, R120.reuse, R128, R40 ;  /* 0x000000807828723c */ /* 0x040ff00000041828 */
[-C--:B------:R-:W-:Y:S01]  /*9a60*/  HMMA.16816.F32.BF16 R44, R120, R130.reuse, R44 ;  /* 0x00000082782c723c */ /* 0x080fe2000004182c */
[--C-:B---3--:R-:W-:Y:S07]  /*9a70*/  FFMA.FTZ R2, R181, c[0x0][0x2d0], -R111.reuse ;  /* 0x0000b400b5027a23 */ /* 0x108fee000001086f */
[C---:B------:R-:W-:Y:S01]  /*9a80*/  HMMA.16816.F32.BF16 R48, R112.reuse, R130, R48 ;  /* 0x000000827030723c */ /* 0x040fe20000041830 */
[----:B------:R3:W-:Y:S01]  /*9a90*/  MUFU.EX2 R196, R2 ;  /* 0x0000000200c47308 */ /* 0x0007e20000000800 */
[----:B------:R-:W4:Y:S06]  /*9aa0*/  LDSM.16.MT88.4 R128, [R210+0x3480] ;  /* 0x00348000d280783b */ /* 0x000f2c0000004200 */
[-C--:B--2---:R-:W-:Y:S08]  /*9ab0*/  HMMA.16816.F32.BF16 R52, R112, R116.reuse, R52 ;  /* 0x000000747034723c */ /* 0x084ff00000041834 */
[C---:B------:R-:W-:Y:S08]  /*9ac0*/  HMMA.16816.F32.BF16 R56, R120.reuse, R116, R56 ;  /* 0x000000747838723c */ /* 0x040ff00000041838 */
[-C--:B------:R-:W-:Y:S01]  /*9ad0*/  HMMA.16816.F32.BF16 R60, R120, R118.reuse, R60 ;  /* 0x00000076783c723c */ /* 0x080fe2000004183c */
[--C-:B---3--:R-:W-:Y:S03]  /*9ae0*/  FFMA.FTZ R2, R193, c[0x0][0x2d0], -R110.reuse ;  /* 0x0000b400c1027a23 */ /* 0x108fe6000001086e */
[----:B------:R-:W-:Y:S01]  /*9af0*/  FFMA.FTZ R110, R194, c[0x0][0x2d0], -R110 ;  /* 0x0000b400c26e7a23 */ /* 0x000fe2000001086e */
[----:B------:R2:W-:Y:S01]  /*9b00*/  MUFU.EX2 R195, R2 ;  /* 0x0000000200c37308 */ /* 0x0005e20000000800 */
[----:B------:R-:W3:Y:S02]  /*9b10*/  LDL.LU R194, [R1+0x10] ;  /* 0x0000100001c27983 */ /* 0x000ee40000300800 */
[C---:B------:R-:W-:Y:S07]  /*9b20*/  HMMA.16816.F32.BF16 R64, R112.reuse, R118, R64 ;  /* 0x000000767040723c */ /* 0x040fee0000041840 */
[----:B------:R-:W5:Y:S01]  /*9b30*/  MUFU.EX2 R193, R110 ;  /* 0x0000006e00c17308 */ /* 0x000f620000000800 */
[-C--:B-1----:R-:W-:Y:S08]  /*9b40*/  HMMA.16816.F32.BF16 R68, R112, R124.reuse, R68 ;  /* 0x0000007c7044723c */ /* 0x082ff00000041844 */
[C---:B------:R-:W-:Y:S01]  /*9b50*/  HMMA.16816.F32.BF16 R72, R120.reuse, R124, R72 ;  /* 0x0000007c7848723c */ /* 0x040fe20000041848 */
[--C-:B--2---:R-:W-:Y:S02]  /*9b60*/  FFMA.FTZ R2, R189, c[0x0][0x2d0], -R111.reuse ;  /* 0x0000b400bd027a23 */ /* 0x104fe4000001086f */
[----:B------:R-:W2:Y:S05]  /*9b70*/  LDL.LU R189, [R1+0xc] ;  /* 0x00000c0001bd7983 */ /* 0x000eaa0000300800 */
[-C--:B------:R-:W-:Y:S01]  /*9b80*/  HMMA.16816.F32.BF16 R76, R120, R126.reuse, R76 ;  /* 0x0000007e784c723c */ /* 0x080fe2000004184c */
[----:B------:R1:W-:Y:S03]  /*9b90*/  MUFU.EX2 R184, R2 ;  /* 0x0000000200b87308 */ /* 0x0003e60000000800 */
[----:B------:R-:W-:Y:S02]  /*9ba0*/  FFMA.FTZ R111, R191, c[0x0][0x2d0], -R111 ;  /* 0x0000b400bf6f7a23 */ /* 0x000fe4000001086f */
[----:B------:R-:W3:Y:S01]  /*9bb0*/  LDL.LU R191, [R1+0x4] ;  /* 0x0000040001bf7983 */ /* 0x000ee20000300800 */
[----:B-----5:R-:W-:Y:S01]  /*9bc0*/  F2FP.BF16.PACK_AB R110, R193, R195 ;  /* 0x000000c3c16e723e */ /* 0x020fe200000010ff */
[C---:B------:R-:W-:Y:S03]  /*9bd0*/  HMMA.16816.F32.BF16 R80, R112.reuse, R126, R80 ;  /* 0x0000007e7050723c */ /* 0x040fe60000041850 */
[----:B------:R-:W5:Y:S05]  /*9be0*/  MUFU.EX2 R182, R111 ;  /* 0x0000006f00b67308 */ /* 0x000f6a0000000800 */
[-C--:B----4-:R-:W-:Y:S08]  /*9bf0*/  HMMA.16816.F32.BF16 R84, R112, R128.reuse, R84 ;  /* 0x000000807054723c */ /* 0x090ff00000041854 */
[C---:B------:R-:W-:Y:S01]  /*9c00*/  HMMA.16816.F32.BF16 R88, R120.reuse, R128, R88 ;  /* 0x000000807858723c */ /* 0x040fe20000041858 */
[--C-:B-1----:R-:W-:Y:S02]  /*9c10*/  FFMA.FTZ R2, R186, c[0x0][0x2d0], -R164.reuse ;  /* 0x0000b400ba027a23 */ /* 0x102fe400000108a4 */
[----:B------:R-:W4:Y:S02]  /*9c20*/  LDL.LU R186, [R1+0x8] ;  /* 0x0000080001ba7983 */ /* 0x000f240000300800 */
[----:B------:R1:W-:Y:S03]  /*9c30*/  MUFU.EX2 R181, R2 ;  /* 0x0000000200b57308 */ /* 0x0003e60000000800 */
[-C--:B------:R-:W-:Y:S01]  /*9c40*/  HMMA.16816.F32.BF16 R92, R120, R130.reuse, R92 ;  /* 0x00000082785c723c */ /* 0x080fe2000004185c */
[----:B-----5:R-:W-:Y:S07]  /*9c50*/  F2FP.BF16.PACK_AB R111, R182, R184 ;  /* 0x000000b8b66f723e */ /* 0x020fee00000010ff */
[----:B------:R-:W-:Y:S01]  /*9c60*/  HMMA.16816.F32.BF16 R96, R112, R130, R96 ;  /* 0x000000827060723c */ /* 0x000fe20000041860 */
[--C-:B-1----:R-:W-:Y:S04]  /*9c70*/  FFMA.FTZ R2, R187, c[0x0][0x2d0], -R164.reuse ;  /* 0x0000b400bb027a23 */ /* 0x102fe800000108a4 */
[----:B------:R1:W5:Y:S02]  /*9c80*/  MUFU.EX2 R179, R2 ;  /* 0x0000000200b37308 */ /* 0x0003640000000800 */
[--C-:B-1----:R-:W-:Y:S01]  /*9c90*/  FFMA.FTZ R2, R190, c[0x0][0x2d0], -R164.reuse ;  /* 0x0000b400be027a23 */ /* 0x102fe200000108a4 */
[----:B-----5:R-:W-:Y:S01]  /*9ca0*/  F2FP.BF16.PACK_AB R160, R179, R181 ;  /* 0x000000b5b3a0723e */ /* 0x020fe200000010ff */
[----:B------:R-:W-:Y:S06]  /*9cb0*/  FFMA.FTZ R164, R192, c[0x0][0x2d0], -R164 ;  /* 0x0000b400c0a47a23 */ /* 0x000fec00000108a4 */
[----:B------:R1:W-:Y:S10]  /*9cc0*/  MUFU.EX2 R180, R2 ;  /* 0x0000000200b47308 */ /* 0x0003f40000000800 */
[----:B------:R-:W5:Y:S01]  /*9cd0*/  MUFU.EX2 R178, R164 ;  /* 0x000000a400b27308 */ /* 0x000f620000000800 */
[--C-:B-1----:R-:W-:Y:S09]  /*9ce0*/  FFMA.FTZ R2, R183, c[0x0][0x2d0], -R165.reuse ;  /* 0x0000b400b7027a23 */ /* 0x102ff200000108a5 */
[----:B------:R1:W-:Y:S01]  /*9cf0*/  MUFU.EX2 R173, R2 ;  /* 0x0000000200ad7308 */ /* 0x0003e20000000800 */
[----:B-----5:R-:W-:Y:S01]  /*9d00*/  F2FP.BF16.PACK_AB R162, R178, R180 ;  /* 0x000000b4b2a2723e */ /* 0x020fe200000010ff */
[--C-:B-1----:R-:W-:Y:S08]  /*9d10*/  FFMA.FTZ R2, R185, c[0x0][0x2d0], -R165.reuse ;  /* 0x0000b400b9027a23 */ /* 0x102ff000000108a5 */
[----:B------:R1:W5:Y:S02]  /*9d20*/  MUFU.EX2 R172, R2 ;  /* 0x0000000200ac7308 */ /* 0x0003640000000800 */
[--C-:B-1----:R-:W-:Y:S01]  /*9d30*/  FFMA.FTZ R2, R188, c[0x0][0x2d0], -R165.reuse ;  /* 0x0000b400bc027a23 */ /* 0x102fe200000108a5 */
[----:B-----5:R-:W-:Y:S01]  /*9d40*/  F2FP.BF16.PACK_AB R161, R172, R173 ;  /* 0x000000adaca1723e */ /* 0x020fe200000010ff */
[----:B------:R-:W-:Y:S01]  /*9d50*/  FFMA.FTZ R165, R109, c[0x0][0x2d0], -R165 ;  /* 0x0000b4006da57a23 */ /* 0x000fe200000108a5 */
[----:B------:R-:W-:Y:S05]  /*9d60*/  F2FP.BF16.PACK_AB R109, R196, R197 ;  /* 0x000000c5c46d723e */ /* 0x000fea00000010ff */
[----:B------:R-:W-:Y:S02]  /*9d70*/  MUFU.EX2 R107, R2 ;  /* 0x00000002006b7308 */ /* 0x000fe40000000800 */
[-C--:B------:R-:W-:Y:S01]  /*9d80*/  HMMA.16816.F32.BF16 R112, R108, R132.reuse, R4 ;  /* 0x000000846c70723c */ /* 0x080fe20000041804 */
[----:B------:R-:W-:Y:S07]  /*9d90*/  LDSM.16.MT88.4 R4, [R210+0x3880] ;  /* 0x00388000d204783b */ /* 0x000fee0000004200 */
[----:B------:R-:W1:Y:S04]  /*9da0*/  MUFU.EX2 R103, R165 ;  /* 0x000000a500677308 */ /* 0x000e680000000800 */
[----:B-1----:R-:W-:Y:S01]  /*9db0*/  F2FP.BF16.PACK_AB R163, R103, R107 ;  /* 0x0000006b67a3723e */ /* 0x002fe200000010ff */
[----:B------:R-:W1:Y:S06]  /*9dc0*/  LDSM.16.MT88.4 R164, [R210+0x2c80] ;  /* 0x002c8000d2a4783b */ /* 0x000e6c0000004200 */
        /* <DEDUP_REMOVED lines=11> */
[-C--:B-1----:R-:W-:Y:S01]  /*9e80*/  HMMA.16816.F32.BF16 R52, R108, R164.reuse, R52 ;  /* 0x000000a46c34723c */ /* 0x082fe20000041834 */
[----:B--2---:R-:W-:Y:S04]  /*9e90*/  FFMA.FTZ R3, R3, R189, R240 ;  /* 0x000000bd03037223 */ /* 0x004fe800000100f0 */
[----:B------:R-:W-:Y:S02]  /*9ea0*/  FADD.FTZ R3, R241, R3 ;  /* 0x00000003f1037221 */ /* 0x000fe40000010000 */
[----:B---3--:R-:W-:Y:S01]  /*9eb0*/  FFMA.FTZ R100, R100, R191, R244 ;  /* 0x000000bf64647223 */ /* 0x008fe200000100f4 */
[C---:B------:R-:W-:Y:S04]  /*9ec0*/  HMMA.16816.F32.BF16 R56, R160.reuse, R164, R56 ;  /* 0x000000a4a038723c */ /* 0x040fe80000041838 */
[----:B------:R-:W-:Y:S02]  /*9ed0*/  FADD.FTZ R100, R245, R100 ;  /* 0x00000064f5647221 */ /* 0x000fe40000010000 */
[----:B------:R-:W-:Y:S02]  /*9ee0*/  FADD.FTZ R8, R242, R3 ;  /* 0x00000003f2087221 */ /* 0x000fe40000010000 */
[----:B------:R-:W-:Y:S01]  /*9ef0*/  FFMA.FTZ R3, R0, R194, R236 ;  /* 0x000000c200037223 */ /* 0x000fe200000100ec */
[-C--:B------:R-:W-:Y:S03]  /*9f00*/  HMMA.16816.F32.BF16 R60, R160, R166.reuse, R60 ;  /* 0x000000a6a03c723c */ /* 0x080fe6000004183c */
[----:B------:R-:W-:Y:S02]  /*9f10*/  FADD.FTZ R100, R246, R100 ;  /* 0x00000064f6647221 */ /* 0x000fe40000010000 */
[----:B------:R-:W-:Y:S02]  /*9f20*/  FADD.FTZ R3, R237, R3 ;  /* 0x00000003ed037221 */ /* 0x000fe40000010000 */
[----:B------:R-:W-:Y:S02]  /*9f30*/  FADD.FTZ R0, R243, R8 ;  /* 0x00000008f3007221 */ /* 0x000fe40000010000 */
[----:B------:R-:W-:Y:S01]  /*9f40*/  FADD.FTZ R3, R238, R3 ;  /* 0x00000003ee037221 */ /* 0x000fe20000010000 */
[C---:B------:R-:W-:Y:S02]  /*9f50*/  HMMA.16816.F32.BF16 R64, R108.reuse, R166, R64 ;  /* 0x000000a66c40723c */ /* 0x040fe40000041840 */
[----:B----4-:R-:W-:Y:S02]  /*9f60*/  FFMA.FTZ R101, R101, R186, R248 ;  /* 0x000000ba65657223 */ /* 0x010fe400000100f8 */
[----:B------:R-:W-:Y:S02]  /*9f70*/  FADD.FTZ R8, R203, R0 ;  /* 0x00000000cb087221 */ /* 0x000fe40000010000 */
[----:B------:R-:W-:Y:S02]  /*9f80*/  FADD.FTZ R2, R249, R101 ;  /* 0x00000065f9027221 */ /* 0x000fe40000010000 */
[-C--:B------:R-:W-:Y:S01]  /*9f90*/  HMMA.16816.F32.BF16 R68, R108, R168.reuse, R68 ;  /* 0x000000a86c44723c */ /* 0x080fe20000041844 */
[----:B------:R-:W-:Y:S03]  /*9fa0*/  FADD.FTZ R3, R239, R3 ;  /* 0x00000003ef037221 */ /* 0x000fe60000010000 */
[----:B------:R-:W-:Y:S01]  /*9fb0*/  FADD.FTZ R2, R250, R2 ;  /* 0x00000002fa027221 */ /* 0x000fe20000010000 */
[----:B------:R-:W-:Y:S01]  /*9fc0*/  MOV R101, R106 ;  /* 0x0000006a00657202 */ /* 0x000fe20000000f00 */
[----:B------:R-:W-:Y:S02]  /*9fd0*/  FADD.FTZ R3, R177, R3 ;  /* 0x00000003b1037221 */ /* 0x000fe40000010000 */
[----:B------:R-:W-:Y:S01]  /*9fe0*/  FADD.FTZ R9, R251, R2 ;  /* 0x00000002fb097221 */ /* 0x000fe20000010000 */
[C---:B------:R-:W-:Y:S03]  /*9ff0*/  HMMA.16816.F32.BF16 R72, R160.reuse, R168, R72 ;  /* 0x000000a8a048723c */ /* 0x040fe60000041848 */
[----:B------:R-:W-:Y:S01]  /*a000*/  FADD.FTZ R2, R247, R100 ;  /* 0x00000064f7027221 */ /* 0x000fe20000010000 */
[----:B------:R-:W-:Y:S01]  /*a010*/  MOV R100, R102 ;  /* 0x0000006600647202 */ /* 0x000fe20000000f00 */
[----:B------:R-:W-:Y:S02]  /*a020*/  FADD.FTZ R9, R235, R9 ;  /* 0x00000009eb097221 */ /* 0x000fe40000010000 */
[----:B------:R-:W-:Y:S01]  /*a030*/  FADD.FTZ R10, R233, R2 ;  /* 0x00000002e90a7221 */ /* 0x000fe20000010000 */
[-C--:B------:R-:W-:Y:S01]  /*a040*/  HMMA.16816.F32.BF16 R76, R160, R170.reuse, R76 ;  /* 0x000000aaa04c723c */ /* 0x080fe2000004184c */
[----:B------:R-:W-:Y:S03]  /*a050*/  FADD.FTZ R2, R234, R9 ;  /* 0x00000009ea027221 */ /* 0x000fe60000010000 */
[----:B------:R-:W-:Y:S01]  /*a060*/  FADD.FTZ R0, R224, R10 ;  /* 0x0000000ae0007221 */ /* 0x000fe20000010000 */
[----:B------:R-:W-:Y:S01]  /*a070*/  IADD3 R224, R226, -0x1, RZ ;  /* 0xffffffffe2e07810 */ /* 0x000fe20007ffe0ff */
        /* <DEDUP_REMOVED lines=9> */
[----:B------:R-:W-:Y:S04]  /*a110*/  FADD.FTZ R3, R174, R3 ;  /* 0x00000003ae037221 */ /* 0x000fe80000010000 */
[----:B------:R-:W-:Y:S01]  /*a120*/  FADD.FTZ R3, R175, R3 ;  /* 0x00000003af037221 */ /* 0x000fe20000010000 */
[C---:B------:R-:W-:Y:S07]  /*a130*/  HMMA.16816.F32.BF16 R88, R160.reuse, R4, R88 ;  /* 0x00000004a058723c */ /* 0x040fee0000041858 */
[----:B------:R-:W-:Y:S01]  /*a140*/  FADD.FTZ R5, R204, R8 ;  /* 0x00000008cc057221 */ /* 0x000fe20000010000 */
[-C--:B------:R-:W-:Y:S01]  /*a150*/  HMMA.16816.F32.BF16 R92, R160, R6.reuse, R92 ;  /* 0x00000006a05c723c */ /* 0x080fe2000004185c */
[----:B------:R-:W-:Y:S03]  /*a160*/  FADD.FTZ R8, R200, R2 ;  /* 0x00000002c8087221 */ /* 0x000fe60000010000 */
[----:B------:R-:W-:Y:S02]  /*a170*/  FADD.FTZ R4, R198, R0 ;  /* 0x00000000c6047221 */ /* 0x000fe40000010000 */
[----:B------:R-:W-:Y:S02]  /*a180*/  FADD.FTZ R2, R197, R5 ;  /* 0x00000005c5027221 */ /* 0x000fe40000010000 */
[----:B------:R-:W-:Y:S01]  /*a190*/  FADD.FTZ R0, R181, R8 ;  /* 0x00000008b5007221 */ /* 0x000fe20000010000 */
[----:B------:R-:W-:Y:S03]  /*a1a0*/  HMMA.16816.F32.BF16 R96, R108, R6, R96 ;  /* 0x000000066c60723c */ /* 0x000fe60000041860 */
[----:B------:R-:W-:Y:S02]  /*a1b0*/  FADD.FTZ R4, R199, R4 ;  /* 0x00000004c7047221 */ /* 0x000fe40000010000 */
[----:B------:R-:W-:Y:S02]  /*a1c0*/  FADD.FTZ R5, R196, R2 ;  /* 0x00000002c4057221 */ /* 0x000fe40000010000 */
[----:B------:R-:W-:Y:S01]  /*a1d0*/  FADD.FTZ R2, R173, R3 ;  /* 0x00000003ad027221 */ /* 0x000fe20000010000 */
[----:B------:R-:W-:Y:S01]  /*a1e0*/  MOV R108, R102 ;  /* 0x00000066006c7202 */ /* 0x000fe20000000f00 */
[----:B------:R-:W-:Y:S03]  /*a1f0*/  FADD.FTZ R3, R179, R0 ;  /* 0x00000000b3037221 */ /* 0x000fe60000010000 */
[----:B------:R-:W-:Y:S02]  /*a200*/  FADD.FTZ R0, R195, R4 ;  /* 0x00000004c3007221 */ /* 0x000fe40000010000 */
[----:B------:R-:W-:Y:S02]  /*a210*/  FADD.FTZ R4, R184, R5 ;  /* 0x00000005b8047221 */ /* 0x000fe40000010000 */
[----:B------:R-:W-:Y:S02]  /*a220*/  FADD.FTZ R5, R193, R0 ;  /* 0x00000000c1057221 */ /* 0x000fe40000010000 */
[----:B------:R-:W-:Y:S02]  /*a230*/  FADD.FTZ R4, R182, R4 ;  /* 0x00000004b6047221 */ /* 0x000fe40000010000 */
[----:B------:R-:W-:Y:S01]  /*a240*/  FADD.FTZ R2, R172, R2 ;  /* 0x00000002ac027221 */ /* 0x000fe20000010000 */
[----:B------:R1:W-:Y:S01]  /*a250*/  STL [R1+0x8], R5 ;  /* 0x0000080501007387 */ /* 0x0003e20000100800 */
[----:B------:R-:W-:Y:S02]  /*a260*/  FADD.FTZ R3, R180, R3 ;  /* 0x00000003b4037221 */ /* 0x000fe40000010000 */
[----:B------:R-:W-:Y:S01]  /*a270*/  FADD.FTZ R0, R107, R2 ;  /* 0x000000026b007221 */ /* 0x000fe20000010000 */
[----:B------:R1:W-:Y:S01]  /*a280*/  STL [R1+0x4], R4 ;  /* 0x0000040401007387 */ /* 0x0003e20000100800 */
[----:B------:R-:W-:Y:S01]  /*a290*/  FADD.FTZ R2, R178, R3 ;  /* 0x00000003b2027221 */ /* 0x000fe20000010000 */
[----:B------:R-:W-:Y:S01]  /*a2a0*/  MOV R107, R104 ;  /* 0x00000068006b7202 */ /* 0x000fe20000000f00 */
[----:B------:R-:W-:Y:S01]  /*a2b0*/  FADD.FTZ R0, R103, R0 ;  /* 0x0000000067007221 */ /* 0x000fe20000010000 */
[----:B------:R-:W-:Y:S02]  /*a2c0*/  MOV R103, R105 ;  /* 0x0000006900677202 */ /* 0x000fe40000000f00 */
[----:B------:R1:W-:Y:S04]  /*a2d0*/  STL [R1+0xc], R2 ;  /* 0x00000c0201007387 */ /* 0x0003e80000100800 */
[----:B------:R1:W-:Y:S02]  /*a2e0*/  STL [R1+0x10], R0 ;  /* 0x0000100001007387 */ /* 0x0003e40000100800 */
[----:B-1----:R-:W-:-:S05]  /*a2f0*/  @P0 BRA `(.L_x_212) ;  /* 0xffffba3000000947 */ /* 0x002fca000383ffff */
.L_x_191:
[----:B------:R-:W1:Y:S01]  /*a300*/  S2R R0, SR_CTAID.X ;  /* 0x0000000000007919 */ /* 0x000e620000002500 */
[----:B------:R-:W-:Y:S01]  /*a310*/  IMAD.MOV.U32 R2, RZ, RZ, c[0x0][0x2c4] ;  /* 0x0000b100ff027624 */ /* 0x000fe200078e00ff */
[----:B------:R-:W-:Y:S01]  /*a320*/  MOV R6, c[0x0][0x2ac] ;  /* 0x0000ab0000067a02 */ /* 0x000fe20000000f00 */
[----:B------:R-:W-:-:S02]  /*a330*/  IMAD.MOV.U32 R5, RZ, RZ, 0x1 ;  /* 0x00000001ff057424 */ /* 0x000fc400078e00ff */
[----:B------:R-:W-:Y:S01]  /*a340*/  IMAD.MOV.U32 R4, RZ, RZ, 0x1 ;  /* 0x00000001ff047424 */ /* 0x000fe200078e00ff */
[----:B------:R-:W-:Y:S02]  /*a350*/  ISETP.NE.AND P1, PT, R2, 0x1, PT ;  /* 0x000000010200780c */ /* 0x000fe40003f25270 */
[----:B------:R-:W-:Y:S02]  /*a360*/  ISETP.LE.AND P0, PT, R5, c[0x0][0x32c], PT ;  /* 0x0000cb0005007a0c */ /* 0x000fe40003f03270 */
[----:B------:R-:W-:-:S05]  /*a370*/  IADD3 R3, R4, -c[0x0][0x168], RZ ;  /* 0x80005a0004037a10 */ /* 0x000fca0007ffe0ff */
[----:B------:R-:W-:Y:S01]  /*a380*/  IMAD R3, R6, c[0x0][0x1d0], R3 ;  /* 0x0000740006037a24 */ /* 0x000fe200078e0203 */
[----:B-1----:R-:W-:-:S05]  /*a390*/  LEA R0, R0, 0x7f, 0x7 ;  /* 0x0000007f00007811 */ /* 0x002fca00078e38ff */
[----:B------:R-:W-:-:S05]  /*a3a0*/  @P1 IMAD.HI.U32 R2, R0, c[0x0][0x2c8], RZ ;  /* 0x0000b20000021a27 */ /* 0x000fca00078e00ff */
[----:B------:R-:W-:-:S04]  /*a3b0*/  @P1 SHF.R.U32.HI R0, RZ, c[0x0][0x2cc], R2 ;  /* 0x0000b300ff001a19 */ /* 0x000fc80000011602 */
[----:B------:R-:W-:-:S04]  /*a3c0*/  IADD3 R0, R3, R0, RZ ;  /* 0x0000000003007210 */ /* 0x000fc80007ffe0ff */
[----:B------:R-:W-:Y:S01]  /*a3d0*/  IADD3 R2, R0, -c[0x0][0x324], RZ ;  /* 0x8000c90000027a10 */ /* 0x000fe20007ffe0ff */
[----:B------:R-:W-:Y:S05]  /*a3e0*/  @!P0 BRA `(.L_x_213) ;  /* 0x000000d000008947 */ /* 0x000fea0003800000 */
[----:B------:R-:W-:-:S13]  /*a3f0*/  ISETP.GT.AND P0, PT, R0, -0x1, PT ;  /* 0xffffffff0000780c */ /* 0x000fda0003f04270 */
[----:B------:R-:W-:Y:S05]  /*a400*/  @P0 BRA `(.L_x_214) ;  /* 0x0000006000000947 */ /* 0x000fea0003800000 */
[----:B------:R-:W-:Y:S02]  /*a410*/  ISETP.NE.AND P0, PT, R4, c[0x0][0x32c], PT ;  /* 0x0000cb0004007a0c */ /* 0x000fe40003f05270 */
[----:B------:R-:W-:-:S11]  /*a420*/  LOP3.LUT R0, RZ, R0, RZ, 0x33, !PT ;  /* 0x00000000ff007212 */ /* 0x000fd600078e33ff */
[----:B------:R-:W-:-:S05]  /*a430*/  @P0 IMAD.HI.U32 R3, R0, c[0x0][0x330], RZ ;  /* 0x0000cc0000030a27 */ /* 0x000fca00078e00ff */
[----:B------:R-:W-:-:S04]  /*a440*/  @P0 SHF.R.U32.HI R0, RZ, c[0x0][0x334], R3 ;  /* 0x0000cd00ff000a19 */ /* 0x000fc80000011603 */
[----:B------:R-:W-:Y:S01]  /*a450*/  LOP3.LUT R0, RZ, R0, RZ, 0x33, !PT ;  /* 0x00000000ff007212 */ /* 0x000fe200078e33ff */
[----:B------:R-:W-:Y:S05]  /*a460*/  BRA `(.L_x_215) ;  /* 0x0000003000007947 */ /* 0x000fea0003800000 */
.L_x_214:
[----:B------:R-:W-:-:S13]  /*a470*/  ISETP.NE.AND P0, PT, R4, c[0x0][0x32c], PT ;  /* 0x0000cb0004007a0c */ /* 0x000fda0003f05270 */
[----:B------:R-:W-:-:S05]  /*a480*/  @P0 IMAD.HI.U32 R3, R0, c[0x0][0x330], RZ ;  /* 0x0000cc0000030a27 */ /* 0x000fca00078e00ff */
[----:B------:R-:W-:-:S05]  /*a490*/  @P0 SHF.R.U32.HI R0, RZ, c[0x0][0x334], R3 ;  /* 0x0000cd00ff000a19 */ /* 0x000fca0000011603 */
.L_x_215:
[----:B------:R-:W-:-:S05]  /*a4a0*/  IMAD R0, R0, c[0x0][0x32c], RZ ;  /* 0x0000cb0000007a24 */ /* 0x000fca00078e02ff */
[----:B------:R-:W-:-:S03]  /*a4b0*/  IMNMX R2, R2, R0, !PT ;  /* 0x0000000002027217 */ /* 0x000fc60007800200 */
.L_x_213:
[----:B------:R-:W2:Y:S01]  /*a4c0*/  LDL R3, [R1+0x14] ;  /* 0x0000140001037983 */ /* 0x000ea20000100800 */
[----:B------:R-:W-:-:S05]  /*a4d0*/  IADD3 R2, R2, 0x2f, RZ ;  /* 0x0000002f02027810 */ /* 0x000fca0007ffe0ff */
[----:B------:R-:W-:-:S05]  /*a4e0*/  IMAD.HI R2, R2, 0x2aaaaaab, RZ ;  /* 0x2aaaaaab02027827 */ /* 0x000fca00078e02ff */
[----:B------:R-:W-:-:S04]  /*a4f0*/  SHF.R.U32.HI R0, RZ, 0x1f, R2 ;  /* 0x0000001fff007819 */ /* 0x000fc80000011602 */
[----:B------:R-:W-:-:S04]  /*a500*/  LEA.HI.SX32 R0, R2, R0, 0x1d ;  /* 0x0000000002007211 */ /* 0x000fc800078feaff */
[----:B--2---:R-:W-:-:S04]  /*a510*/  IMNMX R3, R3, R0, !PT ;  /* 0x0000000003037217 */ /* 0x004fc80007800200 */
[----:B------:R-:W-:Y:S01]  /*a520*/  ISETP.GE.AND P0, PT, R224, R3, PT ;  /* 0x00000003e000720c */ /* 0x000fe20003f06270 */
[----:B------:R1:W-:-:S12]  /*a530*/  STL [R1+0x20], R3 ;  /* 0x0000200301007387 */ /* 0x0003d80000100800 */
[----:B------:R-:W-:Y:S05]  /*a540*/  @!P0 BRA `(.L_x_216) ;  /* 0x0000327000008947 */ /* 0x000fea0003800000 */
[----:B------:R-:W2:Y:S01]  /*a550*/  LDL R8, [R1+0x2c] ;  /* 0x00002c0001087983 */ /* 0x000ea20000100800 */
[----:B-1----:R-:W-:-:S03]  /*a560*/  SHF.R.S32.HI R3, RZ, 0x1f, R227 ;  /* 0x0000001fff037819 */ /* 0x002fc600000114e3 */
[----:B------:R-:W3:Y:S01]  /*a570*/  LDL R5, [R1+0x28] ;  /* 0x0000280001057983 */ /* 0x000ee20000100800 */
[C---:B------:R-:W-:Y:S02]  /*a580*/  SHF.L.U64.HI R231, R227.reuse, 0x1, R3 ;  /* 0x00000001e3e77819 */ /* 0x040fe40000010203 */
[C---:B------:R-:W-:Y:S02]  /*a590*/  IADD3 R3, R227.reuse, 0x40, RZ ;  /* 0x00000040e3037810 */ /* 0x040fe40007ffe0ff */
[C---:B------:R-:W-:Y:S02]  /*a5a0*/  IADD3 R6, R227.reuse, 0x20, RZ ;  /* 0x00000020e3067810 */ /* 0x040fe40007ffe0ff */
[C---:B------:R-:W-:Y:S02]  /*a5b0*/  IADD3 R4, R227.reuse, 0x40, RZ ;  /* 0x00000040e3047810 */ /* 0x040fe40007ffe0ff */
[----:B------:R-:W-:Y:S02]  /*a5c0*/  SHF.R.S32.HI R3, RZ, 0x1f, R3 ;  /* 0x0000001fff037819 */ /* 0x000fe40000011403 */
[----:B------:R-:W-:-:S02]  /*a5d0*/  IADD3 R7, R227, 0x20, RZ ;  /* 0x00000020e3077810 */ /* 0x000fc40007ffe0ff */
[----:B------:R-:W-:Y:S02]  /*a5e0*/  SHF.R.S32.HI R6, RZ, 0x1f, R6 ;  /* 0x0000001fff067819 */ /* 0x000fe40000011406 */
[----:B------:R-:W-:Y:S02]  /*a5f0*/  LEA.HI R3, R3, R4, RZ, 0x3 ;  /* 0x0000000403037211 */ /* 0x000fe400078f18ff */
[----:B------:R-:W-:Y:S02]  /*a600*/  LEA.HI R6, R6, R7, RZ, 0x3 ;  /* 0x0000000706067211 */ /* 0x000fe400078f18ff */
[----:B------:R-:W-:Y:S02]  /*a610*/  LOP3.LUT R3, R3, 0xfffffff8, RZ, 0xc0, !PT ;  /* 0xfffffff803037812 */ /* 0x000fe400078ec0ff */
[----:B------:R-:W-:Y:S01]  /*a620*/  LOP3.LUT R6, R6, 0xfffffff8, RZ, 0xc0, !PT ;  /* 0xfffffff806067812 */ /* 0x000fe200078ec0ff */
[----:B------:R-:W-:Y:S02]  /*a630*/  IMAD.SHL.U32 R0, R227, 0x2, RZ ;  /* 0x00000002e3007824 */ /* 0x000fe400078e00ff */
[----:B------:R-:W-:-:S02]  /*a640*/  IMAD.SHL.U32 R226, R3, 0x2, RZ ;  /* 0x0000000203e27824 */ /* 0x000fc400078e00ff */
[C---:B------:R-:W-:Y:S01]  /*a650*/  IMAD.SHL.U32 R229, R6.reuse, 0x2, RZ ;  /* 0x0000000206e57824 */ /* 0x040fe200078e00ff */
[----:B--2---:R-:W-:Y:S02]  /*a660*/  SHF.L.U64.HI R230, R6, 0x1, R8 ;  /* 0x0000000106e67819 */ /* 0x004fe40000010208 */
[----:B---3--:R-:W-:Y:S02]  /*a670*/  SHF.L.U64.HI R228, R3, 0x1, R5 ;  /* 0x0000000103e47819 */ /* 0x008fe40000010205 */
.L_x_221:
[----:B------:R-:W2:Y:S01]  /*a680*/  LDL R0, [R1+0x14] ;  /* 0x0000140001007983 */ /* 0x000ea20000100800 */
[----:B------:R-:W-:Y:S04]  /*a690*/  DEPBAR.LE SB0, 0x0 ;  /* 0x000080000000791a */ /* 0x000fe80000000000 */
[----:B------:R-:W-:Y:S01]  /*a6a0*/  BAR.SYNC.DEFER_BLOCKING 0x0 ;  /* 0x0000000000007b1d */ /* 0x000fe20000010000 */
[----:B------:R-:W-:Y:S01]  /*a6b0*/  IMAD.MOV.U32 R101, RZ, RZ, R106 ;  /* 0x000000ffff657224 */ /* 0x000fe200078e006a */
[----:B------:R-:W-:Y:S01]  /*a6c0*/  MOV R102, R105 ;  /* 0x0000006900667202 */ /* 0x000fe20000000f00 */
[----:B------:R-:W-:Y:S03]  /*a6d0*/  IMAD.MOV.U32 R109, RZ, RZ, R104 ;  /* 0x000000ffff6d7224 */ /* 0x000fe600078e0068 */
        /* <DEDUP_REMOVED lines=51> */
.L_x_261:
        /* <DEDUP_REMOVED lines=18> */
.L_x_218:
[----:B------:R-:W-:Y:S05]  /*ab30*/  BSYNC B0 ;  /* 0x0000000000007941 */ /* 0x000fea0003800000 */
.L_x_217:
        /* <DEDUP_REMOVED lines=102> */
[----:B------:R-:W-:Y:S03]  /*b1a0*/  FMUL.FTZ R15, R15, c[0x0][0x320] ;  /* 0x0000c8000f0f7a20 */ /* 0x000fe60000410000 */
        /* <DEDUP_REMOVED lines=9> */
[----:B------:R-:W-:Y:S04]  /*b240*/  DEPBAR.LE SB0, 0x0 ;  /* 0x000080000000791a */ /* 0x000fe80000000000 */
[-C--:B----4-:R-:W-:Y:S04]  /*b250*/  HMMA.16816.F32.BF16 R20, R192, R4.reuse, R20 ;  /* 0x00000004c014723c */ /* 0x090fe80000041814 */
[----:B------:R4:W2:Y:S01]  /*b260*/  MUFU.TANH R111, R13 ;  /* 0x0000000d006f7308 */ /* 0x0008a20000002400 */
[----:B------:R-:W-:Y:S01]  /*b270*/  BAR.SYNC.DEFER_BLOCKING 0x0 ;  /* 0x0000000000007b1d */ /* 0x000fe20000010000 */
[----:B-1----:R-:W-:Y:S02]  /*b280*/  FMUL.FTZ R16, R18, c[0x0][0x320] ;  /* 0x0000c80012107a20 */ /* 0x002fe40000410000 */
[----:B------:R-:W-:Y:S01]  /*b290*/  FMUL.FTZ R18, R19, c[0x0][0x320] ;  /* 0x0000c80013127a20 */ /* 0x000fe20000410000 */
[C---:B------:R-:W-:Y:S05]  /*b2a0*/  HMMA.16816.F32.BF16 R24, R164.reuse, R4, R24 ;  /* 0x00000004a418723c */ /* 0x040fea0000041818 */
[----:B------:R4:W1:Y:S03]  /*b2b0*/  MUFU.TANH R171, R14 ;  /* 0x0000000e00ab7308 */ /* 0x0008660000002400 */
[-C--:B------:R-:W-:Y:S07]  /*b2c0*/  HMMA.16816.F32.BF16 R28, R164, R6.reuse, R28 ;  /* 0x00000006a41c723c */ /* 0x080fee000004181c */
[----:B------:R4:W1:Y:S01]  /*b2d0*/  MUFU.TANH R170, R15 ;  /* 0x0000000f00aa7308 */ /* 0x0008620000002400 */
        /* <DEDUP_REMOVED lines=8> */
[----:B------:R-:W1:Y:S01]  /*b360*/  MUFU.TANH R16, R16 ;  /* 0x0000001000107308 */ /* 0x000e620000002400 */
[----:B------:R-:W-:Y:S01]  /*b370*/  FMUL.FTZ R25, R25, c[0x0][0x320] ;  /* 0x0000c80019197a20 */ /* 0x000fe20000410000 */
[C---:B------:R-:W-:Y:S04]  /*b380*/  HMMA.16816.F32.BF16 R40, R164.reuse, R8, R40 ;  /* 0x00000008a428723c */ /* 0x040fe80000041828 */
[----:B------:R-:W-:Y:S02]  /*b390*/  FMUL.FTZ R26, R26, c[0x0][0x320] ;  /* 0x0000c8001a1a7a20 */ /* 0x000fe40000410000 */
[----:B------:R-:W-:Y:S02]  /*b3a0*/  FMUL.FTZ R27, R27, c[0x0][0x320] ;  /* 0x0000c8001b1b7a20 */ /* 0x000fe40000410000 */
[----:B------:R-:W1:Y:S01]  /*b3b0*/  MUFU.TANH R18, R18 ;  /* 0x0000001200127308 */ /* 0x000e620000002400 */
[-C--:B------:R-:W-:Y:S03]  /*b3c0*/  HMMA.16816.F32.BF16 R44, R164, R10.reuse, R44 ;  /* 0x0000000aa42c723c */ /* 0x080fe6000004182c */
[----:B------:R-:W-:Y:S02]  /*b3d0*/  FMUL.FTZ R28, R28, c[0x0][0x320] ;  /* 0x0000c8001c1c7a20 */ /* 0x000fe40000410000 */
[----:B------:R-:W-:Y:S02]  /*b3e0*/  FMUL.FTZ R29, R29, c[0x0][0x320] ;  /* 0x0000c8001d1d7a20 */ /* 0x000fe40000410000 */
[----:B------:R-:W-:Y:S01]  /*b3f0*/  FMUL.FTZ R30, R30, c[0x0][0x320] ;  /* 0x0000c8001e1e7a20 */ /* 0x000fe20000410000 */
[----:B------:R-:W-:Y:S01]  /*b400*/  HMMA.16816.F32.BF16 R48, R192, R10, R48 ;  /* 0x0000000ac030723c */ /* 0x000fe20000041830 */
[----:B------:R4:W1:Y:S03]  /*b410*/  MUFU.TANH R175, R20 ;  /* 0x0000001400af7308 */ /* 0x0008660000002400 */
[----:B------:R-:W-:Y:S02]  /*b420*/  FMUL.FTZ R31, R31, c[0x0][0x320] ;  /* 0x0000c8001f1f7a20 */ /* 0x000fe40000410000 */
[----:B------:R-:W-:Y:S02]  /*b430*/  FMUL.FTZ R32, R32, c[0x0][0x320] ;  /* 0x0000c80020207a20 */ /* 0x000fe40000410000 */
[----:B------:R-:W-:Y:S03]  /*b440*/  FMUL.FTZ R33, R33, c[0x0][0x320] ;  /* 0x0000c80021217a20 */ /* 0x000fe60000410000 */
        /* <DEDUP_REMOVED lines=48> */
[----:B------:R4:W1:Y:S01]  /*b750*/  MUFU.TANH R167, R51 ;  /* 0x0000003300a77308 */ /* 0x0008620000002400 */
[----:B------:R-:W-:-:S05]  /*b760*/  @!P0 BRA `(.L_x_220) ;  /* 0x0000043000008947 */ /* 0x000fca0003800000 */
[C---:B--23--:R-:W-:Y:S01]  /*b770*/  IADD3 R232, R227.reuse, 0x20, RZ ;  /* 0x00000020e3e87810 */ /* 0x04cfe20007ffe0ff */
[----:B------:R-:W2:Y:S01]  /*b780*/  LDL R2, [R1+0x24] ;  /* 0x0000240001027983 */ /* 0x000ea20000100800 */
[----:B------:R-:W-:Y:S01]  /*b790*/  ISETP.GE.AND P5, PT, R227, c[0x0][0x1d4], PT ;  /* 0x00007500e3007a0c */ /* 0x000fe20003fa6270 */
[----:B------:R-:W-:Y:S01]  /*b7a0*/  IMAD.MOV.U32 R103, RZ, RZ, c[0x0][0x2b8] ;  /* 0x0000ae00ff677624 */ /* 0x000fe200078e00ff */
[----:B------:R-:W-:Y:S01]  /*b7b0*/  ISETP.GE.AND P4, PT, R232, c[0x0][0x1d4], PT ;  /* 0x00007500e8007a0c */ /* 0x000fe20003f86270 */
[----:B------:R-:W3:Y:S01]  /*b7c0*/  LDL R3, [R1+0x18] ;  /* 0x0000180001037983 */ /* 0x000ee20000100800 */
[----:B------:R-:W-:Y:S02]  /*b7d0*/  IMAD.MOV.U32 R222, RZ, RZ, RZ ;  /* 0x000000ffffde7224 */ /* 0x000fe400078e00ff */
[----:B------:R-:W-:Y:S02]  /*b7e0*/  ISETP.NE.AND P2, PT, R103, 0x1, PT ;  /* 0x000000016700780c */ /* 0x000fe40003f45270 */
[----:B------:R-:W5:Y:S02]  /*b7f0*/  S2R R103, SR_TID.X ;  /* 0x0000000000677919 */ /* 0x000f640000002100 */
[----:B-----5:R-:W-:Y:S04]  /*b800*/  SHF.R.S32.HI R6, RZ, 0x1f, R103 ;  /* 0x0000001fff067819 */ /* 0x020fe80000011467 */
[----:B------:R-:W-:Y:S01]  /*b810*/  LEA.HI R6, R6, R103, RZ, 0x2 ;  /* 0x0000006706067211 */ /* 0x000fe200078f10ff */
[----:B------:R-:W-:Y:S03]  /*b820*/  IMAD.SHL.U32 R103, R227, 0x2, RZ ;  /* 0x00000002e3677824 */ /* 0x000fe600078e00ff */
[----:B------:R-:W-:Y:S01]  /*b830*/  SHF.R.S32.HI R6, RZ, 0x2, R6 ;  /* 0x00000002ff067819 */ /* 0x000fe20000011406 */
[----:B--2---:R-:W-:Y:S01]  /*b840*/  IMAD R2, R224, 0x30, R2 ;  /* 0x00000030e0027824 */ /* 0x004fe200078e0202 */
[----:B---3--:R-:W-:Y:S04]  /*b850*/  ISETP.GT.AND P1, PT, R3, 0x2f, PT ;  /* 0x0000002f0300780c */ /* 0x008fe80003f24270 */
[----:B------:R-:W-:Y:S05]  /*b860*/  IADD3 R2, R2, -0x30, R3 ;  /* 0xffffffd002027810 */ /* 0x000fea0007ffe003 */
[----:B------:R-:W-:Y:S04]  /*b870*/  @P2 IMAD.HI.U32 R3, R2, c[0x0][0x2bc], RZ ;  /* 0x0000af0002032a27 */ /* 0x000fe800078e00ff */
[----:B----4-:R-:W-:Y:S01]  /*b880*/  IMAD.MOV.U32 R0, RZ, RZ, R2 ;  /* 0x000000ffff007224 */ /* 0x010fe200078e0002 */
        /* <DEDUP_REMOVED lines=31> */
[-C--:B------:R-:W-:Y:S02]  /*ba80*/  @P1 IADD3 R10, P0, R0, R226.reuse, RZ ;  /* 0x000000e2000a1210 */ /* 0x080fe40007f1e0ff */
        /* <DEDUP_REMOVED lines=17> */
.L_x_220:
[----:B--234-:R-:W-:Y:S01]  /*bba0*/  FMNMX.FTZ R0, R162, R106, !PT ;  /* 0x0000006aa2007209 */ /* 0x01cfe20007810000 */
[----:B------:R-:W-:Y:S01]  /*bbb0*/  LDSM.16.MT88.4 R20, [R209+0x1880] ;  /* 0x00188000d114783b */ /* 0x000fe20000004200 */
[----:B------:R-:W-:Y:S02]  /*bbc0*/  FMNMX.FTZ R2, R173, R104, !PT ;  /* 0x00000068ad027209 */ /* 0x000fe40007810000 */
[----:B------:R-:W-:Y:S02]  /*bbd0*/  FMNMX.FTZ R106, R161, R0, !PT ;  /* 0x00000000a16a7209 */ /* 0x000fe40007810000 */
[----:B------:R-:W-:Y:S02]  /*bbe0*/  FMNMX.FTZ R0, R163, R105, !PT ;  /* 0x00000069a3007209 */ /* 0x000fe40007810000 */
[----:B------:R-:W-:Y:S01]  /*bbf0*/  FMNMX.FTZ R106, R110, R106, !PT ;  /* 0x0000006a6e6a7209 */ /* 0x000fe20007810000 */
[----:B------:R-:W-:Y:S01]  /*bc00*/  LDSM.16.MT88.4 R36, [R210+0x1880] ;  /* 0x00188000d224783b */ /* 0x000fe20000004200 */
[----:B------:R-:W-:Y:S02]  /*bc10*/  FMNMX.FTZ R0, R169, R0, !PT ;  /* 0x00000000a9007209 */ /* 0x000fe40007810000 */
[----:B-1----:R-:W-:Y:S02]  /*bc20*/  FMNMX.FTZ R106, R17, R106, !PT ;  /* 0x0000006a116a7209 */ /* 0x002fe40007810000 */
        /* <DEDUP_REMOVED lines=23> */
[----:B------:R-:W-:Y:S03]  /*bda0*/  FMNMX.FTZ R2, R184, R2, !PT ;  /* 0x00000002b8027209 */ /* 0x000fe60007810000 */
[----:B------:R-:W1:Y:S01]  /*bdb0*/  SHFL.BFLY PT, R105, R0, 0x2, 0x1f ;  /* 0x0c401f0000697f89 */ /* 0x000e6200000e0000 */
[----:B------:R-:W-:Y:S04]  /*bdc0*/  FMNMX.FTZ R2, R183, R2, !PT ;  /* 0x00000002b7027209 */ /* 0x000fe80007810000 */
[----:B------:R-:W-:Y:S04]  /*bdd0*/  FMNMX.FTZ R2, R187, R2, !PT ;  /* 0x00000002bb027209 */ /* 0x000fe80007810000 */
[----:B------:R-:W-:Y:S04]  /*bde0*/  FMNMX.FTZ R2, R188, R2, !PT ;  /* 0x00000002bc027209 */ /* 0x000fe80007810000 */
[----:B------:R-:W-:Y:S04]  /*bdf0*/  FMNMX.FTZ R2, R200, R2, !PT ;  /* 0x00000002c8027209 */ /* 0x000fe80007810000 */
[----:B------:R-:W-:Y:S04]  /*be00*/  FMNMX.FTZ R2, R199, R2, !PT ;  /* 0x00000002c7027209 */ /* 0x000fe80007810000 */
[----:B------:R-:W-:Y:S02]  /*be10*/  FMNMX.FTZ R2, R192, R2, !PT ;  /* 0x00000002c0027209 */ /* 0x000fe40007810000 */
[----:B-1----:R-:W-:Y:S02]  /*be20*/  FMNMX.FTZ R105, R0, R105, !PT ;  /* 0x0000006900697209 */ /* 0x002fe40007810000 */
[----:B------:R-:W-:Y:S02]  /*be30*/  FMNMX.FTZ R106, R106, R3, !PT ;  /* 0x000000036a6a7209 */ /* 0x000fe40007810000 */
[----:B------:R-:W-:Y:S01]  /*be40*/  FMNMX.FTZ R3, R168, R100, !PT ;  /* 0x00000064a8037209 */ /* 0x000fe20007810000 */
[----:B------:R-:W1:Y:S01]  /*be50*/  SHFL.BFLY PT, R5, R105, 0x1, 0x1f ;  /* 0x0c201f0069057f89 */ /* 0x000e6200000e0000 */
[----:B------:R-:W-:Y:S02]  /*be60*/  FMNMX.FTZ R2, R193, R2, !PT ;  /* 0x00000002c1027209 */ /* 0x000fe40007810000 */
[----:B------:R-:W-:Y:S04]  /*be70*/  FMNMX.FTZ R0, R174, R3, !PT ;  /* 0x00000003ae007209 */ /* 0x000fe80007810000 */
[----:B------:R-:W-:Y:S01]  /*be80*/  FMNMX.FTZ R0, R171, R0, !PT ;  /* 0x00000000ab007209 */ /* 0x000fe20007810000 */
[----:B------:R-:W2:Y:S03]  /*be90*/  SHFL.BFLY PT, R4, R106, 0x1, 0x1f ;  /* 0x0c201f006a047f89 */ /* 0x000ea600000e0000 */
[----:B------:R-:W-:Y:S04]  /*bea0*/  FMNMX.FTZ R0, R170, R0, !PT ;  /* 0x00000000aa007209 */ /* 0x000fe80007810000 */
[----:B------:R-:W-:Y:S01]  /*beb0*/  FMNMX.FTZ R0, R185, R0, !PT ;  /* 0x00000000b9007209 */ /* 0x000fe20007810000 */
[----:B------:R-:W3:Y:S03]  /*bec0*/  SHFL.BFLY PT, R104, R2, 0x2, 0x1f ;  /* 0x0c401f0002687f89 */ /* 0x000ee600000e0000 */
[----:B------:R-:W-:Y:S04]  /*bed0*/  FMNMX.FTZ R0, R186, R0, !PT ;  /* 0x00000000ba007209 */ /* 0x000fe80007810000 */
[----:B------:R-:W-:Y:S02]  /*bee0*/  FMNMX.FTZ R0, R189, R0, !PT ;  /* 0x00000000bd007209 */ /* 0x000fe40007810000 */
[----:B-1----:R-:W-:Y:S02]  /*bef0*/  FMNMX.FTZ R105, R105, R5, !PT ;  /* 0x0000000569697209 */ /* 0x002fe40007810000 */
[----:B------:R-:W-:Y:S04]  /*bf00*/  FMNMX.FTZ R3, R190, R0, !PT ;  /* 0x00000000be037209 */ /* 0x000fe80007810000 */
[----:B------:R-:W-:Y:S02]  /*bf10*/  FMNMX.FTZ R3, R201, R3, !PT ;  /* 0x00000003c9037209 */ /* 0x000fe40007810000 */
[----:B--2---:R-:W-:Y:S05]  /*bf20*/  FMNMX.FTZ R106, R106, R4, !PT ;  /* 0x000000046a6a7209 */ /* 0x004fea0007810000 */
[----:B------:R-:W-:Y:S01]  /*bf30*/  FADD.FTZ R0, -R106, R101 ;  /* 0x000000656a007221 */ /* 0x000fe20000010100 */
[----:B---3--:R-:W-:Y:S03]  /*bf40*/  FMNMX.FTZ R104, R2, R104, !PT ;  /* 0x0000006802687209 */ /* 0x008fe60007810000 */
[----:B------:R-:W-:Y:S01]  /*bf50*/  FMUL.FTZ R2, R0, c[0x0][0x2d0] ;  /* 0x0000b40000027a20 */ /* 0x000fe20000410000 */
[----:B------:R-:W-:Y:S01]  /*bf60*/  FMNMX.FTZ R0, R202, R3, !PT ;  /* 0x00000003ca007209 */ /* 0x000fe20007810000 */
[----:B------:R-:W1:Y:S02]  /*bf70*/  SHFL.BFLY PT, R6, R104, 0x1, 0x1f ;  /* 0x0c201f0068067f89 */ /* 0x000e6400000e0000 */
[----:B------:R2:W3:Y:S01]  /*bf80*/  MUFU.EX2 R103, R2 ;  /* 0x0000000200677308 */ /* 0x0004e20000000800 */
[----:B------:R-:W-:Y:S04]  /*bf90*/  FMNMX.FTZ R0, R107, R0, !PT ;  /* 0x000000006b007209 */ /* 0x000fe80007810000 */
[----:B------:R-:W-:Y:S05]  /*bfa0*/  FMNMX.FTZ R0, R108, R0, !PT ;  /* 0x000000006c007209 */ /* 0x000fea0007810000 */
[----:B------:R-:W4:Y:S01]  /*bfb0*/  SHFL.BFLY PT, R3, R0, 0x2, 0x1f ;  /* 0x0c401f0000037f89 */ /* 0x000f2200000e0000 */
[----:B-1----:R-:W-:Y:S01]  /*bfc0*/  FMNMX.FTZ R104, R104, R6, !PT ;  /* 0x0000000668687209 */ /* 0x002fe20007810000 */
[----:B--2---:R-:W-:Y:S02]  /*bfd0*/  FADD.FTZ R2, -R105, R102 ;  /* 0x0000006669027221 */ /* 0x004fe40000010100 */
[C---:B---3--:R-:W-:Y:S02]  /*bfe0*/  FMUL.FTZ R5, R103.reuse, R113 ;  /* 0x0000007167057220 */ /* 0x048fe40000410000 */
[----:B------:R-:W-:Y:S02]  /*bff0*/  FMUL.FTZ R2, R2, c[0x0][0x2d0] ;  /* 0x0000b40002027a20 */ /* 0x000fe40000410000 */
[C---:B------:R-:W-:Y:S02]  /*c000*/  FMUL.FTZ R32, R103.reuse, R140 ;  /* 0x0000008c67207220 */ /* 0x040fe40000410000 */
[----:B------:R1:W2:Y:S01]  /*c010*/  MUFU.EX2 R102, R2 ;  /* 0x0000000200667308 */ /* 0x0002a20000000800 */
[C---:B------:R-:W-:Y:S01]  /*c020*/  FMUL.FTZ R33, R103.reuse, R141 ;  /* 0x0000008d67217220 */ /* 0x040fe20000410000 */
[----:B----4-:R-:W-:Y:S01]  /*c030*/  FMNMX.FTZ R0, R0, R3, !PT ;  /* 0x0000000300007209 */ /* 0x010fe20007810000 */
        /* <DEDUP_REMOVED lines=10> */
[----:B------:R-:W-:Y:S02]  /*c0e0*/  FMUL.FTZ R85, R103, R85 ;  /* 0x0000005567557220 */ /* 0x000fe40000410000 */
[----:B-1----:R-:W-:Y:S02]  /*c0f0*/  FADD.FTZ R2, -R104, R109 ;  /* 0x0000006d68027221 */ /* 0x002fe40000010100 */
[----:B------:R-:W-:Y:S02]  /*c100*/  FMUL.FTZ R109, R106, c[0x0][0x2d0] ;  /* 0x0000b4006a6d7a20 */ /* 0x000fe40000410000 */
[----:B------:R-:W-:Y:S02]  /*c110*/  FMUL.FTZ R2, R2, c[0x0][0x2d0] ;  /* 0x0000b40002027a20 */ /* 0x000fe40000410000 */
[--C-:B------:R-:W-:Y:S02]  /*c120*/  FFMA.FTZ R4, R162, c[0x0][0x2d0], -R109.reuse ;  /* 0x0000b400a2047a23 */ /* 0x100fe4000001086d */
[----:B------:R1:W3:Y:S01]  /*c130*/  MUFU.EX2 R101, R2 ;  /* 0x0000000200657308 */ /* 0x0002e20000000800 */
[C---:B--2---:R-:W-:Y:S02]  /*c140*/  FMUL.FTZ R6, R102.reuse, R114 ;  /* 0x0000007266067220 */ /* 0x044fe40000410000 */
[C---:B------:R-:W-:Y:S02]  /*c150*/  FMUL.FTZ R7, R102.reuse, R115 ;  /* 0x0000007366077220 */ /* 0x040fe40000410000 */
[----:B------:R-:W-:Y:S02]  /*c160*/  FMUL.FTZ R19, R102, R127 ;  /* 0x0000007f66137220 */ /* 0x000fe40000410000 */
[--C-:B------:R-:W-:Y:S02]  /*c170*/  FFMA.FTZ R40, R176, c[0x0][0x2d0], -R109.reuse ;  /* 0x0000b400b0287a23 */ /* 0x100fe4000001086d */
[C---:B------:R-:W-:Y:S01]  /*c180*/  FMUL.FTZ R34, R102.reuse, R142 ;  /* 0x0000008e66227220 */ /* 0x040fe20000410000 */
[----:B------:R-:W-:Y:S01]  /*c190*/  MUFU.EX2 R252, R4 ;  /* 0x0000000400fc7308 */ /* 0x000fe20000000800 */
[C---:B------:R-:W-:Y:S02]  /*c1a0*/  FMUL.FTZ R35, R102.reuse, R143 ;  /* 0x0000008f66237220 */ /* 0x040fe40000410000 */
[C---:B------:R-:W-:Y:S01]  /*c1b0*/  FMUL.FTZ R50, R102.reuse, R158 ;  /* 0x0000009e66327220 */ /* 0x040fe20000410000 */
[----:B------:R-:W-:Y:S01]  /*c1c0*/  LDSM.16.MT88.4 R140, [R210+0x2080] ;  /* 0x00208000d28c783b */ /* 0x000fe20000004200 */
[C---:B------:R-:W-:Y:S02]  /*c1d0*/  FMUL.FTZ R51, R102.reuse, R159 ;  /* 0x0000009f66337220 */ /* 0x040fe40000410000 */
[C---:B------:R-:W-:Y:S02]  /*c1e0*/  FMUL.FTZ R54, R102.reuse, R54 ;  /* 0x0000003666367220 */ /* 0x040fe40000410000 */
[C---:B------:R-:W-:Y:S01]  /*c1f0*/  FMUL.FTZ R55, R102.reuse, R55 ;  /* 0x0000003766377220 */ /* 0x040fe20000410000 */
[----:B------:R2:W-:Y:S01]  /*c200*/  MUFU.EX2 R236, R40 ;  /* 0x0000002800ec7308 */ /* 0x0005e20000000800 */
[C---:B------:R-:W-:Y:S02]  /*c210*/  FMUL.FTZ R66, R102.reuse, R66 ;  /* 0x0000004266427220 */ /* 0x040fe40000410000 */
[----:B------:R-:W-:Y:S02]  /*c220*/  FMUL.FTZ R67, R102, R67 ;  /* 0x0000004366437220 */ /* 0x000fe40000410000 */
[----:B-1----:R-:W-:Y:S02]  /*c230*/  FFMA.FTZ R2, R161, c[0x0][0x2d0], -R109 ;  /* 0x0000b400a1027a23 */ /* 0x002fe4000001086d */
[----:B------:R-:W-:Y:S02]  /*c240*/  FMUL.FTZ R161, R105, c[0x0][0x2d0] ;  /* 0x0000b40069a17a20 */ /* 0x000fe40000410000 */
[----:B---3--:R-:W-:Y:S01]  /*c250*/  FMUL.FTZ R8, R101, R116 ;  /* 0x0000007465087220 */ /* 0x008fe20000410000 */
[----:B------:R1:W-:Y:S01]  /*c260*/  MUFU.EX2 R162, R2 ;  /* 0x0000000200a27308 */ /* 0x0003e20000000800 */
[--C-:B------:R-:W-:Y:S02]  /*c270*/  FFMA.FTZ R3, R169, c[0x0][0x2d0], -R161.reuse ;  /* 0x0000b400a9037a23 */ /* 0x100fe400000108a1 */
[C---:B------:R-:W-:Y:S02]  /*c280*/  FMUL.FTZ R9, R101.reuse, R117 ;  /* 0x0000007565097220 */ /* 0x040fe40000410000 */
[C---:B------:R-:W-:Y:S02]  /*c290*/  FMUL.FTZ R12, R101.reuse, R120 ;  /* 0x00000078650c7220 */ /* 0x040fe40000410000 */
[C---:B------:R-:W-:Y:S02]  /*c2a0*/  FMUL.FTZ R13, R101.reuse, R121 ;  /* 0x00000079650d7220 */ /* 0x040fe40000410000 */
[C---:B------:R-:W-:Y:S01]  /*c2b0*/  FMUL.FTZ R24, R101.reuse, R132 ;  /* 0x0000008465187220 */ /* 0x040fe20000410000 */
[----:B------:R3:W-:Y:S01]  /*c2c0*/  MUFU.EX2 R249, R3 ;  /* 0x0000000300f97308 */ /* 0x0007e20000000800 */
[C---:B------:R-:W-:Y:S02]  /*c2d0*/  FMUL.FTZ R25, R101.reuse, R133 ;  /* 0x0000008565197220 */ /* 0x040fe40000410000 */
[C---:B------:R-:W-:Y:S02]  /*c2e0*/  FMUL.FTZ R28, R101.reuse, R136 ;  /* 0x00000088651c7220 */ /* 0x040fe40000410000 */
[----:B------:R-:W-:Y:S02]  /*c2f0*/  FMUL.FTZ R29, R101, R137 ;  /* 0x00000089651d7220 */ /* 0x000fe40000410000 */
[--C-:B------:R-:W-:Y:S02]  /*c300*/  FFMA.FTZ R44, R179, c[0x0][0x2d0], -R161.reuse ;  /* 0x0000b400b32c7a23 */ /* 0x100fe400000108a1 */
[--C-:B------:R-:W-:Y:S02]  /*c310*/  FFMA.FTZ R48, R181, c[0x0][0x2d0], -R161.reuse ;  /* 0x0000b400b5307a23 */ /* 0x100fe400000108a1 */
[----:B------:R4:W-:Y:S01]  /*c320*/  MUFU.EX2 R235, R44 ;  /* 0x0000002c00eb7308 */ /* 0x0009e20000000800 */
[----:B--2---:R-:W-:Y:S02]  /*c330*/  FMUL.FTZ R40, R101, R148 ;  /* 0x0000009465287220 */ /* 0x004fe40000410000 */
[----:B-1----:R-:W-:Y:S02]  /*c340*/  FFMA.FTZ R2, R163, c[0x0][0x2d0], -R161 ;  /* 0x0000b400a3027a23 */ /* 0x002fe400000108a1 */
[C---:B------:R-:W-:Y:S02]  /*c350*/  FMUL.FTZ R41, R101.reuse, R149 ;  /* 0x0000009565297220 */ /* 0x040fe40000410000 */
[C---:B------:R-:W-:Y:S02]  /*c360*/  FMUL.FTZ R45, R101.reuse, R153 ;  /* 0x00000099652d7220 */ /* 0x040fe40000410000 */
[C---:B------:R-:W-:Y:S01]  /*c370*/  FMUL.FTZ R56, R101.reuse, R56 ;  /* 0x0000003865387220 */ /* 0x040fe20000410000 */
[----:B------:R1:W2:Y:S01]  /*c380*/  MUFU.EX2 R248, R2 ;  /* 0x0000000200f87308 */ /* 0x0002a20000000800 */
[C---:B------:R-:W-:Y:S02]  /*c390*/  FMUL.FTZ R57, R101.reuse, R57 ;  /* 0x0000003965397220 */ /* 0x040fe40000410000 */
[--C-:B---3--:R-:W-:Y:S02]  /*c3a0*/  FFMA.FTZ R3, R110, c[0x0][0x2d0], -R109.reuse ;  /* 0x0000b4006e037a23 */ /* 0x108fe4000001086d */
[----:B------:R-:W-:Y:S02]  /*c3b0*/  FMUL.FTZ R110, R104, c[0x0][0x2d0] ;  /* 0x0000b400686e7a20 */ /* 0x000fe40000410000 */
[C---:B------:R-:W-:Y:S02]  /*c3c0*/  FMUL.FTZ R60, R101.reuse, R60 ;  /* 0x0000003c653c7220 */ /* 0x040fe40000410000 */
[C---:B------:R-:W-:Y:S01]  /*c3d0*/  FMUL.FTZ R61, R101.reuse, R61 ;  /* 0x0000003d653d7220 */ /* 0x040fe20000410000 */
[----:B------:R3:W-:Y:S01]  /*c3e0*/  MUFU.EX2 R250, R3 ;  /* 0x0000000300fa7308 */ /* 0x0007e20000000800 */
[C---:B------:R-:W-:Y:S02]  /*c3f0*/  FMUL.FTZ R70, R102.reuse, R70 ;  /* 0x0000004666467220 */ /* 0x040fe40000410000 */
[C---:B------:R-:W-:Y:S02]  /*c400*/  FMUL.FTZ R71, R102.reuse, R71 ;  /* 0x0000004766477220 */ /* 0x040fe40000410000 */
[C---:B----4-:R-:W-:Y:S02]  /*c410*/  FMUL.FTZ R44, R101.reuse, R152 ;  /* 0x00000098652c7220 */ /* 0x050fe40000410000 */
[C---:B------:R-:W-:Y:S02]  /*c420*/  FMUL.FTZ R72, R101.reuse, R72 ;  /* 0x0000004865487220 */ /* 0x040fe40000410000 */
[C---:B------:R-:W-:Y:S01]  /*c430*/  FMUL.FTZ R73, R101.reuse, R73 ;  /* 0x0000004965497220 */ /* 0x040fe20000410000 */
[----:B------:R4:W-:Y:S01]  /*c440*/  MUFU.EX2 R234, R48 ;  /* 0x0000003000ea7308 */ /* 0x0009e20000000800 */
[C---:B------:R-:W-:Y:S02]  /*c450*/  FMUL.FTZ R76, R101.reuse, R76 ;  /* 0x0000004c654c7220 */ /* 0x040fe40000410000 */
[----:B------:R-:W-:Y:S01]  /*c460*/  FMUL.FTZ R77, R101, R77 ;  /* 0x0000004d654d7220 */ /* 0x000fe20000410000 */
[----:B-1----:R-:W1:Y:S01]  /*c470*/  SHFL.BFLY PT, R2, R0, 0x1, 0x1f ;  /* 0x0c201f0000027f89 */ /* 0x002e6200000e0000 */
[----:B--2---:R-:W-:Y:S01]  /*c480*/  F2FP.BF16.PACK_AB R113, R249, R248 ;  /* 0x000000f8f971723e */ /* 0x004fe200000010ff */
[C---:B------:R-:W-:Y:S02]  /*c490*/  FMUL.FTZ R82, R102.reuse, R82 ;  /* 0x0000005266527220 */ /* 0x040fe40000410000 */
[C---:B------:R-:W-:Y:S02]  /*c4a0*/  FMUL.FTZ R83, R102.reuse, R83 ;  /* 0x0000005366537220 */ /* 0x040fe40000410000 */
[C---:B------:R-:W-:Y:S02]  /*c4b0*/  FMUL.FTZ R86, R102.reuse, R86 ;  /* 0x0000005666567220 */ /* 0x040fe40000410000 */
[----:B------:R-:W-:Y:S02]  /*c4c0*/  FMUL.FTZ R87, R102, R87 ;  /* 0x0000005766577220 */ /* 0x000fe40000410000 */
[----:B---3--:R-:W-:Y:S02]  /*c4d0*/  FFMA.FTZ R3, R17, c[0x0][0x2d0], -R109 ;  /* 0x0000b40011037a23 */ /* 0x008fe4000001086d */
[----:B------:R-:W-:Y:S02]  /*c4e0*/  FMUL.FTZ R17, R103, R125 ;  /* 0x0000007d67117220 */ /* 0x000fe40000410000 */
[----:B------:R2:W3:Y:S01]  /*c4f0*/  MUFU.EX2 R251, R3 ;  /* 0x0000000300fb7308 */ /* 0x0004e20000000800 */
[C---:B------:R-:W-:Y:S02]  /*c500*/  FMUL.FTZ R88, R101.reuse, R88 ;  /* 0x0000005865587220 */ /* 0x040fe40000410000 */
[C---:B------:R-:W-:Y:S02]  /*c510*/  FMUL.FTZ R89, R101.reuse, R89 ;  /* 0x0000005965597220 */ /* 0x040fe40000410000 */
[----:B------:R-:W-:Y:S02]  /*c520*/  FMUL.FTZ R92, R101, R92 ;  /* 0x0000005c655c7220 */ /* 0x000fe40000410000 */
[----:B----4-:R-:W-:Y:S02]  /*c530*/  FMUL.FTZ R48, R103, R156 ;  /* 0x0000009c67307220 */ /* 0x010fe40000410000 */
[----:B------:R-:W-:Y:S01]  /*c540*/  LDSM.16.MT88.4 R156, [R209+0x2c80] ;  /* 0x002c8000d19c783b */ /* 0x000fe20000004200 */
[----:B-1----:R-:W-:Y:S01]  /*c550*/  FMNMX.FTZ R2, R0, R2, !PT ;  /* 0x0000000200027209 */ /* 0x002fe20007810000 */
[--C-:B------:R-:W-:Y:S02]  /*c560*/  FFMA.FTZ R0, R18, c[0x0][0x2d0], -R161.reuse ;  /* 0x0000b40012007a23 */ /* 0x100fe400000108a1 */
[C---:B------:R-:W-:Y:S02]  /*c570*/  FMUL.FTZ R18, R102.reuse, R126 ;  /* 0x0000007e66127220 */ /* 0x040fe40000410000 */
[----:B------:R1:W-:Y:S01]  /*c580*/  MUFU.EX2 R246, R0 ;  /* 0x0000000000f67308 */ /* 0x0003e20000000800 */
[----:B------:R-:W-:Y:S02]  /*c590*/  FMUL.FTZ R93, R101, R93 ;  /* 0x0000005d655d7220 */ /* 0x000fe40000410000 */
[C---:B------:R-:W-:Y:S02]  /*c5a0*/  FMUL.FTZ R96, R103.reuse, R96 ;  /* 0x0000006067607220 */ /* 0x040fe40000410000 */
[----:B------:R-:W-:Y:S02]  /*c5b0*/  FMUL.FTZ R97, R103, R97 ;  /* 0x0000006167617220 */ /* 0x000fe40000410000 */
[----:B------:R-:W-:Y:S02]  /*c5c0*/  FMUL.FTZ R98, R102, R98 ;  /* 0x0000006266627220 */ /* 0x000fe40000410000 */
[----:B--2---:R-:W-:Y:S01]  /*c5d0*/  FFMA.FTZ R3, R16, c[0x0][0x2d0], -R161 ;  /* 0x0000b40010037a23 */ /* 0x004fe200000108a1 */
[----:B---3--:R-:W-:Y:S01]  /*c5e0*/  F2FP.BF16.PACK_AB R114, R251, R250 ;  /* 0x000000fafb72723e */ /* 0x008fe200000010ff */
[----:B------:R-:W-:Y:S02]  /*c5f0*/  FMUL.FTZ R16, R103, R124 ;  /* 0x0000007c67107220 */ /* 0x000fe40000410000 */
[----:B------:R2:W3:Y:S01]  /*c600*/  MUFU.EX2 R247, R3 ;  /* 0x0000000300f77308 */ /* 0x0004e20000000800 */
[----:B------:R-:W-:Y:S01]  /*c610*/  LDSM.16.MT88.4 R124, [R210+0x2480] ;  /* 0x00248000d27c783b */ /* 0x000fe20000004200 */
[----:B------:R-:W-:Y:S02]  /*c620*/  FMUL.FTZ R99, R102, R99 ;  /* 0x0000006366637220 */ /* 0x000fe40000410000 */
[----:B-1----:R-:W-:Y:S02]  /*c630*/  FADD.FTZ R0, -R2, R100 ;  /* 0x0000006402007221 */ /* 0x002fe40000010100 */
[--C-:B------:R-:W-:Y:S02]  /*c640*/  FFMA.FTZ R100, R178, c[0x0][0x2d0], -R109.reuse ;  /* 0x0000b400b2647a23 */ /* 0x100fe4000001086d */
[----:B------:R-:W-:Y:S02]  /*c650*/  FMUL.FTZ R0, R0, c[0x0][0x2d0] ;  /* 0x0000b40000007a20 */ /* 0x000fe40000410000 */
[----:B------:R1:W-:Y:S01]  /*c660*/  MUFU.EX2 R233, R100 ;  /* 0x0000006400e97308 */ /* 0x0003e20000000800 */
[--C-:B--2---:R-:W-:Y:S01]  /*c670*/  FFMA.FTZ R3, R173, c[0x0][0x2d0], -R110.reuse ;  /* 0x0000b400ad037a23 */ /* 0x104fe2000001086e */
[----:B---3--:R-:W-:Y:S08]  /*c680*/  F2FP.BF16.PACK_AB R115, R246, R247 ;  /* 0x000000f7f673723e */ /* 0x008ff000000010ff */
[----:B------:R-:W2:Y:S10]  /*c690*/  MUFU.EX2 R0, R0 ;  /* 0x0000000000007308 */ /* 0x000eb40000000800 */
[----:B------:R3:W-:Y:S01]  /*c6a0*/  MUFU.EX2 R242, R3 ;  /* 0x0000000300f27308 */ /* 0x0007e20000000800 */
[----:B-1----:R-:W-:Y:S09]  /*c6b0*/  FFMA.FTZ R100, R177, c[0x0][0x2d0], -R109 ;  /* 0x0000b400b1647a23 */ /* 0x002ff2000001086d */
[----:B------:R1:W-:Y:S01]  /*c6c0*/  MUFU.EX2 R232, R100 ;  /* 0x0000006400e87308 */ /* 0x0003e20000000800 */
[C---:B--2---:R-:W-:Y:S02]  /*c6d0*/  FMUL.FTZ R10, R0.reuse, R118 ;  /* 0x00000076000a7220 */ /* 0x044fe40000410000 */
[C---:B------:R-:W-:Y:S02]  /*c6e0*/  FMUL.FTZ R11, R0.reuse, R119 ;  /* 0x00000077000b7220 */ /* 0x040fe40000410000 */
[C---:B------:R-:W-:Y:S02]  /*c6f0*/  FMUL.FTZ R14, R0.reuse, R122 ;  /* 0x0000007a000e7220 */ /* 0x040fe40000410000 */
[C---:B------:R-:W-:Y:S02]  /*c700*/  FMUL.FTZ R15, R0.reuse, R123 ;  /* 0x0000007b000f7220 */ /* 0x040fe40000410000 */
[----:B------:R-:W-:Y:S01]  /*c710*/  FMUL.FTZ R26, R0, R134 ;  /* 0x00000086001a7220 */ /* 0x000fe20000410000 */
[----:B------:R-:W2:Y:S01]  /*c720*/  LDSM.16.MT88.4 R120, [R209+0x2480] ;  /* 0x00248000d178783b */ /* 0x000ea20000004200 */
[--C-:B---3--:R-:W-:Y:S02]  /*c730*/  FFMA.FTZ R3, R172, c[0x0][0x2d0], -R110.reuse ;  /* 0x0000b400ac037a23 */ /* 0x108fe4000001086e */
[C---:B------:R-:W-:Y:S02]  /*c740*/  FMUL.FTZ R27, R0.reuse, R135 ;  /* 0x00000087001b7220 */ /* 0x040fe40000410000 */
[----:B------:R3:W4:Y:S01]  /*c750*/  MUFU.EX2 R243, R3 ;  /* 0x0000000300f37308 */ /* 0x0007220000000800 */
[C---:B------:R-:W-:Y:S02]  /*c760*/  FMUL.FTZ R30, R0.reuse, R138 ;  /* 0x0000008a001e7220 */ /* 0x040fe40000410000 */
[C---:B------:R-:W-:Y:S01]  /*c770*/  FMUL.FTZ R31, R0.reuse, R139 ;  /* 0x0000008b001f7220 */ /* 0x040fe20000410000 */
[----:B------:R-:W-:Y:S01]  /*c780*/  LDSM.16.MT88.4 R132, [R209+0x2080] ;  /* 0x00208000d184783b */ /* 0x000fe20000004200 */
[----:B------:R-:W-:Y:S02]  /*c790*/  FMUL.FTZ R42, R0, R150 ;  /* 0x00000096002a7220 */ /* 0x000fe40000410000 */
[--C-:B-1----:R-:W-:Y:S02]  /*c7a0*/  FFMA.FTZ R100, R180, c[0x0][0x2d0], -R161.reuse ;  /* 0x0000b400b4647a23 */ /* 0x102fe400000108a1 */
[C---:B------:R-:W-:Y:S02]  /*c7b0*/  FMUL.FTZ R43, R0.reuse, R151 ;  /* 0x00000097002b7220 */ /* 0x040fe40000410000 */
[----:B------:R1:W-:Y:S01]  /*c7c0*/  MUFU.EX2 R207, R100 ;  /* 0x0000006400cf7308 */ /* 0x0003e20000000800 */
[C---:B------:R-:W-:Y:S02]  /*c7d0*/  FMUL.FTZ R46, R0.reuse, R154 ;  /* 0x0000009a002e7220 */ /* 0x040fe40000410000 */
[C---:B------:R-:W-:Y:S02]  /*c7e0*/  FMUL.FTZ R47, R0.reuse, R155 ;  /* 0x0000009b002f7220 */ /* 0x040fe40000410000 */
[C---:B------:R-:W-:Y:S02]  /*c7f0*/  FMUL.FTZ R58, R0.reuse, R58 ;  /* 0x0000003a003a7220 */ /* 0x040fe40000410000 */
[C---:B------:R-:W-:Y:S02]  /*c800*/  FMUL.FTZ R59, R0.reuse, R59 ;  /* 0x0000003b003b7220 */ /* 0x040fe40000410000 */
[C---:B------:R-:W-:Y:S02]  /*c810*/  FMUL.FTZ R62, R0.reuse, R62 ;  /* 0x0000003e003e7220 */ /* 0x040fe40000410000 */
[----:B------:R-:W-:Y:S02]  /*c820*/  FMUL.FTZ R63, R0, R63 ;  /* 0x0000003f003f7220 */ /* 0x000fe40000410000 */
[--C-:B---3--:R-:W-:Y:S01]  /*c830*/  FFMA.FTZ R3, R160, c[0x0][0x2d0], -R110.reuse ;  /* 0x0000b400a0037a23 */ /* 0x108fe2000001086e */
[----:B----4-:R-:W-:Y:S01]  /*c840*/  F2FP.BF16.PACK_AB R116, R243, R242 ;  /* 0x000000f2f374723e */ /* 0x010fe200000010ff */
[C---:B------:R-:W-:Y:S02]  /*c850*/  FMUL.FTZ R74, R0.reuse, R74 ;  /* 0x0000004a004a7220 */ /* 0x040fe40000410000 */
[----:B------:R3:W-:Y:S01]  /*c860*/  MUFU.EX2 R244, R3 ;  /* 0x0000000300f47308 */ /* 0x0007e20000000800 */
[C---:B------:R-:W-:Y:S02]  /*c870*/  FMUL.FTZ R75, R0.reuse, R75 ;  /* 0x0000004b004b7220 */ /* 0x040fe40000410000 */
[C---:B------:R-:W-:Y:S02]  /*c880*/  FMUL.FTZ R78, R0.reuse, R78 ;  /* 0x0000004e004e7220 */ /* 0x040fe40000410000 */
[----:B------:R-:W-:Y:S02]  /*c890*/  FMUL.FTZ R79, R0, R79 ;  /* 0x0000004f004f7220 */ /* 0x000fe40000410000 */
[----:B-1----:R-:W-:Y:S02]  /*c8a0*/  FFMA.FTZ R100, R182, c[0x0][0x2d0], -R161 ;  /* 0x0000b400b6647a23 */ /* 0x002fe400000108a1 */
[C---:B------:R-:W-:Y:S02]  /*c8b0*/  FMUL.FTZ R90, R0.reuse, R90 ;  /* 0x0000005a005a7220 */ /* 0x040fe40000410000 */
[----:B------:R1:W-:Y:S01]  /*c8c0*/  MUFU.EX2 R206, R100 ;  /* 0x0000006400ce7308 */ /* 0x0003e20000000800 */
[C---:B------:R-:W-:Y:S02]  /*c8d0*/  FMUL.FTZ R91, R0.reuse, R91 ;  /* 0x0000005b005b7220 */ /* 0x040fe40000410000 */
[C---:B------:R-:W-:Y:S02]  /*c8e0*/  FMUL.FTZ R94, R0.reuse, R94 ;  /* 0x0000005e005e7220 */ /* 0x040fe40000410000 */
[----:B------:R-:W-:Y:S02]  /*c8f0*/  FMUL.FTZ R95, R0, R95 ;  /* 0x0000005f005f7220 */ /* 0x000fe40000410000 */
[--C-:B---3--:R-:W-:Y:S04]  /*c900*/  FFMA.FTZ R3, R111, c[0x0][0x2d0], -R110.reuse ;  /* 0x0000b4006f037a23 */ /* 0x108fe8000001086e */
[----:B------:R3:W4:Y:S01]  /*c910*/  MUFU.EX2 R245, R3 ;  /* 0x0000000300f57308 */ /* 0x0007220000000800 */
[--C-:B-1----:R-:W-:Y:S09]  /*c920*/  FFMA.FTZ R100, R184, c[0x0][0x2d0], -R110.reuse ;  /* 0x0000b400b8647a23 */ /* 0x102ff2000001086e */
[----:B------:R1:W-:Y:S01]  /*c930*/  MUFU.EX2 R205, R100 ;  /* 0x0000006400cd7308 */ /* 0x0003e20000000800 */
[----:B---3--:R-:W-:Y:S01]  /*c940*/  FMUL.FTZ R3, R2, c[0x0][0x2d0] ;  /* 0x0000b40002037a20 */ /* 0x008fe20000410000 */
[----:B----4-:R-:W-:Y:S03]  /*c950*/  F2FP.BF16.PACK_AB R118, R245, R244 ;  /* 0x000000f4f576723e */ /* 0x010fe600000010ff */
[--C-:B------:R-:W-:Y:S02]  /*c960*/  FFMA.FTZ R4, R168, c[0x0][0x2d0], -R3.reuse ;  /* 0x0000b400a8047a23 */ /* 0x100fe40000010803 */
[--C-:B------:R-:W-:Y:S03]  /*c970*/  FFMA.FTZ R107, R107, c[0x0][0x2d0], -R3.reuse ;  /* 0x0000b4006b6b7a23 */ /* 0x100fe60000010803 */
[----:B------:R3:W-:Y:S01]  /*c980*/  MUFU.EX2 R238, R4 ;  /* 0x0000000400ee7308 */ /* 0x0007e20000000800 */
[--C-:B-1----:R-:W-:Y:S09]  /*c990*/  FFMA.FTZ R100, R183, c[0x0][0x2d0], -R110.reuse ;  /* 0x0000b400b7647a23 */ /* 0x102ff2000001086e */
[----:B------:R1:W-:Y:S10]  /*c9a0*/  MUFU.EX2 R204, R100 ;  /* 0x0000006400cc7308 */ /* 0x0003f40000000800 */
[----:B------:R-:W-:Y:S01]  /*c9b0*/  MUFU.EX2 R107, R107 ;  /* 0x0000006b006b7308 */ /* 0x000fe20000000800 */
[--C-:B---3--:R-:W-:Y:S09]  /*c9c0*/  FFMA.FTZ R4, R174, c[0x0][0x2d0], -R3.reuse ;  /* 0x0000b400ae047a23 */ /* 0x108ff20000010803 */
[----:B------:R3:W4:Y:S01]  /*c9d0*/  MUFU.EX2 R239, R4 ;  /* 0x0000000400ef7308 */ /* 0x0007220000000800 */
[--C-:B-1----:R-:W-:Y:S09]  /*c9e0*/  FFMA.FTZ R100, R185, c[0x0][0x2d0], -R3.reuse ;  /* 0x0000b400b9647a23 */ /* 0x102ff20000010803 */
[----:B------:R1:W-:Y:S01]  /*c9f0*/  MUFU.EX2 R203, R100 ;  /* 0x0000006400cb7308 */ /* 0x0003e20000000800 */
[--C-:B---3--:R-:W-:Y:S01]  /*ca00*/  FFMA.FTZ R4, R171, c[0x0][0x2d0], -R3.reuse ;  /* 0x0000b400ab047a23 */ /* 0x108fe20000010803 */
[----:B----4-:R-:W-:Y:S08]  /*ca10*/  F2FP.BF16.PACK_AB R117, R239, R238 ;  /* 0x000000eeef75723e */ /* 0x010ff000000010ff */
[----:B------:R3:W-:Y:S01]  /*ca20*/  MUFU.EX2 R240, R4 ;  /* 0x0000000400f07308 */ /* 0x0007e20000000800 */
[--C-:B-1----:R-:W-:Y:S09]  /*ca30*/  FFMA.FTZ R100, R186, c[0x0][0x2d0], -R3.reuse ;  /* 0x0000b400ba647a23 */ /* 0x102ff20000010803 */
[----:B------:R1:W-:Y:S01]  /*ca40*/  MUFU.EX2 R195, R100 ;  /* 0x0000006400c37308 */ /* 0x0003e20000000800 */
[--C-:B---3--:R-:W-:Y:S02]  /*ca50*/  FFMA.FTZ R4, R170, c[0x0][0x2d0], -R3.reuse ;  /* 0x0000b400aa047a23 */ /* 0x108fe40000010803 */
[----:B------:R-:W-:Y:S07]  /*ca60*/  LDSM.16.MT88.4 R168, [R209+0x3880] ;  /* 0x00388000d1a8783b */ /* 0x000fee0000004200 */
[----:B------:R3:W4:Y:S01]  /*ca70*/  MUFU.EX2 R241, R4 ;  /* 0x0000000400f17308 */ /* 0x0007220000000800 */
[--C-:B-1----:R-:W-:Y:S09]  /*ca80*/  FFMA.FTZ R100, R187, c[0x0][0x2d0], -R110.reuse ;  /* 0x0000b400bb647a23 */ /* 0x102ff2000001086e */
[----:B------:R1:W-:Y:S01]  /*ca90*/  MUFU.EX2 R194, R100 ;  /* 0x0000006400c27308 */ /* 0x0003e20000000800 */
[----:B---3--:R-:W-:Y:S01]  /*caa0*/  FMUL.FTZ R4, R103, R112 ;  /* 0x0000007067047220 */ /* 0x008fe20000410000 */
[----:B------:R-:W-:Y:S02]  /*cab0*/  F2FP.BF16.PACK_AB R112, R162, R252 ;  /* 0x000000fca270723e */ /* 0x000fe400000010ff */
[----:B----4-:R-:W-:Y:S05]  /*cac0*/  F2FP.BF16.PACK_AB R119, R241, R240 ;  /* 0x000000f0f177723e */ /* 0x010fea00000010ff */
[-C--:B------:R-:W-:Y:S05]  /*cad0*/  HMMA.16816.F32.BF16 R4, R112, R20.reuse, R4 ;  /* 0x000000147004723c */ /* 0x080fea0000041804 */
[--C-:B-1----:R-:W-:Y:S03]  /*cae0*/  FFMA.FTZ R100, R188, c[0x0][0x2d0], -R110.reuse ;  /* 0x0000b400bc647a23 */ /* 0x102fe6000001086e */
[C---:B------:R-:W-:Y:S01]  /*caf0*/  HMMA.16816.F32.BF16 R8, R116.reuse, R20, R8 ;  /* 0x000000147408723c */ /* 0x040fe20000041808 */
[----:B------:R1:W3:Y:S06]  /*cb00*/  MUFU.EX2 R188, R100 ;  /* 0x0000006400bc7308 */ /* 0x0002ec0000000800 */
[C---:B------:R-:W-:Y:S01]  /*cb10*/  FMUL.FTZ R20, R103.reuse, R128 ;  /* 0x0000008067147220 */ /* 0x040fe20000410000 */
[-C--:B------:R-:W-:Y:S04]  /*cb20*/  HMMA.16816.F32.BF16 R12, R116, R22.reuse, R12 ;  /* 0x00000016740c723c */ /* 0x080fe8000004180c */
[----:B------:R-:W-:Y:S04]  /*cb30*/  FMUL.FTZ R21, R103, R129 ;  /* 0x0000008167157220 */ /* 0x000fe80000410000 */
[C---:B------:R-:W-:Y:S07]  /*cb40*/  HMMA.16816.F32.BF16 R16, R112.reuse, R22, R16 ;  /* 0x000000167010723c */ /* 0x040fee0000041810 */
[C---:B------:R-:W-:Y:S02]  /*cb50*/  FMUL.FTZ R22, R102.reuse, R130 ;  /* 0x0000008266167220 */ /* 0x040fe40000410000 */
[----:B-1----:R-:W-:Y:S03]  /*cb60*/  FFMA.FTZ R100, R189, c[0x0][0x2d0], -R3 ;  /* 0x0000b400bd647a23 */ /* 0x002fe60000010803 */
[----:B------:R-:W-:Y:S01]  /*cb70*/  FMUL.FTZ R23, R102, R131 ;  /* 0x0000008366177220 */ /* 0x000fe20000410000 */
[----:B------:R1:W-:Y:S01]  /*cb80*/  MUFU.EX2 R187, R100 ;  /* 0x0000006400bb7308 */ /* 0x0003e20000000800 */
[----:B------:R-:W-:Y:S01]  /*cb90*/  LDSM.16.MT88.4 R128, [R210+0x1c80] ;  /* 0x001c8000d280783b */ /* 0x000fe20000004200 */
[----:B------:R-:W-:Y:S04]  /*cba0*/  MOV R189, R162 ;  /* 0x000000a200bd7202 */ /* 0x000fe80000000f00 */
[-C--:B------:R-:W-:Y:S08]  /*cbb0*/  HMMA.16816.F32.BF16 R20, R112, R36.reuse, R20 ;  /* 0x000000247014723c */ /* 0x080ff00000041814 */
[C---:B------:R-:W-:Y:S07]  /*cbc0*/  HMMA.16816.F32.BF16 R24, R116.reuse, R36, R24 ;  /* 0x000000247418723c */ /* 0x040fee0000041818 */
[----:B------:R-:W-:Y:S01]  /*cbd0*/  FFMA.FTZ R36, R175, c[0x0][0x2d0], -R109 ;  /* 0x0000b400af247a23 */ /* 0x000fe2000001086d */
[-C--:B------:R-:W-:Y:S03]  /*cbe0*/  HMMA.16816.F32.BF16 R28, R116, R38.reuse, R28 ;  /* 0x00000026741c723c */ /* 0x080fe6000004181c */
[----:B------:R4:W2:Y:S01]  /*cbf0*/  MUFU.EX2 R237, R36 ;  /* 0x0000002400ed7308 */ /* 0x0008a20000000800 */
[----:B-1----:R-:W-:Y:S02]  /*cc00*/  FFMA.FTZ R100, R190, c[0x0][0x2d0], -R3 ;  /* 0x0000b400be647a23 */ /* 0x002fe40000010803 */
[----:B------:R-:W5:Y:S01]  /*cc10*/  LDL.LU R190, [R1+0x10] ;  /* 0x0000100001be7983 */ /* 0x000f620000300800 */
[C---:B------:R-:W-:Y:S01]  /*cc20*/  FMUL.FTZ R37, R103.reuse, R145 ;  /* 0x0000009167257220 */ /* 0x040fe20000410000 */
[C---:B------:R-:W-:Y:S05]  /*cc30*/  HMMA.16816.F32.BF16 R32, R112.reuse, R38, R32 ;  /* 0x000000267020723c */ /* 0x040fea0000041820 */
[----:B------:R1:W1:Y:S02]  /*cc40*/  MUFU.EX2 R186, R100 ;  /* 0x0000006400ba7308 */ /* 0x0002640000000800 */
[C---:B------:R-:W-:Y:S02]  /*cc50*/  FMUL.FTZ R38, R102.reuse, R146 ;  /* 0x0000009266267220 */ /* 0x040fe40000410000 */
[----:B------:R-:W-:Y:S03]  /*cc60*/  FMUL.FTZ R39, R102, R147 ;  /* 0x0000009366277220 */ /* 0x000fe60000410000 */
[----:B----4-:R-:W-:Y:S07]  /*cc70*/  FMUL.FTZ R36, R103, R144 ;  /* 0x0000009067247220 */ /* 0x010fee0000410000 */
[-C--:B--2---:R-:W-:Y:S03]  /*cc80*/  HMMA.16816.F32.BF16 R36, R112, R120.reuse, R36 ;  /* 0x000000787024723c */ /* 0x084fe60000041824 */
[--C-:B-1----:R-:W-:Y:S02]  /*cc90*/  FFMA.FTZ R100, R191, c[0x0][0x2d0], -R109.reuse ;  /* 0x0000b400bf647a23 */ /* 0x102fe4000001086d */
[----:B------:R-:W2:Y:S02]  /*cca0*/  LDL.LU R191, [R1+0xc] ;  /* 0x00000c0001bf7983 */ /* 0x000ea40000300800 */
[----:B------:R1:W-:Y:S01]  /*ccb0*/  MUFU.EX2 R185, R100 ;  /* 0x0000006400b97308 */ /* 0x0003e20000000800 */
[C---:B------:R-:W-:Y:S08]  /*ccc0*/  HMMA.16816.F32.BF16 R40, R116.reuse, R120, R40 ;  /* 0x000000787428723c */ /* 0x040ff00000041828 */
[-C--:B------:R-:W-:Y:S08]  /*ccd0*/  HMMA.16816.F32.BF16 R44, R116, R122.reuse, R44 ;  /* 0x0000007a742c723c */ /* 0x080ff0000004182c */
[C---:B------:R-:W-:Y:S01]  /*cce0*/  HMMA.16816.F32.BF16 R48, R112.reuse, R122, R48 ;  /* 0x0000007a7030723c */ /* 0x040fe20000041830 */
[----:B------:R-:W4:Y:S03]  /*ccf0*/  LDSM.16.MT88.4 R120, [R209+0x3080] ;  /* 0x00308000d178783b */ /* 0x000f260000004200 */
[----:B-1----:R-:W-:Y:S04]  /*cd00*/  FFMA.FTZ R100, R196, c[0x0][0x2d0], -R109 ;  /* 0x0000b400c4647a23 */ /* 0x002fe8000001086d */
[-C--:B------:R-:W-:Y:S01]  /*cd10*/  HMMA.16816.F32.BF16 R52, R112, R124.reuse, R52 ;  /* 0x0000007c7034723c */ /* 0x080fe20000041834 */
[----:B------:R-:W2:Y:S01]  /*cd20*/  LDL.LU R196, [R1+0x4] ;  /* 0x0000040001c47983 */ /* 0x000ea20000300800 */
[----:B------:R1:W-:Y:S06]  /*cd30*/  MUFU.EX2 R184, R100 ;  /* 0x0000006400b87308 */ /* 0x0003ec0000000800 */
[C---:B------:R-:W-:Y:S08]  /*cd40*/  HMMA.16816.F32.BF16 R56, R116.reuse, R124, R56 ;  /* 0x0000007c7438723c */ /* 0x040ff00000041838 */
[-C--:B------:R-:W-:Y:S08]  /*cd50*/  HMMA.16816.F32.BF16 R60, R116, R126.reuse, R60 ;  /* 0x0000007e743c723c */ /* 0x080ff0000004183c */
[C---:B------:R-:W-:Y:S01]  /*cd60*/  HMMA.16816.F32.BF16 R64, R112.reuse, R126, R64 ;  /* 0x0000007e7040723c */ /* 0x040fe20000041840 */
[----:B------:R-:W3:Y:S03]  /*cd70*/  LDSM.16.MT88.4 R124, [R210+0x3080] ;  /* 0x00308000d27c783b */ /* 0x000ee60000004200 */
[--C-:B-1----:R-:W-:Y:S04]  /*cd80*/  FFMA.FTZ R100, R197, c[0x0][0x2d0], -R161.reuse ;  /* 0x0000b400c5647a23 */ /* 0x102fe800000108a1 */
[----:B------:R1:W-:Y:S01]  /*cd90*/  MUFU.EX2 R183, R100 ;  /* 0x0000006400b77308 */ /* 0x0003e20000000800 */
[-C--:B----4-:R-:W-:Y:S01]  /*cda0*/  HMMA.16816.F32.BF16 R68, R112, R120.reuse, R68 ;  /* 0x000000787044723c */ /* 0x090fe20000041844 */
[----:B------:R-:W4:Y:S07]  /*cdb0*/  LDL.LU R197, [R1+0x8] ;  /* 0x0000080001c57983 */ /* 0x000f2e0000300800 */
[C---:B------:R-:W-:Y:S08]  /*cdc0*/  HMMA.16816.F32.BF16 R72, R116.reuse, R120, R72 ;  /* 0x000000787448723c */ /* 0x040ff00000041848 */
[-C--:B------:R-:W-:Y:S04]  /*cdd0*/  HMMA.16816.F32.BF16 R76, R116, R122.reuse, R76 ;  /* 0x0000007a744c723c */ /* 0x080fe8000004184c */
[----:B-1----:R-:W-:Y:S04]  /*cde0*/  FFMA.FTZ R100, R198, c[0x0][0x2d0], -R161 ;  /* 0x0000b400c6647a23 */ /* 0x002fe800000108a1 */
[C---:B------:R-:W-:Y:S01]  /*cdf0*/  HMMA.16816.F32.BF16 R80, R112.reuse, R122, R80 ;  /* 0x0000007a7050723c */ /* 0x040fe20000041850 */
[----:B------:R-:W1:Y:S01]  /*ce00*/  LDSM.16.MT88.4 R120, [R209+0x1c80] ;  /* 0x001c8000d178783b */ /* 0x000e620000004200 */
[----:B------:R1:W1:Y:S06]  /*ce10*/  MUFU.EX2 R182, R100 ;  /* 0x0000006400b67308 */ /* 0x00026c0000000800 */
[-C--:B---3--:R-:W-:Y:S08]  /*ce20*/  HMMA.16816.F32.BF16 R84, R112, R124.reuse, R84 ;  /* 0x0000007c7054723c */ /* 0x088ff00000041854 */
[C---:B------:R-:W-:Y:S08]  /*ce30*/  HMMA.16816.F32.BF16 R88, R116.reuse, R124, R88 ;  /* 0x0000007c7458723c */ /* 0x040ff00000041858 */
[-C--:B------:R-:W-:Y:S04]  /*ce40*/  HMMA.16816.F32.BF16 R92, R116, R126.reuse, R92 ;  /* 0x0000007e745c723c */ /* 0x080fe8000004185c */
[--C-:B-1----:R-:W-:Y:S02]  /*ce50*/  FFMA.FTZ R100, R164, c[0x0][0x2d0], -R109.reuse ;  /* 0x0000b400a4647a23 */ /* 0x102fe4000001086d */
[----:B------:R-:W-:Y:S01]  /*ce60*/  FFMA.FTZ R109, R165, c[0x0][0x2d0], -R109 ;  /* 0x0000b400a56d7a23 */ /* 0x000fe2000001086d */
[----:B------:R-:W-:Y:S01]  /*ce70*/  F2FP.BF16.PACK_AB R116, R204, R205 ;  /* 0x000000cdcc74723e */ /* 0x000fe200000010ff */
[----:B------:R-:W-:Y:S01]  /*ce80*/  HMMA.16816.F32.BF16 R96, R112, R126, R96 ;  /* 0x0000007e7060723c */ /* 0x000fe20000041860 */
[----:B------:R1:W-:Y:S01]  /*ce90*/  MUFU.EX2 R181, R100 ;  /* 0x0000006400b57308 */ /* 0x0003e20000000800 */
[----:B------:R-:W3:Y:S02]  /*cea0*/  LDSM.16.MT88.4 R124, [R209+0x2880] ;  /* 0x00288000d17c783b */ /* 0x000ee40000004200 */
[----:B------:R-:W-:Y:S02]  /*ceb0*/  F2FP.BF16.PACK_AB R117, R195, R203 ;  /* 0x000000cbc375723e */ /* 0x000fe400000010ff */
[----:B------:R-:W-:Y:S02]  /*cec0*/  F2FP.BF16.PACK_AB R118, R188, R194 ;  /* 0x000000c2bc76723e */ /* 0x000fe400000010ff */
[----:B------:R-:W-:Y:S03]  /*ced0*/  F2FP.BF16.PACK_AB R112, R236, R237 ;  /* 0x000000edec70723e */ /* 0x000fe600000010ff */
[----:B------:R3:W-:Y:S01]  /*cee0*/  MUFU.EX2 R180, R109 ;  /* 0x0000006d00b47308 */ /* 0x0007e20000000800 */
[----:B------:R-:W-:Y:S02]  /*cef0*/  F2FP.BF16.PACK_AB R113, R234, R235 ;  /* 0x000000ebea71723e */ /* 0x000fe400000010ff */
[----:B------:R-:W-:Y:S02]  /*cf00*/  F2FP.BF16.PACK_AB R114, R232, R233 ;  /* 0x000000e9e872723e */ /* 0x000fe400000010ff */
[----:B------:R-:W-:Y:S02]  /*cf10*/  F2FP.BF16.PACK_AB R115, R206, R207 ;  /* 0x000000cfce73723e */ /* 0x000fe400000010ff */
[----:B------:R-:W-:Y:S05]  /*cf20*/  F2FP.BF16.PACK_AB R119, R186, R187 ;  /* 0x000000bbba77723e */ /* 0x000fea00000010ff */
[-C--:B------:R-:W-:Y:S03]  /*cf30*/  HMMA.16816.F32.BF16 R4, R112, R120.reuse, R4 ;  /* 0x000000787004723c */ /* 0x080fe60000041804 */
[--C-:B-1----:R-:W-:Y:S04]  /*cf40*/  FFMA.FTZ R100, R166, c[0x0][0x2d0], -R161.reuse ;  /* 0x0000b400a6647a23 */ /* 0x102fe800000108a1 */
[----:B------:R1:W-:Y:S01]  /*cf50*/  MUFU.EX2 R179, R100 ;  /* 0x0000006400b37308 */ /* 0x0003e20000000800 */
[C---:B------:R-:W-:Y:S04]  /*cf60*/  HMMA.16816.F32.BF16 R8, R116.reuse, R120, R8 ;  /* 0x000000787408723c */ /* 0x040fe80000041808 */
[--C-:B---3--:R-:W-:Y:S04]  /*cf70*/  FFMA.FTZ R109, R199, c[0x0][0x2d0], -R110.reuse ;  /* 0x0000b400c76d7a23 */ /* 0x108fe8000001086e */
[-C--:B------:R-:W-:Y:S01]  /*cf80*/  HMMA.16816.F32.BF16 R12, R116, R122.reuse, R12 ;  /* 0x0000007a740c723c */ /* 0x080fe2000004180c */
[----:B------:R3:W-:Y:S07]  /*cf90*/  MUFU.EX2 R176, R109 ;  /* 0x0000006d00b07308 */ /* 0x0007ee0000000800 */
[C---:B------:R-:W-:Y:S01]  /*cfa0*/  HMMA.16816.F32.BF16 R16, R112.reuse, R122, R16 ;  /* 0x0000007a7010723c */ /* 0x040fe20000041810 */
[----:B------:R-:W3:Y:S03]  /*cfb0*/  LDSM.16.MT88.4 R120, [R210+0x2880] ;  /* 0x00288000d278783b */ /* 0x000ee60000004200 */
[----:B-1----:R-:W-:Y:S04]  /*cfc0*/  FFMA.FTZ R100, R167, c[0x0][0x2d0], -R161 ;  /* 0x0000b400a7647a23 */ /* 0x002fe800000108a1 */
[-C--:B------:R-:W-:Y:S01]  /*cfd0*/  HMMA.16816.F32.BF16 R20, R112, R128.reuse, R20 ;  /* 0x000000807014723c */ /* 0x080fe20000041814 */
[----:B------:R-:W-:Y:S01]  /*cfe0*/  LDSM.16.MT88.4 R164, [R210+0x2c80] ;  /* 0x002c8000d2a4783b */ /* 0x000fe20000004200 */
[----:B------:R1:W1:Y:S06]  /*cff0*/  MUFU.EX2 R178, R100 ;  /* 0x0000006400b27308 */ /* 0x00026c0000000800 */
[C---:B------:R-:W-:Y:S04]  /*d000*/  HMMA.16816.F32.BF16 R24, R116.reuse, R128, R24 ;  /* 0x000000807418723c */ /* 0x040fe80000041818 */
[----:B---3--:R-:W-:Y:S04]  /*d010*/  F2FP.BF16.PACK_AB R109, R182, R183 ;  /* 0x000000b7b66d723e */ /* 0x008fe800000010ff */
[-C--:B------:R-:W-:Y:S08]  /*d020*/  HMMA.16816.F32.BF16 R28, R116, R130.reuse, R28 ;  /* 0x00000082741c723c */ /* 0x080ff0000004181c */
[C---:B------:R-:W-:Y:S01]  /*d030*/  HMMA.16816.F32.BF16 R32, R112.reuse, R130, R32 ;  /* 0x000000827020723c */ /* 0x040fe20000041820 */
[----:B------:R-:W3:Y:S03]  /*d040*/  LDSM.16.MT88.4 R128, [R209+0x3480] ;  /* 0x00348000d180783b */ /* 0x000ee60000004200 */
[----:B-1----:R-:W-:Y:S01]  /*d050*/  FFMA.FTZ R100, R200, c[0x0][0x2d0], -R110 ;  /* 0x0000b400c8647a23 */ /* 0x002fe2000001086e */
[----:B------:R-:W-:Y:S03]  /*d060*/  F2FP.BF16.PACK_AB R111, R178, R179 ;  /* 0x000000b3b26f723e */ /* 0x000fe600000010ff */
[-C--:B------:R-:W-:Y:S01]  /*d070*/  HMMA.16816.F32.BF16 R36, R112, R124.reuse, R36 ;  /* 0x0000007c7024723c */ /* 0x080fe20000041824 */
[----:B------:R1:W1:Y:S07]  /*d080*/  MUFU.EX2 R177, R100 ;  /* 0x0000006400b17308 */ /* 0x00026e0000000800 */
[C---:B------:R-:W-:Y:S08]  /*d090*/  HMMA.16816.F32.BF16 R40, R116.reuse, R124, R40 ;  /* 0x0000007c7428723c */ /* 0x040ff00000041828 */
[-C--:B------:R-:W-:Y:S08]  /*d0a0*/  HMMA.16816.F32.BF16 R44, R116, R126.reuse, R44 ;  /* 0x0000007e742c723c */ /* 0x080ff0000004182c */
[C---:B------:R-:W-:Y:S01]  /*d0b0*/  HMMA.16816.F32.BF16 R48, R112.reuse, R126, R48 ;  /* 0x0000007e7030723c */ /* 0x040fe20000041830 */
[----:B------:R-:W5:Y:S03]  /*d0c0*/  LDSM.16.MT88.4 R124, [R210+0x3480] ;  /* 0x00348000d27c783b */ /* 0x000f660000004200 */
[--C-:B-1----:R-:W-:Y:S01]  /*d0d0*/  FFMA.FTZ R100, R201, c[0x0][0x2d0], -R3.reuse ;  /* 0x0000b400c9647a23 */ /* 0x102fe20000010803 */
[----:B------:R-:W-:Y:S03]  /*d0e0*/  F2FP.BF16.PACK_AB R160, R176, R177 ;  /* 0x000000b1b0a0723e */ /* 0x000fe600000010ff */
[-C--:B------:R-:W-:Y:S01]  /*d0f0*/  HMMA.16816.F32.BF16 R52, R112, R120.reuse, R52 ;  /* 0x000000787034723c */ /* 0x080fe20000041834 */
[----:B------:R1:W-:Y:S07]  /*d100*/  MUFU.EX2 R175, R100 ;  /* 0x0000006400af7308 */ /* 0x0003ee0000000800 */
[C---:B------:R-:W-:Y:S08]  /*d110*/  HMMA.16816.F32.BF16 R56, R116.reuse, R120, R56 ;  /* 0x000000787438723c */ /* 0x040ff00000041838 */
[-C--:B------:R-:W-:Y:S08]  /*d120*/  HMMA.16816.F32.BF16 R60, R116, R122.reuse, R60 ;  /* 0x0000007a743c723c */ /* 0x080ff0000004183c */
[C---:B------:R-:W-:Y:S04]  /*d130*/  HMMA.16816.F32.BF16 R64, R112.reuse, R122, R64 ;  /* 0x0000007a7040723c */ /* 0x040fe80000041840 */
[--C-:B-1----:R-:W-:Y:S02]  /*d140*/  FFMA.FTZ R100, R202, c[0x0][0x2d0], -R3.reuse ;  /* 0x0000b400ca647a23 */ /* 0x102fe40000010803 */
[----:B------:R-:W-:Y:S01]  /*d150*/  FFMA.FTZ R3, R108, c[0x0][0x2d0], -R3 ;  /* 0x0000b4006c037a23 */ /* 0x000fe20000010803 */
[----:B------:R-:W-:Y:S01]  /*d160*/  F2FP.BF16.PACK_AB R108, R184, R185 ;  /* 0x000000b9b86c723e */ /* 0x000fe200000010ff */
[-C--:B---3--:R-:W-:Y:S01]  /*d170*/  HMMA.16816.F32.BF16 R68, R112, R128.reuse, R68 ;  /* 0x000000807044723c */ /* 0x088fe20000041844 */
[----:B------:R1:W3:Y:S03]  /*d180*/  MUFU.EX2 R174, R100 ;  /* 0x0000006400ae7308 */ /* 0x0002e60000000800 */
[----:B-----5:R-:W-:Y:S04]  /*d190*/  FFMA.FTZ R0, R0, R190, R238 ;  /* 0x000000be00007223 */ /* 0x020fe800000100ee */
[C---:B------:R-:W-:Y:S04]  /*d1a0*/  HMMA.16816.F32.BF16 R72, R116.reuse, R128, R72 ;  /* 0x000000807448723c */ /* 0x040fe80000041848 */
[----:B------:R-:W-:Y:S04]  /*d1b0*/  FADD.FTZ R0, R239, R0 ;  /* 0x00000000ef007221 */ /* 0x000fe80000010000 */
[-C--:B------:R-:W-:Y:S04]  /*d1c0*/  HMMA.16816.F32.BF16 R76, R116, R130.reuse, R76 ;  /* 0x00000082744c723c */ /* 0x080fe8000004184c */
[----:B------:R-:W-:Y:S04]  /*d1d0*/  FADD.FTZ R0, R240, R0 ;  /* 0x00000000f0007221 */ /* 0x000fe80000010000 */
[C---:B------:R-:W-:Y:S04]  /*d1e0*/  HMMA.16816.F32.BF16 R80, R112.reuse, R130, R80 ;  /* 0x000000827050723c */ /* 0x040fe80000041850 */
[----:B-1----:R-:W-:Y:S01]  /*d1f0*/  FFMA.FTZ R100, R192, c[0x0][0x2d0], -R110 ;  /* 0x0000b400c0647a23 */ /* 0x002fe2000001086e */
[----:B---3--:R-:W-:Y:S01]  /*d200*/  F2FP.BF16.PACK_AB R161, R174, R175 ;  /* 0x000000afaea1723e */ /* 0x008fe200000010ff */
[----:B------:R-:W-:Y:S02]  /*d210*/  FADD.FTZ R0, R241, R0 ;  /* 0x00000000f1007221 */ /* 0x000fe40000010000 */
[-C--:B------:R-:W-:Y:S01]  /*d220*/  HMMA.16816.F32.BF16 R84, R112, R124.reuse, R84 ;  /* 0x0000007c7054723c */ /* 0x080fe20000041854 */
[----:B------:R1:W-:Y:S03]  /*d230*/  MUFU.EX2 R173, R100 ;  /* 0x0000006400ad7308 */ /* 0x0003e60000000800 */
[----:B--2---:R-:W-:Y:S04]  /*d240*/  FFMA.FTZ R101, R101, R191, R242 ;  /* 0x000000bf65657223 */ /* 0x004fe800000100f2 */
[C---:B------:R-:W-:Y:S08]  /*d250*/  HMMA.16816.F32.BF16 R88, R116.reuse, R124, R88 ;  /* 0x0000007c7458723c */ /* 0x040ff00000041858 */
[-C--:B------:R-:W-:Y:S08]  /*d260*/  HMMA.16816.F32.BF16 R92, R116, R126.reuse, R92 ;  /* 0x0000007e745c723c */ /* 0x080ff0000004185c */
[----:B------:R-:W-:Y:S04]  /*d270*/  HMMA.16816.F32.BF16 R96, R112, R126, R96 ;  /* 0x0000007e7060723c */ /* 0x000fe80000041860 */
[----:B-1----:R-:W-:Y:S01]  /*d280*/  FFMA.FTZ R100, R193, c[0x0][0x2d0], -R110 ;  /* 0x0000b400c1647a23 */ /* 0x002fe2000001086e */
[----:B------:R-:W-:Y:S01]  /*d290*/  F2FP.BF16.PACK_AB R110, R180, R181 ;  /* 0x000000b5b46e723e */ /* 0x000fe200000010ff */
[----:B------:R-:W-:Y:S02]  /*d2a0*/  FFMA.FTZ R102, R102, R196, R248 ;  /* 0x000000c466667223 */ /* 0x000fe400000100f8 */
[----:B------:R-:W1:Y:S04]  /*d2b0*/  MUFU.EX2 R172, R100 ;  /* 0x0000006400ac7308 */ /* 0x000e680000000800 */
[-C--:B------:R-:W-:Y:S01]  /*d2c0*/  HMMA.16816.F32.BF16 R112, R108, R132.reuse, R4 ;  /* 0x000000846c70723c */ /* 0x080fe20000041804 */
[----:B------:R-:W2:Y:S05]  /*d2d0*/  LDSM.16.MT88.4 R4, [R210+0x3880] ;  /* 0x00388000d204783b */ /* 0x000eaa0000004200 */
[----:B------:R-:W3:Y:S01]  /*d2e0*/  MUFU.EX2 R100, R3 ;  /* 0x0000000300647308 */ /* 0x000ee20000000800 */
[----:B-1----:R-:W-:Y:S01]  /*d2f0*/  F2FP.BF16.PACK_AB R162, R172, R173 ;  /* 0x000000adaca2723e */ /* 0x002fe200000010ff */
[----:B----4-:R-:W-:Y:S01]  /*d300*/  FFMA.FTZ R103, R103, R197, R252 ;  /* 0x000000c567677223 */ /* 0x010fe200000100fc */
[----:B---3--:R-:W-:Y:S03]  /*d310*/  F2FP.BF16.PACK_AB R163, R100, R107 ;  /* 0x0000006b64a3723e */ /* 0x008fe600000010ff */
[----:B------:R-:W-:Y:S04]  /*d320*/  FADD.FTZ R3, R203, R0 ;  /* 0x00000000cb037221 */ /* 0x000fe80000010000 */
[C---:B------:R-:W-:Y:S07]  /*d330*/  HMMA.16816.F32.BF16 R116, R160.reuse, R132, R8 ;  /* 0x00000084a074723c */ /* 0x040fee0000041808 */
[----:B------:R-:W-:Y:S01]  /*d340*/  FADD.FTZ R9, R189, R103 ;  /* 0x00000067bd097221 */ /* 0x000fe20000010000 */
[-C--:B------:R-:W-:Y:S01]  /*d350*/  HMMA.16816.F32.BF16 R120, R160, R134.reuse, R12 ;  /* 0x00000086a078723c */ /* 0x080fe2000004180c */
[----:B------:R-:W3:Y:S03]  /*d360*/  LDL R12, [R1+0x20] ;  /* 0x00002000010c7983 */ /* 0x000ee60000100800 */
[----:B------:R-:W-:Y:S02]  /*d370*/  FADD.FTZ R9, R250, R9 ;  /* 0x00000009fa097221 */ /* 0x000fe40000010000 */
[----:B------:R-:W-:Y:S02]  /*d380*/  FADD.FTZ R10, R249, R102 ;  /* 0x00000066f90a7221 */ /* 0x000fe40000010000 */
[C---:B------:R-:W-:Y:S04]  /*d390*/  HMMA.16816.F32.BF16 R124, R108.reuse, R134, R16 ;  /* 0x000000866c7c723c */ /* 0x040fe80000041810 */
[----:B------:R-:W-:Y:S02]  /*d3a0*/  FADD.FTZ R9, R251, R9 ;  /* 0x00000009fb097221 */ /* 0x000fe40000010000 */
[----:B------:R-:W-:Y:S02]  /*d3b0*/  FADD.FTZ R10, R247, R10 ;  /* 0x0000000af70a7221 */ /* 0x000fe40000010000 */
[-C--:B------:R-:W-:Y:S04]  /*d3c0*/  HMMA.16816.F32.BF16 R128, R108, R140.reuse, R20 ;  /* 0x0000008c6c80723c */ /* 0x080fe80000041814 */
        /* <DEDUP_REMOVED lines=12> */
[----:B------:R-:W-:Y:S04]  /*d490*/  FADD.FTZ R8, R245, R8 ;  /* 0x00000008f5087221 */ /* 0x000fe80000010000 */
[C---:B------:R-:W-:Y:S04]  /*d4a0*/  HMMA.16816.F32.BF16 R148, R160.reuse, R156, R40 ;  /* 0x0000009ca094723c */ /* 0x040fe80000041828 */
[----:B------:R-:W-:Y:S04]  /*d4b0*/  FADD.FTZ R8, R205, R8 ;  /* 0x00000008cd087221 */ /* 0x000fe80000010000 */
        /* <DEDUP_REMOVED lines=11> */
[----:B------:R-:W-:Y:S04]  /*d570*/  FADD.FTZ R8, R175, R8 ;  /* 0x00000008af087221 */ /* 0x000fe80000010000 */
[C---:B------:R-:W-:Y:S08]  /*d580*/  HMMA.16816.F32.BF16 R64, R108.reuse, R166, R64 ;  /* 0x000000a66c40723c */ /* 0x040ff00000041840 */
[-C--:B------:R-:W-:Y:S08]  /*d590*/  HMMA.16816.F32.BF16 R68, R108, R168.reuse, R68 ;  /* 0x000000a86c44723c */ /* 0x080ff00000041844 */
[C---:B------:R-:W-:Y:S08]  /*d5a0*/  HMMA.16816.F32.BF16 R72, R160.reuse, R168, R72 ;  /* 0x000000a8a048723c */ /* 0x040ff00000041848 */
[-C--:B------:R-:W-:Y:S08]  /*d5b0*/  HMMA.16816.F32.BF16 R76, R160, R170.reuse, R76 ;  /* 0x000000aaa04c723c */ /* 0x080ff0000004184c */
[C---:B------:R-:W-:Y:S08]  /*d5c0*/  HMMA.16816.F32.BF16 R80, R108.reuse, R170, R80 ;  /* 0x000000aa6c50723c */ /* 0x040ff00000041850 */
[-C--:B--2---:R-:W-:Y:S08]  /*d5d0*/  HMMA.16816.F32.BF16 R84, R108, R4.reuse, R84 ;  /* 0x000000046c54723c */ /* 0x084ff00000041854 */
[C---:B------:R-:W-:Y:S07]  /*d5e0*/  HMMA.16816.F32.BF16 R88, R160.reuse, R4, R88 ;  /* 0x00000004a058723c */ /* 0x040fee0000041858 */
[----:B------:R-:W-:Y:S01]  /*d5f0*/  FADD.FTZ R4, R207, R11 ;  /* 0x0000000bcf047221 */ /* 0x000fe20000010000 */
[-C--:B------:R-:W-:Y:S04]  /*d600*/  HMMA.16816.F32.BF16 R92, R160, R6.reuse, R92 ;  /* 0x00000006a05c723c */ /* 0x080fe8000004185c */
[----:B------:R-:W-:Y:S02]  /*d610*/  FADD.FTZ R9, R206, R4 ;  /* 0x00000004ce097221 */ /* 0x000fe40000010000 */
[----:B------:R-:W-:Y:S02]  /*d620*/  FADD.FTZ R5, R188, R3 ;  /* 0x00000003bc057221 */ /* 0x000fe40000010000 */
[----:B------:R-:W-:Y:S01]  /*d630*/  FADD.FTZ R4, R185, R10 ;  /* 0x0000000ab9047221 */ /* 0x000fe20000010000 */
[----:B------:R-:W-:Y:S04]  /*d640*/  HMMA.16816.F32.BF16 R96, R108, R6, R96 ;  /* 0x000000066c60723c */ /* 0x000fe80000041860 */
        /* <DEDUP_REMOVED lines=12> */
[----:B------:R-:W-:Y:S01]  /*d710*/  FADD.FTZ R4, R172, R3 ;  /* 0x00000003ac047221 */ /* 0x000fe20000010000 */
[----:B------:R1:W-:Y:S01]  /*d720*/  STL [R1+0x4], R5 ;  /* 0x0000040501007387 */ /* 0x0003e20000100800 */
[----:B------:R-:W-:Y:S03]  /*d730*/  FADD.FTZ R0, R107, R0 ;  /* 0x000000006b007221 */ /* 0x000fe60000010000 */
[----:B------:R1:W-:Y:S01]  /*d740*/  STL [R1+0xc], R4 ;  /* 0x00000c0401007387 */ /* 0x0003e20000100800 */
[----:B------:R-:W-:Y:S01]  /*d750*/  FADD.FTZ R3, R100, R0 ;  /* 0x0000000064037221 */ /* 0x000fe20000010000 */
[C---:B------:R-:W-:Y:S02]  /*d760*/  IADD3 R0, R224.reuse, -0x1, RZ ;  /* 0xffffffffe0007810 */ /* 0x040fe40007ffe0ff */
[----:B------:R-:W-:Y:S02]  /*d770*/  MOV R100, R2 ;  /* 0x0000000200647202 */ /* 0x000fe40000000f00 */
[----:B------:R1:W-:Y:S01]  /*d780*/  STL [R1+0x10], R3 ;  /* 0x0000100301007387 */ /* 0x0003e20000100800 */
[----:B---3--:R-:W-:Y:S02]  /*d790*/  ISETP.GT.AND P0, PT, R224, R12, PT ;  /* 0x0000000ce000720c */ /* 0x008fe40003f04270 */
[----:B------:R-:W-:Y:S11]  /*d7a0*/  MOV R224, R0 ;  /* 0x0000000000e07202 */ /* 0x000ff60000000f00 */
[----:B-1----:R-:W-:-:S05]  /*d7b0*/  @P0 BRA `(.L_x_221) ;  /* 0xffffcec000000947 */ /* 0x002fca000383ffff */
.L_x_216:
[----:B------:R-:W2:Y:S02]  /*d7c0*/  LDL R0, [R1+0x14] ;  /* 0x0000140001007983 */ /* 0x000ea40000100800 */
[----:B--2---:R-:W-:-:S13]  /*d7d0*/  ISETP.GE.AND P0, PT, R224, R0, PT ;  /* 0x00000000e000720c */ /* 0x004fda0003f06270 */
[----:B------:R-:W-:Y:S05]  /*d7e0*/  @!P0 BRA `(.L_x_222) ;  /* 0x000046f000008947 */ /* 0x000fea0003800000 */
[----:B------:R-:W2:Y:S01]  /*d7f0*/  S2R R0, SR_TID.X ;  /* 0x0000000000007919 */ /* 0x000ea20000002100 */
[----:B------:R-:W-:Y:S02]  /*d800*/  IMAD.SHL.U32 R248, R227, 0x2, RZ ;  /* 0x00000002e3f87824 */ /* 0x000fe400078e00ff */
[----:B------:R-:W-:Y:S02]  /*d810*/  IMAD.MOV.U32 R103, RZ, RZ, R105 ;  /* 0x000000ffff677224 */ /* 0x000fe400078e0069 */
[----:B------:R-:W-:Y:S02]  /*d820*/  IMAD.MOV.U32 R101, RZ, RZ, R106 ;  /* 0x000000ffff657224 */ /* 0x000fe400078e006a */
[----:B------:R-:W-:Y:S02]  /*d830*/  IMAD.MOV.U32 R108, RZ, RZ, R100 ;  /* 0x000000ffff6c7224 */ /* 0x000fe400078e0064 */
[----:B------:R-:W-:Y:S01]  /*d840*/  IMAD.MOV.U32 R107, RZ, RZ, R104 ;  /* 0x000000ffff6b7224 */ /* 0x000fe200078e0068 */
[----:B--2---:R-:W-:-:S04]  /*d850*/  SHF.R.S32.HI R2, RZ, 0x1f, R0 ;  /* 0x0000001fff027819 */ /* 0x004fc80000011400 */
[----:B------:R-:W-:Y:S02]  /*d860*/  LEA.HI R2, R2, R0, RZ, 0x2 ;  /* 0x0000000002027211 */ /* 0x000fe400078f10ff */
[----:B------:R-:W-:Y:S02]  /*d870*/  SHF.R.S32.HI R0, RZ, 0x1f, R227 ;  /* 0x0000001fff007819 */ /* 0x000fe400000114e3 */
[----:B------:R-:W-:Y:S02]  /*d880*/  SHF.R.S32.HI R2, RZ, 0x2, R2 ;  /* 0x00000002ff027819 */ /* 0x000fe40000011402 */
[----:B------:R-:W-:Y:S02]  /*d890*/  SHF.L.U64.HI R228, R227, 0x1, R0 ;  /* 0x00000001e3e47819 */ /* 0x000fe40000010200 */
[----:B------:R-:W-:Y:S02]  /*d8a0*/  IADD3 R226, -R2, 0x30, RZ ;  /* 0x0000003002e27810 */ /* 0x000fe40007ffe1ff */
.L_x_243:
[----:B------:R-:W2:Y:S01]  /*d8b0*/  LDL R13, [R1+0x2c] ;  /* 0x00002c00010d7983 */ /* 0x000ea20000100800 */
[----:B------:R-:W-:Y:S04]  /*d8c0*/  DEPBAR.LE SB0, 0x0 ;  /* 0x000080000000791a */ /* 0x000fe80000000000 */
[----:B------:R-:W3:Y:S01]  /*d8d0*/  LDL R12, [R1+0x28] ;  /* 0x00002800010c7983 */ /* 0x000ee20000100800 */
[----:B------:R-:W-:Y:S01]  /*d8e0*/  SHF.R.S32.HI R0, RZ, 0x1f, R225 ;  /* 0x0000001fff007819 */ /* 0x000fe200000114e1 */
[----:B-1----:R-:W-:Y:S01]  /*d8f0*/  IMAD.WIDE.U32 R2, R225, c[0x0][0x208], RZ ;  /* 0x00008200e1027a25 */ /* 0x002fe200078e00ff */
[----:B------:R-:W-:Y:S01]  /*d900*/  SHF.R.S32.HI R4, RZ, 0x1f, R222 ;  /* 0x0000001fff047819 */ /* 0x000fe200000114de */
[----:B------:R-:W-:Y:S01]  /*d910*/  BAR.SYNC.DEFER_BLOCKING 0x0 ;  /* 0x0000000000007b1d */ /* 0x000fe20000010000 */
[C---:B------:R-:W-:Y:S01]  /*d920*/  ISETP.GE.AND P1, PT, R227.reuse, c[0x0][0x1d4], PT ;  /* 0x00007500e3007a0c */ /* 0x040fe20003f26270 */
[----:B------:R-:W-:Y:S01]  /*d930*/  IMAD R0, R0, c[0x0][0x208], RZ ;  /* 0x0000820000007a24 */ /* 0x000fe200078e02ff */
[C---:B------:R-:W-:Y:S01]  /*d940*/  IADD3 R7, R227.reuse, 0x20, RZ ;  /* 0x00000020e3077810 */ /* 0x040fe20007ffe0ff */
[----:B------:R-:W-:Y:S01]  /*d950*/  IMAD R4, R4, c[0x0][0x218], RZ ;  /* 0x0000860004047a24 */ /* 0x000fe200078e02ff */
[----:B------:R-:W-:Y:S01]  /*d960*/  IADD3 R6, R227, 0x20, RZ ;  /* 0x00000020e3067810 */ /* 0x000fe20007ffe0ff */
[----:B------:R-:W-:Y:S01]  /*d970*/  IMAD R0, R225, c[0x0][0x20c], R0 ;  /* 0x00008300e1007a24 */ /* 0x000fe200078e0200 */
[----:B------:R-:W-:Y:S01]  /*d980*/  IADD3 R11, R227, 0x40, RZ ;  /* 0x00000040e30b7810 */ /* 0x000fe20007ffe0ff */
[----:B------:R-:W-:Y:S01]  /*d990*/  IMAD R4, R222, c[0x0][0x21c], R4 ;  /* 0x00008700de047a24 */ /* 0x000fe200078e0204 */
[----:B------:R-:W-:Y:S01]  /*d9a0*/  SHF.R.S32.HI R6, RZ, 0x1f, R6 ;  /* 0x0000001fff067819 */ /* 0x000fe20000011406 */
[----:B------:R-:W-:Y:S01]  /*d9b0*/  IMAD.IADD R3, R3, 0x1, R0 ;  /* 0x0000000103037824 */ /* 0x000fe200078e0200 */
[----:B------:R-:W-:Y:S02]  /*d9c0*/  IADD3 R5, R227, 0x40, RZ ;  /* 0x00000040e3057810 */ /* 0x000fe40007ffe0ff */
[----:B------:R-:W-:Y:S01]  /*d9d0*/  LEA.HI R6, R6, R7, RZ, 0x3 ;  /* 0x0000000706067211 */ /* 0x000fe200078f18ff */
[----:B------:R-:W-:Y:S01]  /*d9e0*/  IMAD.WIDE.U32 R2, R222, c[0x0][0x218], R2 ;  /* 0x00008600de027a25 */ /* 0x000fe200078e0002 */
[----:B------:R-:W-:Y:S02]  /*d9f0*/  SHF.R.S32.HI R5, RZ, 0x1f, R5 ;  /* 0x0000001fff057819 */ /* 0x000fe40000011405 */
[----:B------:R-:W-:Y:S02]  /*da00*/  LOP3.LUT R6, R6, 0xfffffff8, RZ, 0xc0, !PT ;  /* 0xfffffff806067812 */ /* 0x000fe400078ec0ff */
[----:B------:R-:W-:Y:S02]  /*da10*/  IADD3 R0, P0, R2, UR18, RZ ;  /* 0x0000001202007c10 */ /* 0x000fe4000ff1e0ff */
[----:B------:R-:W-:Y:S01]  /*da20*/  LEA.HI R5, R5, R11, RZ, 0x3 ;  /* 0x0000000b05057211 */ /* 0x000fe200078f18ff */
[----:B------:R-:W-:Y:S01]  /*da30*/  IMAD.SHL.U32 R100, R6, 0x2, RZ ;  /* 0x0000000206647824 */ /* 0x000fe200078e00ff */
[----:B------:R-:W1:Y:S01]  /*da40*/  S2R R11, SR_TID.X ;  /* 0x00000000000b7919 */ /* 0x000e620000002100 */
[----:B------:R-:W-:Y:S01]  /*da50*/  IADD3.X R3, R3, UR5, R4, P0, !PT ;  /* 0x0000000503037c10 */ /* 0x000fe200087fe404 */
[----:B------:R-:W-:Y:S01]  /*da60*/  BSSY B0, `(.L_x_223) ;  /* 0x0000039000007945 */ /* 0x000fe20003800000 */
[C---:B------:R-:W-:Y:S01]  /*da70*/  LEA R10, P0, R0.reuse, c[0x0][0x1f8], 0x1 ;  /* 0x00007e00000a7a11 */ /* 0x040fe200078008ff */
[----:B------:R-:W-:Y:S01]  /*da80*/  LDSM.16.M88.4 R48, [R211+0x6080] ;  /* 0x00608000d330783b */ /* 0x000fe20000000200 */
[----:B------:R-:W-:Y:S02]  /*da90*/  LOP3.LUT R5, R5, 0xfffffff8, RZ, 0xc0, !PT ;  /* 0xfffffff805057812 */ /* 0x000fe400078ec0ff */
[----:B------:R-:W-:Y:S01]  /*daa0*/  LEA.HI.X R3, R0, c[0x0][0x1fc], R3, 0x1, P0 ;  /* 0x00007f0000037a11 */ /* 0x000fe200000f0c03 */
[----:B------:R-:W-:Y:S02]  /*dab0*/  LDSM.16.M88.4 R44, [R211+0x7080] ;  /* 0x00708000d32c783b */ /* 0x000fe40000000200 */
[----:B------:R-:W-:Y:S02]  /*dac0*/  IMAD.SHL.U32 R102, R5, 0x2, RZ ;  /* 0x0000000205667824 */ /* 0x000fe400078e00ff */
[----:B------:R-:W4:Y:S04]  /*dad0*/  SHFL.IDX PT, R0, R10, RZ, 0x1c1f ;  /* 0x001c1fff0a007589 */ /* 0x000f2800000e0000 */
[----:B------:R-:W-:Y:S04]  /*dae0*/  LDSM.16.M88.4 R16, [R208+0x3c80] ;  /* 0x003c8000d010783b */ /* 0x000fe80000000200 */
[----:B------:R-:W5:Y:S04]  /*daf0*/  SHFL.IDX PT, R2, R3, RZ, 0x1c1f ;  /* 0x001c1fff03027589 */ /* 0x000f6800000e0000 */
[----:B------:R1:W2:Y:S04]  /*db00*/  LDSM.16.M88.4 R32, [R208+0x4080] ;  /* 0x00408000d020783b */ /* 0x0002a80000000200 */
[----:B------:R1:W2:Y:S04]  /*db10*/  LDSM.16.M88.4 R160, [R208+0x4480] ;  /* 0x00448000d0a0783b */ /* 0x0002a80000000200 */
[----:B------:R1:W2:Y:S04]  /*db20*/  LDSM.16.M88.4 R164, [R212+0x6080] ;  /* 0x00608000d4a4783b */ /* 0x0002a80000000200 */
[----:B------:R2:W2:Y:S04]  /*db30*/  LDSM.16.M88.4 R172, [R212+0x7080] ;  /* 0x00708000d4ac783b */ /* 0x0004a80000000200 */
[----:B------:R2:W2:Y:S04]  /*db40*/  LDSM.16.M88.4 R168, [R213] ;  /* 0x00000000d5a8783b */ /* 0x0004a80000000200 */
[----:B------:R2:W2:Y:S01]  /*db50*/  LDSM.16.M88.4 R176, [R221] ;  /* 0x00000000ddb0783b */ /* 0x0004a20000000200 */
[----:B----4-:R-:W-:Y:S03]  /*db60*/  IADD3 R8, P0, R0, R248, RZ ;  /* 0x000000f800087210 */ /* 0x010fe60007f1e0ff */
[----:B------:R4:W2:Y:S02]  /*db70*/  LDSM.16.M88.4 R180, [R220] ;  /* 0x00000000dcb4783b */ /* 0x0008a40000000200 */
[----:B-----5:R-:W-:Y:S05]  /*db80*/  IMAD.X R9, R2, 0x1, R228, P0 ;  /* 0x0000000102097824 */ /* 0x020fea00000e06e4 */
[----:B------:R-:W-:Y:S01]  /*db90*/  @!PT LDS RZ, [RZ] ;  /* 0x00000000fffff984 */ /* 0x000fe20000000800 */
[----:B------:R-:W-:Y:S01]  /*dba0*/  @!PT LDS RZ, [RZ] ;  /* 0x00000000fffff984 */ /* 0x000fe20000000800 */
[----:B------:R-:W-:Y:S01]  /*dbb0*/  @!PT LDS RZ, [RZ] ;  /* 0x00000000fffff984 */ /* 0x000fe20000000800 */
[----:B------:R4:W-:Y:S01]  /*dbc0*/  LDGSTS.E.BYPASS.LTC128B.128 [R223+0x1880], [R8.64], !P1 ;  /* 0x0188000008df7fae */ /* 0x0009e2000c901d48 */
[----:B-1----:R-:W-:Y:S02]  /*dbd0*/  ISETP.GT.AND P1, PT, R11, 0x3f, PT ;  /* 0x0000003f0b00780c */ /* 0x002fe40003f24270 */
[----:B--2---:R-:W-:Y:S02]  /*dbe0*/  SHF.L.U64.HI R104, R6, 0x1, R13 ;  /* 0x0000000106687819 */ /* 0x004fe4000001020d */
[----:B------:R-:W-:Y:S02]  /*dbf0*/  IADD3 R13, R227, 0x20, RZ ;  /* 0x00000020e30d7810 */ /* 0x000fe40007ffe0ff */
[----:B------:R-:W-:Y:S02]  /*dc00*/  IADD3 R6, P0, R0, R100, RZ ;  /* 0x0000006400067210 */ /* 0x000fe40007f1e0ff */
[----:B---3--:R-:W-:Y:S02]  /*dc10*/  SHF.L.U64.HI R105, R5, 0x1, R12 ;  /* 0x0000000105697819 */ /* 0x008fe4000001020c */
[----:B------:R-:W-:Y:S01]  /*dc20*/  ISETP.GE.AND P3, PT, R13, c[0x0][0x1d4], PT ;  /* 0x000075000d007a0c */ /* 0x000fe20003f66270 */
[----:B------:R-:W-:Y:S01]  /*dc30*/  IMAD.X R7, R2, 0x1, R104, P0 ;  /* 0x0000000102077824 */ /* 0x000fe200000e0668 */
[----:B------:R-:W-:Y:S02]  /*dc40*/  IADD3 R12, R227, 0x40, RZ ;  /* 0x00000040e30c7810 */ /* 0x000fe40007ffe0ff */
[----:B------:R-:W-:Y:S02]  /*dc50*/  IADD3 R4, P0, R0, R102, RZ ;  /* 0x0000006600047210 */ /* 0x000fe40007f1e0ff */
[----:B------:R-:W-:Y:S03]  /*dc60*/  ISETP.GE.AND P2, PT, R12, c[0x0][0x1d4], PT ;  /* 0x000075000c007a0c */ /* 0x000fe60003f46270 */
[----:B------:R-:W-:Y:S04]  /*dc70*/  IMAD.X R5, R2, 0x1, R105, P0 ;  /* 0x0000000102057824 */ /* 0x000fe800000e0669 */
[----:B------:R4:W-:Y:S06]  /*dc80*/  LDGSTS.E.BYPASS.LTC128B.128 [R223+0x2480], [R6.64], !P3 ;  /* 0x0248000006df7fae */ /* 0x0009ec000d901d48 */
[----:B------:R4:W-:Y:S01]  /*dc90*/  LDGSTS.E.BYPASS.LTC128B.128 [R223+0x3080], [R4.64], !P2 ;  /* 0x0308000004df7fae */ /* 0x0009e2000d101d48 */
[----:B------:R-:W-:-:S05]  /*dca0*/  @P1 BRA `(.L_x_224) ;  /* 0x0000014000001947 */ /* 0x000fca0003800000 */
[----:B------:R-:W-:-:S05]  /*dcb0*/  BRA.DIV ~URZ, `(.L_x_225) ;  /* 0x00006e827f007947 */ /* 0x000fca000b800000 */
[----:B----4-:R1:W2:Y:S04]  /*dcc0*/  SHFL.IDX PT, R4, R3, 0x1, 0x1c1f ;  /* 0x003c1f0003047f89 */ /* 0x0102a800000e0000 */
[----:B------:R1:W3:Y:S02]  /*dcd0*/  SHFL.IDX PT, R0, R10, 0x1, 0x1c1f ;  /* 0x003c1f000a007f89 */ /* 0x0002e400000e0000 */
.L_x_262:
[C---:B-1----:R-:W-:Y:S02]  /*dce0*/  IADD3 R10, R227.reuse, 0x20, RZ ;  /* 0x00000020e30a7810 */ /* 0x042fe40007ffe0ff */
[C---:B------:R-:W-:Y:S02]  /*dcf0*/  ISETP.GE.AND P3, PT, R227.reuse, c[0x0][0x1d4], PT ;  /* 0x00007500e3007a0c */ /* 0x040fe40003f66270 */
[----:B---3--:R-:W-:Y:S02]  /*dd00*/  IADD3 R8, P0, R0, R248, RZ ;  /* 0x000000f800087210 */ /* 0x008fe40007f1e0ff */
[----:B------:R-:W-:Y:S02]  /*dd10*/  ISETP.GE.AND P2, PT, R10, c[0x0][0x1d4], PT ;  /* 0x000075000a007a0c */ /* 0x000fe40003f46270 */
[----:B------:R-:W-:Y:S01]  /*dd20*/  IADD3 R5, R227, 0x40, RZ ;  /* 0x00000040e3057810 */ /* 0x000fe20007ffe0ff */
[----:B--2---:R-:W-:Y:S01]  /*dd30*/  IMAD.X R9, R4, 0x1, R228, P0 ;  /* 0x0000000104097824 */ /* 0x004fe200000e06e4 */
[----:B------:R-:W-:Y:S02]  /*dd40*/  IADD3 R6, P0, R0, R100, RZ ;  /* 0x0000006400067210 */ /* 0x000fe40007f1e0ff */
[----:B------:R-:W-:Y:S03]  /*dd50*/  ISETP.GE.AND P1, PT, R5, c[0x0][0x1d4], PT ;  /* 0x0000750005007a0c */ /* 0x000fe60003f26270 */
        /* <DEDUP_REMOVED lines=9> */
.L_x_224:
[----:B------:R-:W-:Y:S05]  /*ddf0*/  BSYNC B0 ;  /* 0x0000000000007941 */ /* 0x000fea0003800000 */
.L_x_223:
[----:B------:R-:W0:Y:S01]  /*de00*/  LDGDEPBAR ;  /* 0x00000000000079af */ /* 0x000e220000000000 */
[----:B------:R-:W-:Y:S01]  /*de10*/  WARPSYNC 0xffffffff ;  /* 0xffffffff00007948 */ /* 0x000fe20003800000 */
[-C--:B-1--4-:R-:W-:Y:S06]  /*de20*/  HMMA.16816.F32.BF16 R4, R48, R16.reuse, RZ ;  /* 0x000000103004723c */ /* 0x092fec00000418ff */
        /* <DEDUP_REMOVED lines=116> */
[----:B------:R1:W1:Y:S02]  /*e570*/  MUFU.TANH R162, R19 ;  /* 0x0000001300a27308 */ /* 0x0002640000002400 */
        /* <DEDUP_REMOVED lines=10> */
[----:B------:R5:W2:Y:S01]  /*e620*/  MUFU.TANH R109, R20 ;  /* 0x00000014006d7308 */ /* 0x000aa20000002400 */
[----:B------:R-:W-:Y:S01]  /*e630*/  FMUL.FTZ R29, R29, c[0x0][0x320] ;  /* 0x0000c8001d1d7a20 */ /* 0x000fe20000410000 */
[C---:B------:R-:W-:Y:S04]  /*e640*/  HMMA.16816.F32.BF16 R40, R164.reuse, R8, R40 ;  /* 0x00000008a428723c */ /* 0x040fe80000041828 */
[----:B------:R-:W-:Y:S02]  /*e650*/  FMUL.FTZ R30, R30, c[0x0][0x320] ;  /* 0x0000c8001e1e7a20 */ /* 0x000fe40000410000 */
[----:B------:R-:W-:Y:S02]  /*e660*/  FMUL.FTZ R31, R31, c[0x0][0x320] ;  /* 0x0000c8001f1f7a20 */ /* 0x000fe40000410000 */
[----:B------:R2:W2:Y:S01]  /*e670*/  MUFU.TANH R106, R21 ;  /* 0x00000015006a7308 */ /* 0x0004a20000002400 */
[-C--:B------:R-:W-:Y:S03]  /*e680*/  HMMA.16816.F32.BF16 R44, R164, R10.reuse, R44 ;  /* 0x0000000aa42c723c */ /* 0x080fe6000004182c */
[----:B------:R-:W-:Y:S02]  /*e690*/  FMUL.FTZ R32, R32, c[0x0][0x320] ;  /* 0x0000c80020207a20 */ /* 0x000fe40000410000 */
[----:B------:R-:W-:Y:S02]  /*e6a0*/  FMUL.FTZ R34, R34, c[0x0][0x320] ;  /* 0x0000c80022227a20 */ /* 0x000fe40000410000 */
[----:B------:R-:W-:Y:S01]  /*e6b0*/  FMUL.FTZ R35, R35, c[0x0][0x320] ;  /* 0x0000c80023237a20 */ /* 0x000fe20000410000 */
[----:B------:R-:W-:Y:S01]  /*e6c0*/  HMMA.16816.F32.BF16 R48, R192, R10, R48 ;  /* 0x0000000ac030723c */ /* 0x000fe20000041830 */
[----:B------:R3:W3:Y:S03]  /*e6d0*/  MUFU.TANH R172, R26 ;  /* 0x0000001a00ac7308 */ /* 0x0006e60000002400 */
[----:B-1----:R-:W-:Y:S02]  /*e6e0*/  FMUL.FTZ R19, R37, c[0x0][0x320] ;  /* 0x0000c80025137a20 */ /* 0x002fe40000410000 */
[----:B-----5:R-:W-:Y:S02]  /*e6f0*/  FMUL.FTZ R20, R36, c[0x0][0x320] ;  /* 0x0000c80024147a20 */ /* 0x020fe40000410000 */
[----:B------:R-:W-:Y:S03]  /*e700*/  FMUL.FTZ R38, R38, c[0x0][0x320] ;  /* 0x0000c80026267a20 */ /* 0x000fe60000410000 */
[----:B------:R1:W1:Y:S01]  /*e710*/  MUFU.TANH R185, R14 ;  /* 0x0000000e00b97308 */ /* 0x0002620000002400 */
[----:B------:R-:W-:Y:S02]  /*e720*/  FMUL.FTZ R39, R39, c[0x0][0x320] ;  /* 0x0000c80027277a20 */ /* 0x000fe40000410000 */
[----:B------:R-:W-:Y:S02]  /*e730*/  FMUL.FTZ R42, R42, c[0x0][0x320] ;  /* 0x0000c8002a2a7a20 */ /* 0x000fe40000410000 */
[----:B--2---:R-:W-:Y:S02]  /*e740*/  FMUL.FTZ R21, R33, c[0x0][0x320] ;  /* 0x0000c80021157a20 */ /* 0x004fe40000410000 */
[----:B------:R-:W-:Y:S02]  /*e750*/  FMUL.FTZ R43, R43, c[0x0][0x320] ;  /* 0x0000c8002b2b7a20 */ /* 0x000fe40000410000 */
[----:B------:R-:W-:Y:S01]  /*e760*/  FMUL.FTZ R44, R44, c[0x0][0x320] ;  /* 0x0000c8002c2c7a20 */ /* 0x000fe20000410000 */
[----:B------:R2:W1:Y:S01]  /*e770*/  MUFU.TANH R183, R15 ;  /* 0x0000000f00b77308 */ /* 0x0004620000002400 */
[----:B------:R-:W-:Y:S02]  /*e780*/  FMUL.FTZ R45, R45, c[0x0][0x320] ;  /* 0x0000c8002d2d7a20 */ /* 0x000fe40000410000 */
[----:B------:R-:W-:Y:S02]  /*e790*/  FMUL.FTZ R47, R47, c[0x0][0x320] ;  /* 0x0000c8002f2f7a20 */ /* 0x000fe40000410000 */
[----:B------:R-:W-:Y:S02]  /*e7a0*/  FMUL.FTZ R16, R48, c[0x0][0x320] ;  /* 0x0000c80030107a20 */ /* 0x000fe40000410000 */
[----:B------:R-:W-:Y:S02]  /*e7b0*/  FMUL.FTZ R17, R49, c[0x0][0x320] ;  /* 0x0000c80031117a20 */ /* 0x000fe40000410000 */
[----:B---3--:R-:W-:Y:S01]  /*e7c0*/  FMUL.FTZ R26, R50, c[0x0][0x320] ;  /* 0x0000c800321a7a20 */ /* 0x008fe20000410000 */
[----:B------:R2:W3:Y:S01]  /*e7d0*/  MUFU.TANH R174, R27 ;  /* 0x0000001b00ae7308 */ /* 0x0004e20000002400 */
        /* <DEDUP_REMOVED lines=39> */
[C---:B------:R-:W-:Y:S01]  /*ea50*/  ISETP.GE.AND P5, PT, R227.reuse, c[0x0][0x1d4], PT ;  /* 0x00007500e3007a0c */ /* 0x040fe20003fa6270 */
[----:B------:R-:W-:Y:S01]  /*ea60*/  IMAD.MOV.U32 R3, RZ, RZ, c[0x0][0x2b8] ;  /* 0x0000ae00ff037624 */ /* 0x000fe200078e00ff */
[----:B------:R-:W-:Y:S01]  /*ea70*/  IADD3 R229, R227, 0x40, RZ ;  /* 0x00000040e3e57810 */ /* 0x000fe20007ffe0ff */
[----:B------:R-:W3:Y:S01]  /*ea80*/  LDL R0, [R1+0x18] ;  /* 0x0000180001007983 */ /* 0x000ee20000100800 */
[----:B------:R-:W-:Y:S01]  /*ea90*/  ISETP.GE.AND P4, PT, R230, c[0x0][0x1d4], PT ;  /* 0x00007500e6007a0c */ /* 0x000fe20003f86270 */
[----:B------:R-:W-:Y:S01]  /*eaa0*/  IMAD.MOV.U32 R222, RZ, RZ, RZ ;  /* 0x000000ffffde7224 */ /* 0x000fe200078e00ff */
[----:B------:R-:W-:Y:S02]  /*eab0*/  ISETP.NE.AND P2, PT, R3, 0x1, PT ;  /* 0x000000010300780c */ /* 0x000fe40003f45270 */
[----:B------:R-:W-:Y:S02]  /*eac0*/  ISETP.GE.AND P3, PT, R229, c[0x0][0x1d4], PT ;  /* 0x00007500e5007a0c */ /* 0x000fe40003f66270 */
[----:B---3--:R-:W-:Y:S01]  /*ead0*/  ISETP.GT.AND P1, PT, R0, 0x2f, PT ;  /* 0x0000002f0000780c */ /* 0x008fe20003f24270 */
[----:B--2---:R-:W-:Y:S05]  /*eae0*/  IMAD R2, R224, 0x30, R2 ;  /* 0x00000030e0027824 */ /* 0x004fea00078e0202 */
        /* <DEDUP_REMOVED lines=12> */
[----:B------:R-:W2:Y:S01]  /*ebb0*/  @!P1 LDG.E R222, [R4.64] ;  /* 0x0000000804de9981 */ /* 0x000ea2000c1e1900 */
[----:B------:R-:W-:Y:S03]  /*ebc0*/  ISETP.GE.AND P1, PT, R226, 0x1, PT ;  /* 0x00000001e200780c */ /* 0x000fe60003f26270 */
[----:B------:R-:W-:Y:S04]  /*ebd0*/  IMAD R0, R0, c[0x0][0x1e0], RZ ;  /* 0x0000780000007a24 */ /* 0x000fe800078e02ff */
[----:B------:R-:W-:Y:S04]  /*ebe0*/  IMAD R0, R225, c[0x0][0x1e4], R0 ;  /* 0x00007900e1007a24 */ /* 0x000fe800078e0200 */
        /* <DEDUP_REMOVED lines=11> */
[----:B-12---:R-:W-:Y:S05]  /*eca0*/  @P1 IADD3 R14, P0, R0, R248, RZ ;  /* 0x000000f8000e1210 */ /* 0x006fea0007f1e0ff */
[----:B---3--:R-:W-:Y:S01]  /*ecb0*/  @P1 IMAD.X R15, R2, 0x1, R228, P0 ;  /* 0x00000001020f1824 */ /* 0x008fe200000e06e4 */
[----:B------:R-:W-:Y:S04]  /*ecc0*/  @P1 IADD3 R12, P0, R0, R100, RZ ;  /* 0x00000064000c1210 */ /* 0x000fe80007f1e0ff */
[----:B------:R-:W-:Y:S01]  /*ecd0*/  @!PT LDS RZ, [RZ] ;  /* 0x00000000fffff984 */ /* 0x000fe20000000800 */
[----:B------:R1:W-:Y:S01]  /*ece0*/  @P1 LDGSTS.E.BYPASS.LTC128B.128 [R223+0x3c80], [R14.64], !P5 ;  /* 0x03c800000edf1fae */ /* 0x0003e2000e901d48 */
[--C-:B------:R-:W-:Y:S01]  /*ecf0*/  @P1 IMAD.X R13, R2, 0x1, R104.reuse, P0 ;  /* 0x00000001020d1824 */ /* 0x100fe200000e0668 */
[----:B------:R-:W-:Y:S02]  /*ed00*/  @P1 IADD3 R10, P0, R0, R102, RZ ;  /* 0x00000066000a1210 */ /* 0x000fe40007f1e0ff */
[----:B------:R-:W2:Y:S03]  /*ed10*/  SHFL.IDX PT, R0, R4, 0x1, 0x1c1f ;  /* 0x003c1f0004007f89 */ /* 0x000ea600000e0000 */
[--C-:B------:R-:W-:Y:S01]  /*ed20*/  @P1 IMAD.X R11, R2, 0x1, R105.reuse, P0 ;  /* 0x00000001020b1824 */ /* 0x100fe200000e0669 */
[----:B------:R1:W-:Y:S01]  /*ed30*/  @P1 LDGSTS.E.BYPASS.LTC128B.128 [R223+0x4880], [R12.64], !P4 ;  /* 0x048800000cdf1fae */ /* 0x0003e2000e101d48 */
[----:B------:R-:W-:Y:S03]  /*ed40*/  ISETP.GE.AND P0, PT, R226, 0x21, PT ;  /* 0x00000021e200780c */ /* 0x000fe60003f06270 */
[----:B------:R-:W3:Y:S04]  /*ed50*/  SHFL.IDX PT, R2, R3, 0x1, 0x1c1f ;  /* 0x003c1f0003027f89 */ /* 0x000ee800000e0000 */
[----:B------:R1:W-:Y:S06]  /*ed60*/  @P1 LDGSTS.E.BYPASS.LTC128B.128 [R223+0x5480], [R10.64], !P3 ;  /* 0x054800000adf1fae */ /* 0x0003ec000d901d48 */
[----:B--2---:R-:W-:Y:S05]  /*ed70*/  @P0 IADD3 R8, P2, R0, R100, RZ ;  /* 0x0000006400080210 */ /* 0x004fea0007f5e0ff */
[----:B---3--:R-:W-:Y:S01]  /*ed80*/  @P0 IMAD.X R9, R2, 0x1, R104, P2 ;  /* 0x0000000102090824 */ /* 0x008fe200010e0668 */
[----:B------:R-:W-:Y:S05]  /*ed90*/  @P0 IADD3 R6, P2, R0, R102, RZ ;  /* 0x0000006600060210 */ /* 0x000fea0007f5e0ff */
[----:B------:R-:W-:Y:S01]  /*eda0*/  @P0 IMAD.X R7, R2, 0x1, R105, P2 ;  /* 0x0000000102070824 */ /* 0x000fe200010e0669 */
[----:B------:R-:W-:Y:S05]  /*edb0*/  @P0 IADD3 R4, P2, R0, R248, RZ ;  /* 0x000000f800040210 */ /* 0x000fea0007f5e0ff */
[----:B------:R-:W-:Y:S05]  /*edc0*/  @P0 IMAD.X R5, R2, 0x1, R228, P2 ;  /* 0x0000000102050824 */ /* 0x000fea00010e06e4 */
[----:B------:R1:W-:Y:S04]  /*edd0*/  @P0 LDGSTS.E.BYPASS.LTC128B.128 [R223+0x4480], [R4.64], !P5 ;  /* 0x0448000004df0fae */ /* 0x0003e8000e901d48 */
[----:B------:R1:W-:Y:S04]  /*ede0*/  @P0 LDGSTS.E.BYPASS.LTC128B.128 [R223+0x5080], [R8.64], !P4 ;  /* 0x0508000008df0fae */ /* 0x0003e8000e101d48 */
[----:B------:R1:W-:Y:S02]  /*edf0*/  @P0 LDGSTS.E.BYPASS.LTC128B.128 [R223+0x5c80], [R6.64], !P3 ;  /* 0x05c8000006df0fae */ /* 0x0003e4000d901d48 */
.L_x_226:
[----:B-1234-:R-:W-:Y:S01]  /*ee00*/  MOV R6, c[0x0][0x2ac] ;  /* 0x0000ab0000067a02 */ /* 0x01efe20000000f00 */
[----:B------:R-:W2:Y:S01]  /*ee10*/  LDL R2, [R1+0x1c] ;  /* 0x00001c0001027983 */ /* 0x000ea20000100800 */
[----:B------:R-:W-:Y:S02]  /*ee20*/  IMAD.MOV.U32 R0, RZ, RZ, c[0x0][0x2c4] ;  /* 0x0000b100ff007624 */ /* 0x000fe400078e00ff */
[----:B------:R-:W-:Y:S01]  /*ee30*/  IMAD.MOV.U32 R33, RZ, RZ, 0x1 ;  /* 0x00000001ff217424 */ /* 0x000fe200078e00ff */
[----:B------:R-:W3:Y:S01]  /*ee40*/  LDL R3, [R1] ;  /* 0x0000000001037983 */ /* 0x000ee20000100800 */
[----:B------:R-:W-:Y:S01]  /*ee50*/  IMAD R6, R6, c[0x0][0x1d0], RZ ;  /* 0x0000740006067a24 */ /* 0x000fe200078e02ff */
[----:B------:R-:W-:Y:S02]  /*ee60*/  ISETP.NE.AND P0, PT, R0, 0x1, PT ;  /* 0x000000010000780c */ /* 0x000fe40003f05270 */
[----:B------:R-:W0:Y:S11]  /*ee70*/  LDGDEPBAR ;  /* 0x00000000000079af */ /* 0x000e360000000000 */
[----:B--2---:R-:W-:Y:S04]  /*ee80*/  @P0 IMAD.HI.U32 R0, R2, c[0x0][0x2c8], RZ ;  /* 0x0000b20002000a27 */ /* 0x004fe800078e00ff */
[----:B------:R-:W-:Y:S01]  /*ee90*/  IMAD.MOV.U32 R5, RZ, RZ, R2 ;  /* 0x000000ffff057224 */ /* 0x000fe200078e0002 */
[----:B------:R-:W-:Y:S01]  /*eea0*/  @P0 SHF.R.U32.HI R5, RZ, c[0x0][0x2cc], R0 ;  /* 0x0000b300ff050a19 */ /* 0x000fe20000011600 */
[----:B------:R-:W-:Y:S01]  /*eeb0*/  IMAD R2, R224, -0x30, RZ ;  /* 0xffffffd0e0027824 */ /* 0x000fe200078e02ff */
[----:B------:R-:W-:Y:S03]  /*eec0*/  ISETP.LE.AND P0, PT, R33, c[0x0][0x32c], PT ;  /* 0x0000cb0021007a0c */ /* 0x000fe60003f03270 */
[----:B------:R-:W1:Y:S01]  /*eed0*/  SHFL.IDX PT, R4, R5, RZ, 0x1c1f ;  /* 0x001c1fff05047589 */ /* 0x000e6200000e0000 */
[C---:B---3--:R-:W-:Y:S02]  /*eee0*/  IADD3 R7, -R3.reuse, 0x1, R2 ;  /* 0x0000000103077810 */ /* 0x048fe40007ffe102 */
[----:B------:R-:W-:Y:S02]  /*eef0*/  IADD3 R8, -R3, R2, RZ ;  /* 0x0000000203087210 */ /* 0x000fe40007ffe1ff */
[----:B------:R-:W-:Y:S04]  /*ef00*/  IADD3 R7, R7, -c[0x0][0x168], R6 ;  /* 0x80005a0007077a10 */ /* 0x000fe80007ffe006 */
[C---:B------:R-:W-:Y:S02]  /*ef10*/  IADD3 R6, R7.reuse, c[0x0][0x328], RZ ;  /* 0x0000ca0007067a10 */ /* 0x040fe40007ffe0ff */
[----:B------:R-:W-:Y:S04]  /*ef20*/  IADD3 R7, R7, UR4, RZ ;  /* 0x0000000407077c10 */ /* 0x000fe8000fffe0ff */
[----:B-1----:R-:W-:Y:S01]  /*ef30*/  IADD3 R0, R7, R4, RZ ;  /* 0x0000000407007210 */ /* 0x002fe20007ffe0ff */
[----:B------:R-:W-:Y:S01]  /*ef40*/  IMAD.IADD R3, R6, 0x1, R4 ;  /* 0x0000000106037824 */ /* 0x000fe200078e0204 */
[----:B------:R-:W-:-:S05]  /*ef50*/  @!P0 BRA `(.L_x_227) ;  /* 0x0000019000008947 */ /* 0x000fca0003800000 */
[----:B------:R-:W-:Y:S01]  /*ef60*/  MOV R9, c[0x0][0x2ac] ;  /* 0x0000ab0000097a02 */ /* 0x000fe20000000f00 */
[----:B------:R-:W-:Y:S04]  /*ef70*/  BSSY B0, `(.L_x_228) ;  /* 0x0000013000007945 */ /* 0x000fe80003800000 */
[----:B------:R-:W-:Y:S05]  /*ef80*/  IMAD R4, R9, c[0x0][0x1d0], R4 ;  /* 0x0000740009047a24 */ /* 0x000fea00078e0204 */
        /* <DEDUP_REMOVED lines=12> */
.L_x_229:
[----:B------:R-:W-:Y:S04]  /*f050*/  MOV R9, 0x1 ;  /* 0x0000000100097802 */ /* 0x000fe80000000f00 */
[----:B------:R-:W-:Y:S11]  /*f060*/  ISETP.NE.AND P0, PT, R9, c[0x0][0x32c], PT ;  /* 0x0000cb0009007a0c */ /* 0x000ff60003f05270 */
[----:B------:R-:W-:Y:S02]  /*f070*/  @!UPT UIADD3 URZ, URZ, URZ, URZ ;  /* 0x0000003f3f3ff290 */ /* 0x000fe4000fffe03f */
[----:B------:R-:W-:Y:S05]  /*f080*/  @P0 IMAD.HI.U32 R9, R4, c[0x0][0x330], RZ ;  /* 0x0000cc0004090a27 */ /* 0x000fea00078e00ff */
[----:B------:R-:W-:Y:S02]  /*f090*/  @P0 SHF.R.U32.HI R4, RZ, c[0x0][0x334], R9 ;  /* 0x0000cd00ff040a19 */ /* 0x000fe40000011609 */
.L_x_230:
[----:B------:R-:W-:Y:S05]  /*f0a0*/  BSYNC B0 ;  /* 0x0000000000007941 */ /* 0x000fea0003800000 */
.L_x_228:
[----:B------:R-:W-:Y:S05]  /*f0b0*/  IMAD R4, R4, c[0x0][0x32c], R8 ;  /* 0x0000cb0004047a24 */ /* 0x000fea00078e0208 */
[----:B------:R-:W-:Y:S02]  /*f0c0*/  IADD3 R9, R4, c[0x0][0x32c], RZ ;  /* 0x0000cb0004097a10 */ /* 0x000fe40007ffe0ff */
[----:B------:R-:W-:Y:S02]  /*f0d0*/  IMNMX R0, R0, R4, !PT ;  /* 0x0000000400007217 */ /* 0x000fe40007800200 */
[----:B------:R-:W-:Y:S02]  /*f0e0*/  IMNMX R3, R3, R9, PT ;  /* 0x0000000903037217 */ /* 0x000fe40003800200 */
.L_x_227:
[C---:B------:R-:W-:Y:S02]  /*f0f0*/  ISETP.GE.AND P0, PT, R2.reuse, 0x2, PT ;  /* 0x000000020200780c */ /* 0x040fe40003f06270 */
[----:B------:R-:W-:Y:S02]  /*f100*/  ISETP.GE.AND P1, PT, R2, 0x9, PT ;  /* 0x000000090200780c */ /* 0x000fe40003f26270 */
[----:B------:R-:W-:Y:S02]  /*f110*/  P2R R13, PR, RZ, 0x1 ;  /* 0x00000001ff0d7803 */ /* 0x000fe40000000000 */
[----:B------:R-:W-:Y:S02]  /*f120*/  ISETP.GT.AND P0, PT, R0, 0x1, !P0 ;  /* 0x000000010000780c */ /* 0x000fe40004704270 */
[----:B------:R-:W-:Y:S02]  /*f130*/  P2R R12, PR, RZ, 0x2 ;  /* 0x00000002ff0c7803 */ /* 0x000fe40000000000 */
[C---:B------:R-:W-:Y:S02]  /*f140*/  ISETP.LT.OR P0, PT, R3.reuse, 0x2, P0 ;  /* 0x000000020300780c */ /* 0x040fe40000701670 */
[----:B------:R-:W-:Y:S02]  /*f150*/  ISETP.GE.AND P6, PT, R2, 0x19, PT ;  /* 0x000000190200780c */ /* 0x000fe40003fc6270 */
[----:B------:R-:W-:Y:S02]  /*f160*/  FSEL R23, R168, -INF , !P0 ;  /* 0xff800000a8177808 */ /* 0x000fe40004000000 */
[----:B------:R-:W-:Y:S02]  /*f170*/  ISETP.GT.AND P0, PT, R0, 0x8, !P1 ;  /* 0x000000080000780c */ /* 0x000fe40004f04270 */
[----:B------:R-:W-:Y:S02]  /*f180*/  ISETP.GE.AND P1, PT, R2, 0xa, PT ;  /* 0x0000000a0200780c */ /* 0x000fe40003f26270 */
[----:B------:R-:W-:Y:S02]  /*f190*/  ISETP.LT.OR P0, PT, R3, 0x9, P0 ;  /* 0x000000090300780c */ /* 0x000fe40000701670 */
        /* <DEDUP_REMOVED lines=9> */
[----:B------:R-:W-:Y:S02]  /*f230*/  ISETP.LT.OR P0, PT, R3, 0x11, P0 ;  /* 0x000000110300780c */ /* 0x000fe40000701670 */
        /* <DEDUP_REMOVED lines=25> */
[----:B------:R-:W-:Y:S04]  /*f3d0*/  ISETP.GT.AND P0, PT, R0, RZ, !P1 ;  /* 0x000000ff0000720c */ /* 0x000fe80004f04270 */
[C---:B------:R-:W-:Y:S04]  /*f3e0*/  ISETP.LT.OR P0, PT, R3.reuse, 0x1, P0 ;  /* 0x000000010300780c */ /* 0x040fe80000701670 */
[----:B------:R-:W-:Y:S02]  /*f3f0*/  FSEL R19, R170, -INF , !P0 ;  /* 0xff800000aa137808 */ /* 0x000fe40004000000 */
[----:B------:R-:W-:Y:S04]  /*f400*/  ISETP.GE.AND P0, PT, R2, 0x2a, PT ;  /* 0x0000002a0200780c */ /* 0x000fe80003f06270 */
[----:B------:R-:W-:Y:S02]  /*f410*/  P2R R4, PR, RZ, 0x1 ;  /* 0x00000001ff047803 */ /* 0x000fe40000000000 */
[----:B------:R-:W-:Y:S04]  /*f420*/  ISETP.GT.AND P0, PT, R0, 0x29, !P0 ;  /* 0x000000290000780c */ /* 0x000fe80004704270 */
[----:B------:R-:W-:Y:S02]  /*f430*/  ISETP.LT.OR P0, PT, R3, 0x2a, P0 ;  /* 0x0000002a0300780c */ /* 0x000fe40000701670 */
[----:B------:R-:W1:Y:S02]  /*f440*/  SHFL.IDX PT, R3, R5, 0x1, 0x1c1f ;  /* 0x003c1f0005037f89 */ /* 0x000e6400000e0000 */
[----:B------:R-:W-:Y:S02]  /*f450*/  FSEL R193, R17, -INF , !P0 ;  /* 0xff80000011c17808 */ /* 0x000fe40004000000 */
[----:B------:R-:W-:Y:S01]  /*f460*/  ISETP.LE.AND P0, PT, R33, c[0x0][0x32c], PT ;  /* 0x0000cb0021007a0c */ /* 0x000fe20003f03270 */
[--C-:B-1----:R-:W-:Y:S02]  /*f470*/  IMAD.IADD R2, R6, 0x1, R3.reuse ;  /* 0x0000000106027824 */ /* 0x102fe400078e0203 */
[----:B------:R-:W-:Y:S10]  /*f480*/  IMAD.IADD R0, R7, 0x1, R3 ;  /* 0x0000000107007824 */ /* 0x000ff400078e0203 */
        /* <DEDUP_REMOVED lines=16> */
.L_x_233:
[----:B------:R-:W-:Y:S04]  /*f590*/  MOV R14, 0x1 ;  /* 0x00000001000e7802 */ /* 0x000fe80000000f00 */
[----:B------:R-:W-:Y:S11]  /*f5a0*/  ISETP.NE.AND P0, PT, R14, c[0x0][0x32c], PT ;  /* 0x0000cb000e007a0c */ /* 0x000ff60003f05270 */
[----:B------:R-:W-:Y:S02]  /*f5b0*/  @!UPT UIADD3 URZ, URZ, URZ, URZ ;  /* 0x0000003f3f3ff290 */ /* 0x000fe4000fffe03f */
[----:B------:R-:W-:Y:S05]  /*f5c0*/  @P0 IMAD.HI.U32 R14, R3, c[0x0][0x330], RZ ;  /* 0x0000cc00030e0a27 */ /* 0x000fea00078e00ff */
[----:B------:R-:W-:Y:S02]  /*f5d0*/  @P0 SHF.R.U32.HI R3, RZ, c[0x0][0x334], R14 ;  /* 0x0000cd00ff030a19 */ /* 0x000fe4000001160e */
.L_x_234:
[----:B------:R-:W-:Y:S05]  /*f5e0*/  BSYNC B0 ;  /* 0x0000000000007941 */ /* 0x000fea0003800000 */
.L_x_232:
[----:B------:R-:W-:Y:S05]  /*f5f0*/  IMAD R3, R3, c[0x0][0x32c], R8 ;  /* 0x0000cb0003037a24 */ /* 0x000fea00078e0208 */
[----:B------:R-:W-:Y:S02]  /*f600*/  IADD3 R14, R3, c[0x0][0x32c], RZ ;  /* 0x0000cb00030e7a10 */ /* 0x000fe40007ffe0ff */
[----:B------:R-:W-:Y:S02]  /*f610*/  IMNMX R0, R0, R3, !PT ;  /* 0x0000000300007217 */ /* 0x000fe40007800200 */
[----:B------:R-:W-:Y:S02]  /*f620*/  IMNMX R2, R2, R14, PT ;  /* 0x0000000e02027217 */ /* 0x000fe40003800200 */
.L_x_231:
        /* <DEDUP_REMOVED lines=63> */
.L_x_237:
[----:B------:R-:W-:Y:S04]  /*fa20*/  MOV R14, 0x1 ;  /* 0x00000001000e7802 */ /* 0x000fe80000000f00 */
[----:B------:R-:W-:Y:S11]  /*fa30*/  ISETP.NE.AND P0, PT, R14, c[0x0][0x32c], PT ;  /* 0x0000cb000e007a0c */ /* 0x000ff60003f05270 */
[----:B------:R-:W-:Y:S02]  /*fa40*/  @!UPT UIADD3 URZ, URZ, URZ, URZ ;  /* 0x0000003f3f3ff290 */ /* 0x000fe4000fffe03f */
[----:B------:R-:W-:Y:S05]  /*fa50*/  @P0 IMAD.HI.U32 R14, R3, c[0x0][0x330], RZ ;  /* 0x0000cc00030e0a27 */ /* 0x000fea00078e00ff */
[----:B------:R-:W-:Y:S02]  /*fa60*/  @P0 SHF.R.U32.HI R3, RZ, c[0x0][0x334], R14 ;  /* 0x0000cd00ff030a19 */ /* 0x000fe4000001160e */
.L_x_238:
[----:B------:R-:W-:Y:S05]  /*fa70*/  BSYNC B0 ;  /* 0x0000000000007941 */ /* 0x000fea0003800000 */
.L_x_236:
[----:B------:R-:W-:Y:S05]  /*fa80*/  IMAD R3, R3, c[0x0][0x32c], R8 ;  /* 0x0000cb0003037a24 */ /* 0x000fea00078e0208 */
[----:B------:R-:W-:Y:S02]  /*fa90*/  IADD3 R14, R3, c[0x0][0x32c], RZ ;  /* 0x0000cb00030e7a10 */ /* 0x000fe40007ffe0ff */
[----:B------:R-:W-:Y:S02]  /*faa0*/  IMNMX R0, R0, R3, !PT ;  /* 0x0000000300007217 */ /* 0x000fe40007800200 */
[----:B------:R-:W-:Y:S02]  /*fab0*/  IMNMX R2, R2, R14, PT ;  /* 0x0000000e02027217 */ /* 0x000fe40003800200 */
.L_x_235:
        /* <DEDUP_REMOVED lines=63> */
.L_x_241:
[----:B------:R-:W-:Y:S04]  /*feb0*/  MOV R5, 0x1 ;  /* 0x0000000100057802 */ /* 0x000fe80000000f00 */
[----:B------:R-:W-:Y:S11]  /*fec0*/  ISETP.NE.AND P0, PT, R5, c[0x0][0x32c], PT ;  /* 0x0000cb0005007a0c */ /* 0x000ff60003f05270 */
[----:B------:R-:W-:Y:S02]  /*fed0*/  @!UPT UIADD3 URZ, URZ, URZ, URZ ;  /* 0x0000003f3f3ff290 */ /* 0x000fe4000fffe03f */
[----:B------:R-:W-:Y:S05]  /*fee0*/  @P0 IMAD.HI.U32 R5, R3, c[0x0][0x330], RZ ;  /* 0x0000cc0003050a27 */ /* 0x000fea00078e00ff */
[----:B------:R-:W-:Y:S02]  /*fef0*/  @P0 SHF.R.U32.HI R3, RZ, c[0x0][0x334], R5 ;  /* 0x0000cd00ff030a19 */ /* 0x000fe40000011605 */
.L_x_242:
[----:B------:R-:W-:Y:S05]  /*ff00*/  BSYNC B0 ;  /* 0x0000000000007941 */ /* 0x000fea0003800000 */
.L_x_240:
[----:B------:R-:W-:Y:S05]  /*ff10*/  IMAD R8, R3, c[0x0][0x32c], R8 ;  /* 0x0000cb0003087a24 */ /* 0x000fea00078e0208 */
[----:B------:R-:W-:Y:S02]  /*ff20*/  IADD3 R3, R8, c[0x0][0x32c], RZ ;  /* 0x0000cb0008037a10 */ /* 0x000fe40007ffe0ff */
[----:B------:R-:W-:Y:S02]  /*ff30*/  IMNMX R0, R0, R8, !PT ;  /* 0x0000000800007217 */ /* 0x000fe40007800200 */
[----:B------:R-:W-:Y:S02]  /*ff40*/  IMNMX R2, R2, R3, PT ;  /* 0x0000000302027217 */ /* 0x000fe40003800200 */
.L_x_239:
[----:B------:R-:W-:Y:S01]  /*ff50*/  ISETP.GT.AND P0, PT, R0, RZ, !P1 ;  /* 0x000000ff0000720c */ /* 0x000fe20004f04270 */
[----:B------:R-:W-:Y:S01]  /*ff60*/  LDSM.16.MT88.4 R36, [R210+0x1880] ;  /* 0x00188000d224783b */ /* 0x000fe20000004200 */
[----:B------:R-:W-:Y:S02]  /*ff70*/  FMNMX.FTZ R106, R19, R101, !PT ;  /* 0x00000065136a7209 */ /* 0x000fe40007810000 */
[----:B------:R-:W-:Y:S02]  /*ff80*/  ISETP.LT.OR P0, PT, R2, 0x1, P0 ;  /* 0x000000010200780c */ /* 0x000fe40000701670 */
[----:B------:R-:W-:Y:S02]  /*ff90*/  FMNMX.FTZ R106, R23, R106, !PT ;  /* 0x0000006a176a7209 */ /* 0x000fe40007810000 */
[----:B------:R-:W-:Y:S01]  /*ffa0*/  FSEL R8, R197, -INF , !P0 ;  /* 0xff800000c5087808 */ /* 0x000fe20004000000 */
[----:B------:R-:W2:Y:S01]  /*ffb0*/  LDL.LU R252, [R1+0x4] ;  /* 0x0000040001fc7983 */ /* 0x000ea20000300800 */
[----:B------:R-:W-:Y:S02]  /*ffc0*/  ISETP.NE.AND P0, PT, R13, RZ, PT ;  /* 0x000000ff0d00720c */ /* 0x000fe40003f05270 */
[----:B------:R-:W-:Y:S01]  /*ffd0*/  FMNMX.FTZ R106, R24, R106, !PT ;  /* 0x0000006a186a7209 */ /* 0x000fe20007810000 */
[----:B------:R-:W3:Y:S01]  /*ffe0*/  LDL.LU R251, [R1+0xc] ;  /* 0x00000c0001fb7983 */ /* 0x000ee20000300800 */
[----:B------:R-:W-:Y:S02]  /*fff0*/  ISETP.GT.AND P0, PT, R0, 0x1, !P0 ;  /* 0x000000010000780c */ /* 0x000fe40004704270 */
[----:B------:R-:W-:Y:S01]  /*10000*/  FMNMX.FTZ R106, R25, R106, !PT ;  /* 0x0000006a196a7209 */ /* 0x000fe20007810000 */
[----:B------:R-:W4:Y:S01]  /*10010*/  LDL.LU R250, [R1+0x10] ;  /* 0x0000100001fa7983 */ /* 0x000f220000300800 */
[----:B------:R-:W-:Y:S02]  /*10020*/  ISETP.LT.OR P0, PT, R2, 0x2, P0 ;  /* 0x000000020200780c */ /* 0x000fe40000701670 */
[----:B------:R-:W-:Y:S02]  /*10030*/  FMNMX.FTZ R106, R40, R106, !PT ;  /* 0x0000006a286a7209 */ /* 0x000fe40007810000 */
[----:B------:R-:W-:Y:S02]  /*10040*/  FSEL R13, R196, -INF , !P0 ;  /* 0xff800000c40d7808 */ /* 0x000fe40004000000 */
[----:B------:R-:W-:Y:S02]  /*10050*/  ISETP.NE.AND P0, PT, R12, RZ, PT ;  /* 0x000000ff0c00720c */ /* 0x000fe40003f05270 */
[----:B------:R-:W-:Y:S02]  /*10060*/  FMNMX.FTZ R106, R41, R106, !PT ;  /* 0x0000006a296a7209 */ /* 0x000fe40007810000 */
[----:B------:R-:W-:Y:S02]  /*10070*/  ISETP.GT.AND P0, PT, R0, 0x8, !P0 ;  /* 0x000000080000780c */ /* 0x000fe40004704270 */
[----:B------:R-:W-:Y:S02]  /*10080*/  FMNMX.FTZ R106, R166, R106, !PT ;  /* 0x0000006aa66a7209 */ /* 0x000fe40007810000 */
        /* <DEDUP_REMOVED lines=11> */
[----:B------:R-:W-:Y:S02]  /*10140*/  ISETP.NE.AND P1, PT, R4, RZ, PT ;  /* 0x000000ff0400720c */ /* 0x000fe40003f25270 */
        /* <DEDUP_REMOVED lines=38> */
[----:B------:R-:W1:Y:S01]  /*103b0*/  SHFL.BFLY PT, R0, R106, 0x2, 0x1f ;  /* 0x0c401f006a007f89 */ /* 0x000e6200000e0000 */
[----:B------:R-:W-:Y:S02]  /*103c0*/  FMNMX.FTZ R104, R17, R104, !PT ;  /* 0x0000006811687209 */ /* 0x000fe40007810000 */
[----:B------:R-:W-:Y:S02]  /*103d0*/  ISETP.LT.OR P0, PT, R2, 0x2a, P0 ;  /* 0x0000002a0200780c */ /* 0x000fe40000701670 */
[----:B------:R-:W-:Y:S02]  /*103e0*/  FMNMX.FTZ R104, R18, R104, !PT ;  /* 0x0000006812687209 */ /* 0x000fe40007810000 */
[----:B------:R-:W-:Y:S02]  /*103f0*/  FSEL R109, R47, -INF , !P0 ;  /* 0xff8000002f6d7808 */ /* 0x000fe40004000000 */
[----:B------:R-:W-:Y:S04]  /*10400*/  FMNMX.FTZ R104, R169, R104, !PT ;  /* 0x00000068a9687209 */ /* 0x000fe80007810000 */
[----:B------:R-:W-:Y:S04]  /*10410*/  FMNMX.FTZ R104, R171, R104, !PT ;  /* 0x00000068ab687209 */ /* 0x000fe80007810000 */
[----:B------:R-:W-:Y:S04]  /*10420*/  FMNMX.FTZ R104, R173, R104, !PT ;  /* 0x00000068ad687209 */ /* 0x000fe80007810000 */
[----:B------:R-:W-:Y:S04]  /*10430*/  FMNMX.FTZ R104, R175, R104, !PT ;  /* 0x00000068af687209 */ /* 0x000fe80007810000 */
[----:B------:R-:W-:Y:S04]  /*10440*/  FMNMX.FTZ R104, R187, R104, !PT ;  /* 0x00000068bb687209 */ /* 0x000fe80007810000 */
[----:B------:R-:W-:Y:S04]  /*10450*/  FMNMX.FTZ R104, R188, R104, !PT ;  /* 0x00000068bc687209 */ /* 0x000fe80007810000 */
[----:B------:R-:W-:Y:S04]  /*10460*/  FMNMX.FTZ R104, R192, R104, !PT ;  /* 0x00000068c0687209 */ /* 0x000fe80007810000 */
[----:B------:R-:W-:Y:S02]  /*10470*/  FMNMX.FTZ R104, R189, R104, !PT ;  /* 0x00000068bd687209 */ /* 0x000fe40007810000 */
[----:B-1----:R-:W-:Y:S05]  /*10480*/  FMNMX.FTZ R106, R106, R0, !PT ;  /* 0x000000006a6a7209 */ /* 0x002fea0007810000 */
[----:B------:R-:W1:Y:S02]  /*10490*/  SHFL.BFLY PT, R0, R106, 0x1, 0x1f ;  /* 0x0c201f006a007f89 */ /* 0x000e6400000e0000 */
[----:B-1----:R-:W-:Y:S06]  /*104a0*/  FMNMX.FTZ R106, R106, R0, !PT ;  /* 0x000000006a6a7209 */ /* 0x002fec0007810000 */
[----:B------:R-:W1:Y:S01]  /*104b0*/  SHFL.BFLY PT, R0, R105, 0x2, 0x1f ;  /* 0x0c401f0069007f89 */ /* 0x000e6200000e0000 */
[C---:B------:R-:W-:Y:S01]  /*104c0*/  FSETP.NEU.FTZ.AND P0, PT, R106.reuse, -INF , PT ;  /* 0xff8000006a00780b */ /* 0x040fe20003f1d000 */
[C---:B------:R-:W-:Y:S03]  /*104d0*/  FMUL.FTZ R110, R106.reuse, c[0x0][0x2d0] ;  /* 0x0000b4006a6e7a20 */ /* 0x040fe60000410000 */
[----:B------:R-:W-:Y:S02]  /*104e0*/  FSEL R3, R106, RZ, P0 ;  /* 0x000000ff6a037208 */ /* 0x000fe40000000000 */
[----:B------:R-:W-:Y:S05]  /*104f0*/  FSEL R110, R110, RZ, P0 ;  /* 0x000000ff6e6e7208 */ /* 0x000fea0000000000 */
[--C-:B------:R-:W-:Y:S02]  /*10500*/  FFMA.FTZ R6, R24, c[0x0][0x2d0], -R110.reuse ;  /* 0x0000b40018067a23 */ /* 0x100fe4000001086e */
[----:B------:R-:W-:Y:S02]  /*10510*/  FFMA.FTZ R7, R23, c[0x0][0x2d0], -R110 ;  /* 0x0000b40017077a23 */ /* 0x000fe4000001086e */
[----:B------:R5:W-:Y:S01]  /*10520*/  MUFU.EX2 R246, R6 ;  /* 0x0000000600f67308 */ /* 0x000be20000000800 */
[----:B-1----:R-:W-:Y:S09]  /*10530*/  FMNMX.FTZ R105, R105, R0, !PT ;  /* 0x0000000069697209 */ /* 0x002ff20007810000 */
[----:B------:R-:W-:Y:S01]  /*10540*/  MUFU.EX2 R245, R7 ;  /* 0x0000000700f57308 */ /* 0x000fe20000000800 */
[----:B------:R-:W1:Y:S02]  /*10550*/  SHFL.BFLY PT, R0, R105, 0x1, 0x1f ;  /* 0x0c201f0069007f89 */ /* 0x000e6400000e0000 */
[----:B-1----:R-:W-:Y:S06]  /*10560*/  FMNMX.FTZ R105, R105, R0, !PT ;  /* 0x0000000069697209 */ /* 0x002fec0007810000 */
[----:B------:R-:W1:Y:S01]  /*10570*/  SHFL.BFLY PT, R0, R104, 0x2, 0x1f ;  /* 0x0c401f0068007f89 */ /* 0x000e6200000e0000 */
[C---:B------:R-:W-:Y:S01]  /*10580*/  FSETP.NEU.FTZ.AND P0, PT, R105.reuse, -INF , PT ;  /* 0xff8000006900780b */ /* 0x040fe20003f1d000 */
[C---:B------:R-:W-:Y:S03]  /*10590*/  FMUL.FTZ R111, R105.reuse, c[0x0][0x2d0] ;  /* 0x0000b400696f7a20 */ /* 0x040fe60000410000 */
[----:B------:R-:W-:Y:S02]  /*105a0*/  FSEL R4, R105, RZ, P0 ;  /* 0x000000ff69047208 */ /* 0x000fe40000000000 */
[----:B------:R-:W-:Y:S02]  /*105b0*/  FSEL R111, R111, RZ, P0 ;  /* 0x000000ff6f6f7208 */ /* 0x000fe40000000000 */
[----:B-1----:R-:W-:Y:S05]  /*105c0*/  FMNMX.FTZ R104, R104, R0, !PT ;  /* 0x0000000068687209 */ /* 0x002fea0007810000 */
[----:B------:R-:W1:Y:S02]  /*105d0*/  SHFL.BFLY PT, R0, R104, 0x1, 0x1f ;  /* 0x0c201f0068007f89 */ /* 0x000e6400000e0000 */
[----:B-1----:R-:W-:Y:S02]  /*105e0*/  FMNMX.FTZ R104, R104, R0, !PT ;  /* 0x0000000068687209 */ /* 0x002fe40007810000 */
[----:B------:R-:W-:Y:S02]  /*105f0*/  FMNMX.FTZ R0, R8, R108, !PT ;  /* 0x0000006c08007209 */ /* 0x000fe40007810000 */
[C---:B------:R-:W-:Y:S01]  /*10600*/  FSETP.NEU.FTZ.AND P0, PT, R104.reuse, -INF , PT ;  /* 0xff8000006800780b */ /* 0x040fe20003f1d000 */
[C---:B------:R-:W-:Y:S01]  /*10610*/  FMUL.FTZ R164, R104.reuse, c[0x0][0x2d0] ;  /* 0x0000b40068a47a20 */ /* 0x040fe20000410000 */
[----:B------:R-:W-:Y:S02]  /*10620*/  FMNMX.FTZ R0, R13, R0, !PT ;  /* 0x000000000d007209 */ /* 0x000fe40007810000 */
[----:B------:R-:W-:Y:S02]  /*10630*/  FSEL R5, R104, RZ, P0 ;  /* 0x000000ff68057208 */ /* 0x000fe40000000000 */
[----:B------:R-:W-:Y:S02]  /*10640*/  FMNMX.FTZ R0, R12, R0, !PT ;  /* 0x000000000c007209 */ /* 0x000fe40007810000 */
[----:B------:R-:W-:Y:S02]  /*10650*/  FSEL R164, R164, RZ, P0 ;  /* 0x000000ffa4a47208 */ /* 0x000fe40000000000 */
[----:B------:R-:W-:Y:S03]  /*10660*/  FMNMX.FTZ R0, R11, R0, !PT ;  /* 0x000000000b007209 */ /* 0x000fe60007810000 */
[----:B-----5:R-:W-:Y:S01]  /*10670*/  FFMA.FTZ R6, R17, c[0x0][0x2d0], -R164 ;  /* 0x0000b40011067a23 */ /* 0x020fe200000108a4 */
[----:B------:R-:W-:Y:S03]  /*10680*/  FMNMX.FTZ R0, R172, R0, !PT ;  /* 0x00000000ac007209 */ /* 0x000fe60007810000 */
[----:B------:R1:W-:Y:S01]  /*10690*/  MUFU.EX2 R238, R6 ;  /* 0x0000000600ee7308 */ /* 0x0003e20000000800 */
[----:B------:R-:W-:Y:S04]  /*106a0*/  FMNMX.FTZ R0, R174, R0, !PT ;  /* 0x00000000ae007209 */ /* 0x000fe80007810000 */
[----:B------:R-:W-:Y:S04]  /*106b0*/  FMNMX.FTZ R0, R177, R0, !PT ;  /* 0x00000000b1007209 */ /* 0x000fe80007810000 */
[----:B------:R-:W-:Y:S04]  /*106c0*/  FMNMX.FTZ R0, R178, R0, !PT ;  /* 0x00000000b2007209 */ /* 0x000fe80007810000 */
[----:B------:R-:W-:Y:S04]  /*106d0*/  FMNMX.FTZ R0, R181, R0, !PT ;  /* 0x00000000b5007209 */ /* 0x000fe80007810000 */
[----:B------:R-:W-:Y:S04]  /*106e0*/  FMNMX.FTZ R0, R183, R0, !PT ;  /* 0x00000000b7007209 */ /* 0x000fe80007810000 */
[----:B------:R-:W-:Y:S04]  /*106f0*/  FMNMX.FTZ R0, R185, R0, !PT ;  /* 0x00000000b9007209 */ /* 0x000fe80007810000 */
[----:B------:R-:W-:Y:S05]  /*10700*/  FMNMX.FTZ R0, R109, R0, !PT ;  /* 0x000000006d007209 */ /* 0x000fea0007810000 */
[----:B------:R-:W5:Y:S02]  /*10710*/  SHFL.BFLY PT, R2, R0, 0x2, 0x1f ;  /* 0x0c401f0000027f89 */ /* 0x000f6400000e0000 */
[----:B-----5:R-:W-:Y:S06]  /*10720*/  FMNMX.FTZ R0, R0, R2, !PT ;  /* 0x0000000200007209 */ /* 0x020fec0007810000 */
[----:B------:R-:W5:Y:S02]  /*10730*/  SHFL.BFLY PT, R2, R0, 0x1, 0x1f ;  /* 0x0c201f0000027f89 */ /* 0x000f6400000e0000 */
[----:B-----5:R-:W-:Y:S01]  /*10740*/  FMNMX.FTZ R102, R0, R2, !PT ;  /* 0x0000000200667209 */ /* 0x020fe20007810000 */
[--C-:B------:R-:W-:Y:S03]  /*10750*/  FFMA.FTZ R0, R19, c[0x0][0x2d0], -R110.reuse ;  /* 0x0000b40013007a23 */ /* 0x100fe6000001086e */
[C---:B------:R-:W-:Y:S01]  /*10760*/  FSETP.NEU.FTZ.AND P0, PT, R102.reuse, -INF , PT ;  /* 0xff8000006600780b */ /* 0x040fe20003f1d000 */
[----:B------:R5:W2:Y:S01]  /*10770*/  MUFU.EX2 R244, R0 ;  /* 0x0000000000f47308 */ /* 0x000aa20000000800 */
[C---:B------:R-:W-:Y:S02]  /*10780*/  FMUL.FTZ R165, R102.reuse, c[0x0][0x2d0] ;  /* 0x0000b40066a57a20 */ /* 0x040fe40000410000 */
[----:B------:R-:W-:Y:S03]  /*10790*/  FSEL R2, R102, RZ, P0 ;  /* 0x000000ff66027208 */ /* 0x000fe60000000000 */
[----:B------:R-:W-:Y:S02]  /*107a0*/  FSEL R165, R165, RZ, P0 ;  /* 0x000000ffa5a57208 */ /* 0x000fe40000000000 */
[----:B------:R-:W-:Y:S03]  /*107b0*/  ISETP.GT.AND P0, PT, R224, R249, PT ;  /* 0x000000f9e000720c */ /* 0x000fe60003f04270 */
[----:B-1----:R-:W-:Y:S04]  /*107c0*/  FFMA.FTZ R6, R12, c[0x0][0x2d0], -R165 ;  /* 0x0000b4000c067a23 */ /* 0x002fe800000108a5 */
[----:B------:R-:W-:Y:S01]  /*107d0*/  MUFU.EX2 R234, R6 ;  /* 0x0000000600ea7308 */ /* 0x000fe20000000800 */
[----:B-----5:R-:W-:Y:S01]  /*107e0*/  FFMA.FTZ R0, R25, c[0x0][0x2d0], -R110 ;  /* 0x0000b40019007a23 */ /* 0x020fe2000001086e */
[----:B--2---:R-:W-:Y:S08]  /*107f0*/  F2FP.BF16.PACK_AB R160, R245, R244 ;  /* 0x000000f4f5a0723e */ /* 0x004ff000000010ff */
        /* <DEDUP_REMOVED lines=11> */
[----:B------:R2:W5:Y:S02]  /*108b0*/  MUFU.EX2 R243, R0 ;  /* 0x0000000000f37308 */ /* 0x0005640000000800 */
[--C-:B--2---:R-:W-:Y:S01]  /*108c0*/  FFMA.FTZ R0, R14, c[0x0][0x2d0], -R164.reuse ;  /* 0x0000b4000e007a23 */ /* 0x104fe200000108a4 */
[----:B-----5:R-:W-:Y:S07]  /*108d0*/  F2FP.BF16.PACK_AB R163, R243, R242 ;  /* 0x000000f2f3a3723e */ /* 0x020fee00000010ff */
[----:B------:R2:W-:Y:S02]  /*108e0*/  MUFU.EX2 R236, R0 ;  /* 0x0000000000ec7308 */ /* 0x0005e40000000800 */
[--C-:B--2---:R-:W-:Y:S08]  /*108f0*/  FFMA.FTZ R0, R16, c[0x0][0x2d0], -R164.reuse ;  /* 0x0000b40010007a23 */ /* 0x104ff000000108a4 */
[----:B------:R2:W-:Y:S02]  /*10900*/  MUFU.EX2 R237, R0 ;  /* 0x0000000000ed7308 */ /* 0x0005e40000000800 */
[----:B--2---:R-:W-:Y:S08]  /*10910*/  FFMA.FTZ R0, R18, c[0x0][0x2d0], -R164 ;  /* 0x0000b40012007a23 */ /* 0x004ff000000108a4 */
[----:B------:R2:W-:Y:S02]  /*10920*/  MUFU.EX2 R239, R0 ;  /* 0x0000000000ef7308 */ /* 0x0005e40000000800 */
[----:B--2---:R-:W-:Y:S04]  /*10930*/  FADD.FTZ R0, -R3, R101 ;  /* 0x0000006503007221 */ /* 0x004fe80000010100 */
[----:B------:R-:W-:Y:S04]  /*10940*/  FMUL.FTZ R0, R0, c[0x0][0x2d0] ;  /* 0x0000b40000007a20 */ /* 0x000fe80000410000 */
[----:B------:R2:W5:Y:S02]  /*10950*/  MUFU.EX2 R101, R0 ;  /* 0x0000000000657308 */ /* 0x0005640000000800 */
[----:B--2---:R-:W-:Y:S02]  /*10960*/  FADD.FTZ R0, -R4, R103 ;  /* 0x0000006704007221 */ /* 0x004fe40000010100 */
[----:B------:R-:W-:Y:S02]  /*10970*/  FFMA.FTZ R4, R13, c[0x0][0x2d0], -R165 ;  /* 0x0000b4000d047a23 */ /* 0x000fe400000108a5 */
[----:B------:R-:W-:Y:S04]  /*10980*/  FMUL.FTZ R0, R0, c[0x0][0x2d0] ;  /* 0x0000b40000007a20 */ /* 0x000fe80000410000 */
[----:B------:R2:W-:Y:S01]  /*10990*/  MUFU.EX2 R233, R4 ;  /* 0x0000000400e97308 */ /* 0x0005e20000000800 */
[C---:B-----5:R-:W-:Y:S02]  /*109a0*/  FMUL.FTZ R16, R101.reuse, R124 ;  /* 0x0000007c65107220 */ /* 0x060fe40000410000 */
[C---:B------:R-:W-:Y:S02]  /*109b0*/  FMUL.FTZ R17, R101.reuse, R125 ;  /* 0x0000007d65117220 */ /* 0x040fe40000410000 */
[C---:B------:R-:W-:Y:S02]  /*109c0*/  FMUL.FTZ R32, R101.reuse, R140 ;  /* 0x0000008c65207220 */ /* 0x040fe40000410000 */
[C---:B------:R-:W-:Y:S02]  /*109d0*/  FMUL.FTZ R33, R101.reuse, R141 ;  /* 0x0000008d65217220 */ /* 0x040fe40000410000 */
[C---:B------:R-:W-:Y:S01]  /*109e0*/  FMUL.FTZ R49, R101.reuse, R157 ;  /* 0x0000009d65317220 */ /* 0x040fe20000410000 */
[----:B------:R5:W1:Y:S01]  /*109f0*/  MUFU.EX2 R100, R0 ;  /* 0x0000000000647308 */ /* 0x000a620000000800 */
        /* <DEDUP_REMOVED lines=13> */
[----:B-----5:R-:W-:Y:S02]  /*10ad0*/  FADD.FTZ R0, -R5, R107 ;  /* 0x0000006b05007221 */ /* 0x020fe40000010100 */
[--C-:B------:R-:W-:Y:S02]  /*10ae0*/  FFMA.FTZ R5, R8, c[0x0][0x2d0], -R165.reuse ;  /* 0x0000b40008057a23 */ /* 0x100fe400000108a5 */
[----:B------:R-:W-:Y:S02]  /*10af0*/  FMUL.FTZ R0, R0, c[0x0][0x2d0] ;  /* 0x0000b40000007a20 */ /* 0x000fe40000410000 */
[----:B------:R2:W5:Y:S01]  /*10b00*/  MUFU.EX2 R179, R5 ;  /* 0x0000000500b37308 */ /* 0x0005620000000800 */
[C---:B-1----:R-:W-:Y:S01]  /*10b10*/  FMUL.FTZ R6, R100.reuse, R114 ;  /* 0x0000007264067220 */ /* 0x042fe20000410000 */
[----:B------:R-:W-:Y:S01]  /*10b20*/  F2FP.BF16.PACK_AB R114, R239, R238 ;  /* 0x000000eeef72723e */ /* 0x000fe200000010ff */
[C---:B------:R-:W-:Y:S02]  /*10b30*/  FMUL.FTZ R7, R100.reuse, R115 ;  /* 0x0000007364077220 */ /* 0x040fe40000410000 */
[C---:B------:R-:W-:Y:S02]  /*10b40*/  FMUL.FTZ R18, R100.reuse, R126 ;  /* 0x0000007e64127220 */ /* 0x040fe40000410000 */
[C---:B------:R-:W-:Y:S02]  /*10b50*/  FMUL.FTZ R19, R100.reuse, R127 ;  /* 0x0000007f64137220 */ /* 0x040fe40000410000 */
[----:B------:R-:W-:Y:S01]  /*10b60*/  LDSM.16.MT88.4 R124, [R210+0x1c80] ;  /* 0x001c8000d27c783b */ /* 0x000fe20000004200 */
[----:B------:R1:W1:Y:S01]  /*10b70*/  MUFU.EX2 R3, R0 ;  /* 0x0000000000037308 */ /* 0x0002620000000800 */
        /* <DEDUP_REMOVED lines=8> */
[----:B-----5:R-:W-:Y:S01]  /*10c00*/  F2FP.BF16.PACK_AB R113, R233, R179 ;  /* 0x000000b3e971723e */ /* 0x020fe200000010ff */
[C---:B------:R-:W-:Y:S02]  /*10c10*/  FMUL.FTZ R66, R100.reuse, R66 ;  /* 0x0000004264427220 */ /* 0x040fe40000410000 */
[C---:B------:R-:W-:Y:S02]  /*10c20*/  FMUL.FTZ R67, R100.reuse, R67 ;  /* 0x0000004364437220 */ /* 0x040fe40000410000 */
[C---:B------:R-:W-:Y:S01]  /*10c30*/  FMUL.FTZ R70, R100.reuse, R70 ;  /* 0x0000004664467220 */ /* 0x040fe20000410000 */
[-C--:B------:R-:W-:Y:S01]  /*10c40*/  HMMA.16816.F32.BF16 R4, R160, R20.reuse, R4 ;  /* 0x00000014a004723c */ /* 0x080fe20000041804 */
[----:B------:R-:W-:Y:S02]  /*10c50*/  FMUL.FTZ R71, R100, R71 ;  /* 0x0000004764477220 */ /* 0x000fe40000410000 */
[----:B-1----:R-:W-:Y:S02]  /*10c60*/  FFMA.FTZ R0, R11, c[0x0][0x2d0], -R165 ;  /* 0x0000b4000b007a23 */ /* 0x002fe400000108a5 */
[C---:B------:R-:W-:Y:S02]  /*10c70*/  FMUL.FTZ R8, R3.reuse, R116 ;  /* 0x0000007403087220 */ /* 0x040fe40000410000 */
        /* <DEDUP_REMOVED lines=32> */
[----:B------:R1:W5:Y:S01]  /*10e80*/  MUFU.EX2 R231, R2 ;  /* 0x0000000200e77308 */ /* 0x0003620000000800 */
        /* <DEDUP_REMOVED lines=9> */
[----:B------:R-:W2:Y:S01]  /*10f20*/  LDSM.16.MT88.4 R120, [R210+0x2480] ;  /* 0x00248000d278783b */ /* 0x000ea20000004200 */
        /* <DEDUP_REMOVED lines=20> */
[----:B-1----:R-:W-:Y:S01]  /*11070*/  FFMA.FTZ R2, R48, c[0x0][0x2d0], -R111 ;  /* 0x0000b40030027a23 */ /* 0x002fe2000001086f */
[C---:B------:R-:W-:Y:S01]  /*11080*/  HMMA.16816.F32.BF16 R24, R112.reuse, R36, R24 ;  /* 0x000000247018723c */ /* 0x040fe20000041818 */
[C---:B------:R-:W-:Y:S02]  /*11090*/  FMUL.FTZ R48, R101.reuse, R156 ;  /* 0x0000009c65307220 */ /* 0x040fe40000410000 */
[----:B------:R1:W1:Y:S01]  /*110a0*/  MUFU.EX2 R229, R2 ;  /* 0x0000000200e57308 */ /* 0x0002620000000800 */
        /* <DEDUP_REMOVED lines=12> */
[----:B-1----:R-:W-:Y:S02]  /*11170*/  FFMA.FTZ R2, R166, c[0x0][0x2d0], -R110 ;  /* 0x0000b400a6027a23 */ /* 0x002fe4000001086e */
        /* <DEDUP_REMOVED lines=8> */
[C---:B------:R-:W-:Y:S01]  /*11200*/  FMUL.FTZ R93, R3.reuse, R93 ;  /* 0x0000005d035d7220 */ /* 0x040fe20000410000 */
[C---:B------:R-:W-:Y:S01]  /*11210*/  HMMA.16816.F32.BF16 R40, R112.reuse, R116, R40 ;  /* 0x000000747028723c */ /* 0x040fe20000041828 */
[C---:B------:R-:W-:Y:S03]  /*11220*/  FMUL.FTZ R94, R0.reuse, R94 ;  /* 0x0000005e005e7220 */ /* 0x040fe60000410000 */
[----:B------:R-:W-:Y:S02]  /*11230*/  FMUL.FTZ R95, R0, R95 ;  /* 0x0000005f005f7220 */ /* 0x000fe40000410000 */
[----:B---3--:R-:W-:Y:S02]  /*11240*/  FFMA.FTZ R3, R3, R251, R236 ;  /* 0x000000fb03037223 */ /* 0x008fe400000100ec */
[-C--:B------:R-:W-:Y:S01]  /*11250*/  HMMA.16816.F32.BF16 R44, R112, R118.reuse, R44 ;  /* 0x00000076702c723c */ /* 0x080fe2000004182c */
[----:B------:R-:W-:Y:S03]  /*11260*/  FFMA.FTZ R100, R100, R252, R240 ;  /* 0x000000fc64647223 */ /* 0x000fe600000100f0 */
[----:B-1----:R-:W-:Y:S02]  /*11270*/  FFMA.FTZ R2, R167, c[0x0][0x2d0], -R110 ;  /* 0x0000b400a7027a23 */ /* 0x002fe4000001086e */
[----:B------:R-:W-:Y:S02]  /*11280*/  FADD.FTZ R3, R237, R3 ;  /* 0x00000003ed037221 */ /* 0x000fe40000010000 */
[C---:B------:R-:W-:Y:S01]  /*11290*/  HMMA.16816.F32.BF16 R48, R160.reuse, R118, R48 ;  /* 0x00000076a030723c */ /* 0x040fe20000041830 */
[----:B------:R1:W2:Y:S01]  /*112a0*/  MUFU.EX2 R206, R2 ;  /* 0x0000000200ce7308 */ /* 0x0002a20000000800 */
[----:B------:R-:W3:Y:S02]  /*112b0*/  LDSM.16.MT88.4 R116, [R209+0x3080] ;  /* 0x00308000d174783b */ /* 0x000ee40000004200 */
[----:B------:R-:W-:Y:S04]  /*112c0*/  FADD.FTZ R100, R241, R100 ;  /* 0x00000064f1647221 */ /* 0x000fe80000010000 */
[-C--:B------:R-:W-:Y:S01]  /*112d0*/  HMMA.16816.F32.BF16 R52, R160, R120.reuse, R52 ;  /* 0x00000078a034723c */ /* 0x080fe20000041834 */
[----:B------:R-:W-:Y:S07]  /*112e0*/  FADD.FTZ R100, R242, R100 ;  /* 0x00000064f2647221 */ /* 0x000fee0000010000 */
[C---:B------:R-:W-:Y:S08]  /*112f0*/  HMMA.16816.F32.BF16 R56, R112.reuse, R120, R56 ;  /* 0x000000787038723c */ /* 0x040ff00000041838 */
[-C--:B------:R-:W-:Y:S01]  /*11300*/  HMMA.16816.F32.BF16 R60, R112, R122.reuse, R60 ;  /* 0x0000007a703c723c */ /* 0x080fe2000004183c */
[--C-:B-1----:R-:W-:Y:S04]  /*11310*/  FFMA.FTZ R2, R168, c[0x0][0x2d0], -R111.reuse ;  /* 0x0000b400a8027a23 */ /* 0x102fe8000001086f */
[----:B------:R1:W-:Y:S03]  /*11320*/  MUFU.EX2 R205, R2 ;  /* 0x0000000200cd7308 */ /* 0x0003e60000000800 */
[C---:B------:R-:W-:Y:S01]  /*11330*/  HMMA.16816.F32.BF16 R64, R160.reuse, R122, R64 ;  /* 0x0000007aa040723c */ /* 0x040fe20000041840 */
[----:B------:R-:W2:Y:S07]  /*11340*/  LDSM.16.MT88.4 R120, [R210+0x3080] ;  /* 0x00308000d278783b */ /* 0x000eae0000004200 */
[-C--:B---3--:R-:W-:Y:S08]  /*11350*/  HMMA.16816.F32.BF16 R68, R160, R116.reuse, R68 ;  /* 0x00000074a044723c */ /* 0x088ff00000041844 */
[C---:B------:R-:W-:Y:S01]  /*11360*/  HMMA.16816.F32.BF16 R72, R112.reuse, R116, R72 ;  /* 0x000000747048723c */ /* 0x040fe20000041848 */
[----:B-1----:R-:W-:Y:S07]  /*11370*/  FFMA.FTZ R2, R170, c[0x0][0x2d0], -R111 ;  /* 0x0000b400aa027a23 */ /* 0x002fee000001086f */
[-C--:B------:R-:W-:Y:S01]  /*11380*/  HMMA.16816.F32.BF16 R76, R112, R118.reuse, R76 ;  /* 0x00000076704c723c */ /* 0x080fe2000004184c */
[----:B------:R1:W3:Y:S07]  /*11390*/  MUFU.EX2 R204, R2 ;  /* 0x0000000200cc7308 */ /* 0x0002ee0000000800 */
[C---:B------:R-:W-:Y:S01]  /*113a0*/  HMMA.16816.F32.BF16 R80, R160.reuse, R118, R80 ;  /* 0x00000076a050723c */ /* 0x040fe20000041850 */
[----:B------:R-:W4:Y:S07]  /*113b0*/  LDSM.16.MT88.4 R116, [R209+0x1c80] ;  /* 0x001c8000d174783b */ /* 0x000f2e0000004200 */
[-C--:B--2---:R-:W-:Y:S08]  /*113c0*/  HMMA.16816.F32.BF16 R84, R160, R120.reuse, R84 ;  /* 0x00000078a054723c */ /* 0x084ff00000041854 */
[C---:B------:R-:W-:Y:S01]  /*113d0*/  HMMA.16816.F32.BF16 R88, R112.reuse, R120, R88 ;  /* 0x000000787058723c */ /* 0x040fe20000041858 */
[--C-:B-1----:R-:W-:Y:S04]  /*113e0*/  FFMA.FTZ R2, R169, c[0x0][0x2d0], -R164.reuse ;  /* 0x0000b400a9027a23 */ /* 0x102fe800000108a4 */
[----:B------:R1:W-:Y:S03]  /*113f0*/  MUFU.EX2 R203, R2 ;  /* 0x0000000200cb7308 */ /* 0x0003e60000000800 */
[-C--:B------:R-:W-:Y:S07]  /*11400*/  HMMA.16816.F32.BF16 R92, R112, R122.reuse, R92 ;  /* 0x0000007a705c723c */ /* 0x080fee000004185c */
[----:B-----5:R-:W-:Y:S01]  /*11410*/  F2FP.BF16.PACK_AB R112, R231, R232 ;  /* 0x000000e8e770723e */ /* 0x020fe200000010ff */
[----:B------:R-:W-:Y:S01]  /*11420*/  HMMA.16816.F32.BF16 R96, R160, R122, R96 ;  /* 0x0000007aa060723c */ /* 0x000fe20000041860 */
[----:B------:R-:W-:Y:S03]  /*11430*/  F2FP.BF16.PACK_AB R113, R229, R230 ;  /* 0x000000e6e571723e */ /* 0x000fe600000010ff */
[----:B------:R-:W-:Y:S02]  /*11440*/  F2FP.BF16.PACK_AB R114, R206, R207 ;  /* 0x000000cfce72723e */ /* 0x000fe400000010ff */
[----:B---3--:R-:W-:Y:S07]  /*11450*/  F2FP.BF16.PACK_AB R115, R204, R205 ;  /* 0x000000cdcc73723e */ /* 0x008fee00000010ff */
[-C--:B----4-:R-:W-:Y:S01]  /*11460*/  HMMA.16816.F32.BF16 R4, R112, R116.reuse, R4 ;  /* 0x000000747004723c */ /* 0x090fe20000041804 */
        /* <DEDUP_REMOVED lines=47> */
[----:B------:R2:W-:Y:S03]  /*11760*/  MUFU.EX2 R194, R2 ;  /* 0x0000000200c27308 */ /* 0x0005e60000000800 */
[C---:B------:R-:W-:Y:S07]  /*11770*/  HMMA.16816.F32.BF16 R64, R112.reuse, R118, R64 ;  /* 0x000000767040723c */ /* 0x040fee0000041840 */
[----:B------:R-:W3:Y:S01]  /*11780*/  MUFU.EX2 R193, R110 ;  /* 0x0000006e00c17308 */ /* 0x000ee20000000800 */
[-C--:B-1----:R-:W-:Y:S08]  /*11790*/  HMMA.16816.F32.BF16 R68, R112, R124.reuse, R68 ;  /* 0x0000007c7044723c */ /* 0x082ff00000041844 */
[C---:B------:R-:W-:Y:S01]  /*117a0*/  HMMA.16816.F32.BF16 R72, R120.reuse, R124, R72 ;  /* 0x0000007c7848723c */ /* 0x040fe20000041848 */
[--C-:B--2---:R-:W-:Y:S02]  /*117b0*/  FFMA.FTZ R2, R190, c[0x0][0x2d0], -R111.reuse ;  /* 0x0000b400be027a23 */ /* 0x104fe4000001086f */
[----:B------:R-:W2:Y:S05]  /*117c0*/  LDL.LU R190, [R1+0x8] ;  /* 0x0000080001be7983 */ /* 0x000eaa0000300800 */
[-C--:B------:R-:W-:Y:S01]  /*117d0*/  HMMA.16816.F32.BF16 R76, R120, R126.reuse, R76 ;  /* 0x0000007e784c723c */ /* 0x080fe2000004184c */
[----:B------:R1:W-:Y:S03]  /*117e0*/  MUFU.EX2 R186, R2 ;  /* 0x0000000200ba7308 */ /* 0x0003e60000000800 */
[----:B------:R-:W-:Y:S01]  /*117f0*/  FFMA.FTZ R111, R191, c[0x0][0x2d0], -R111 ;  /* 0x0000b400bf6f7a23 */ /* 0x000fe2000001086f */
[----:B---3--:R-:W-:Y:S03]  /*11800*/  F2FP.BF16.PACK_AB R110, R193, R194 ;  /* 0x000000c2c16e723e */ /* 0x008fe600000010ff */
[C---:B------:R-:W-:Y:S03]  /*11810*/  HMMA.16816.F32.BF16 R80, R112.reuse, R126, R80 ;  /* 0x0000007e7050723c */ /* 0x040fe60000041850 */
[----:B------:R-:W3:Y:S05]  /*11820*/  MUFU.EX2 R184, R111 ;  /* 0x0000006f00b87308 */ /* 0x000eea0000000800 */
[-C--:B----4-:R-:W-:Y:S08]  /*11830*/  HMMA.16816.F32.BF16 R84, R112, R128.reuse, R84 ;  /* 0x000000807054723c */ /* 0x090ff00000041854 */
[C---:B------:R-:W-:Y:S01]  /*11840*/  HMMA.16816.F32.BF16 R88, R120.reuse, R128, R88 ;  /* 0x000000807858723c */ /* 0x040fe20000041858 */
[--C-:B-1----:R-:W-:Y:S04]  /*11850*/  FFMA.FTZ R2, R187, c[0x0][0x2d0], -R164.reuse ;  /* 0x0000b400bb027a23 */ /* 0x102fe800000108a4 */
[----:B------:R1:W-:Y:S03]  /*11860*/  MUFU.EX2 R182, R2 ;  /* 0x0000000200b67308 */ /* 0x0003e60000000800 */
[-C--:B------:R-:W-:Y:S01]  /*11870*/  HMMA.16816.F32.BF16 R92, R120, R130.reuse, R92 ;  /* 0x00000082785c723c */ /* 0x080fe2000004185c */
[----:B---3--:R-:W-:Y:S07]  /*11880*/  F2FP.BF16.PACK_AB R111, R184, R186 ;  /* 0x000000bab86f723e */ /* 0x008fee00000010ff */
[----:B------:R-:W-:Y:S01]  /*11890*/  HMMA.16816.F32.BF16 R96, R112, R130, R96 ;  /* 0x000000827060723c */ /* 0x000fe20000041860 */
[--C-:B-1----:R-:W-:Y:S04]  /*118a0*/  FFMA.FTZ R2, R188, c[0x0][0x2d0], -R164.reuse ;  /* 0x0000b400bc027a23 */ /* 0x102fe800000108a4 */
[----:B------:R1:W3:Y:S02]  /*118b0*/  MUFU.EX2 R178, R2 ;  /* 0x0000000200b27308 */ /* 0x0002e40000000800 */
[--C-:B-1----:R-:W-:Y:S01]  /*118c0*/  FFMA.FTZ R2, R192, c[0x0][0x2d0], -R164.reuse ;  /* 0x0000b400c0027a23 */ /* 0x102fe200000108a4 */
[----:B---3--:R-:W-:Y:S01]  /*118d0*/  F2FP.BF16.PACK_AB R160, R178, R182 ;  /* 0x000000b6b2a0723e */ /* 0x008fe200000010ff */
[----:B------:R-:W-:Y:S06]  /*118e0*/  FFMA.FTZ R164, R189, c[0x0][0x2d0], -R164 ;  /* 0x0000b400bda47a23 */ /* 0x000fec00000108a4 */
[----:B------:R1:W-:Y:S10]  /*118f0*/  MUFU.EX2 R180, R2 ;  /* 0x0000000200b47308 */ /* 0x0003f40000000800 */
[----:B------:R-:W3:Y:S01]  /*11900*/  MUFU.EX2 R177, R164 ;  /* 0x000000a400b17308 */ /* 0x000ee20000000800 */
[--C-:B-1----:R-:W-:Y:S09]  /*11910*/  FFMA.FTZ R2, R181, c[0x0][0x2d0], -R165.reuse ;  /* 0x0000b400b5027a23 */ /* 0x102ff200000108a5 */
[----:B------:R1:W-:Y:S01]  /*11920*/  MUFU.EX2 R173, R2 ;  /* 0x0000000200ad7308 */ /* 0x0003e20000000800 */
[----:B---3--:R-:W-:Y:S01]  /*11930*/  F2FP.BF16.PACK_AB R162, R177, R180 ;  /* 0x000000b4b1a2723e */ /* 0x008fe200000010ff */
[--C-:B-1----:R-:W-:Y:S08]  /*11940*/  FFMA.FTZ R2, R183, c[0x0][0x2d0], -R165.reuse ;  /* 0x0000b400b7027a23 */ /* 0x102ff000000108a5 */
[----:B------:R1:W3:Y:S02]  /*11950*/  MUFU.EX2 R172, R2 ;  /* 0x0000000200ac7308 */ /* 0x0002e40000000800 */
[--C-:B-1----:R-:W-:Y:S01]  /*11960*/  FFMA.FTZ R2, R185, c[0x0][0x2d0], -R165.reuse ;  /* 0x0000b400b9027a23 */ /* 0x102fe200000108a5 */
[----:B---3--:R-:W-:Y:S01]  /*11970*/  F2FP.BF16.PACK_AB R161, R172, R173 ;  /* 0x000000adaca1723e */ /* 0x008fe200000010ff */
        /* <DEDUP_REMOVED lines=8> */
[C---:B------:R-:W-:Y:S07]  /*11a00*/  HMMA.16816.F32.BF16 R116, R160.reuse, R132, R8 ;  /* 0x00000084a074723c */ /* 0x040fee0000041808 */
[----:B------:R-:W-:Y:S01]  /*11a10*/  FADD.FTZ R8, R238, R3 ;  /* 0x00000003ee087221 */ /* 0x000fe20000010000 */
[-C--:B------:R-:W-:Y:S01]  /*11a20*/  HMMA.16816.F32.BF16 R120, R160, R134.reuse, R12 ;  /* 0x00000086a078723c */ /* 0x080fe2000004180c */
[----:B------:R-:W-:Y:S03]  /*11a30*/  FFMA.FTZ R3, R0, R250, R179 ;  /* 0x000000fa00037223 */ /* 0x000fe600000100b3 */
[----:B------:R-:W-:Y:S02]  /*11a40*/  FADD.FTZ R0, R239, R8 ;  /* 0x00000008ef007221 */ /* 0x000fe40000010000 */
[----:B------:R-:W-:Y:S02]  /*11a50*/  FADD.FTZ R3, R233, R3 ;  /* 0x00000003e9037221 */ /* 0x000fe40000010000 */
[C---:B------:R-:W-:Y:S01]  /*11a60*/  HMMA.16816.F32.BF16 R124, R108.reuse, R134, R16 ;  /* 0x000000866c7c723c */ /* 0x040fe20000041810 */
[----:B------:R-:W-:Y:S03]  /*11a70*/  FADD.FTZ R8, R203, R0 ;  /* 0x00000000cb087221 */ /* 0x000fe60000010000 */
[----:B------:R-:W-:Y:S04]  /*11a80*/  FADD.FTZ R3, R234, R3 ;  /* 0x00000003ea037221 */ /* 0x000fe80000010000 */
[-C--:B------:R-:W-:Y:S01]  /*11a90*/  HMMA.16816.F32.BF16 R128, R108, R140.reuse, R20 ;  /* 0x0000008c6c80723c */ /* 0x080fe20000041814 */
[----:B------:R-:W-:Y:S04]  /*11aa0*/  FADD.FTZ R3, R235, R3 ;  /* 0x00000003eb037221 */ /* 0x000fe80000010000 */
[----:B------:R-:W-:Y:S03]  /*11ab0*/  FADD.FTZ R3, R199, R3 ;  /* 0x00000003c7037221 */ /* 0x000fe60000010000 */
[C---:B------:R-:W-:Y:S01]  /*11ac0*/  HMMA.16816.F32.BF16 R132, R160.reuse, R140, R24 ;  /* 0x0000008ca084723c */ /* 0x040fe20000041818 */
[----:B------:R-:W-:Y:S04]  /*11ad0*/  FADD.FTZ R3, R176, R3 ;  /* 0x00000003b0037221 */ /* 0x000fe80000010000 */
[----:B------:R-:W-:Y:S03]  /*11ae0*/  FADD.FTZ R3, R174, R3 ;  /* 0x00000003ae037221 */ /* 0x000fe60000010000 */
[-C--:B------:R-:W-:Y:S01]  /*11af0*/  HMMA.16816.F32.BF16 R136, R160, R142.reuse, R28 ;  /* 0x0000008ea088723c */ /* 0x080fe2000004181c */
[----:B------:R-:W-:Y:S07]  /*11b00*/  FADD.FTZ R3, R175, R3 ;  /* 0x00000003af037221 */ /* 0x000fee0000010000 */
[C---:B------:R-:W-:Y:S08]  /*11b10*/  HMMA.16816.F32.BF16 R140, R108.reuse, R142, R32 ;  /* 0x0000008e6c8c723c */ /* 0x040ff00000041820 */
[-C--:B------:R-:W-:Y:S08]  /*11b20*/  HMMA.16816.F32.BF16 R144, R108, R156.reuse, R36 ;  /* 0x0000009c6c90723c */ /* 0x080ff00000041824 */
[C---:B------:R-:W-:Y:S08]  /*11b30*/  HMMA.16816.F32.BF16 R148, R160.reuse, R156, R40 ;  /* 0x0000009ca094723c */ /* 0x040ff00000041828 */
[-C--:B------:R-:W-:Y:S08]  /*11b40*/  HMMA.16816.F32.BF16 R152, R160, R158.reuse, R44 ;  /* 0x0000009ea098723c */ /* 0x080ff0000004182c */
[C---:B------:R-:W-:Y:S08]  /*11b50*/  HMMA.16816.F32.BF16 R156, R108.reuse, R158, R48 ;  /* 0x0000009e6c9c723c */ /* 0x040ff00000041830 */
[-C--:B-1----:R-:W-:Y:S01]  /*11b60*/  HMMA.16816.F32.BF16 R52, R108, R164.reuse, R52 ;  /* 0x000000a46c34723c */ /* 0x082fe20000041834 */
[----:B--2---:R-:W-:Y:S04]  /*11b70*/  FFMA.FTZ R101, R101, R190, R244 ;  /* 0x000000be65657223 */ /* 0x004fe800000100f4 */
[----:B------:R-:W-:Y:S01]  /*11b80*/  FADD.FTZ R2, R245, R101 ;  /* 0x00000065f5027221 */ /* 0x000fe20000010000 */
[----:B------:R-:W-:Y:S02]  /*11b90*/  MOV R101, R106 ;  /* 0x0000006a00657202 */ /* 0x000fe40000000f00 */
[C---:B------:R-:W-:Y:S01]  /*11ba0*/  HMMA.16816.F32.BF16 R56, R160.reuse, R164, R56 ;  /* 0x000000a4a038723c */ /* 0x040fe20000041838 */
[----:B------:R-:W-:Y:S04]  /*11bb0*/  FADD.FTZ R2, R246, R2 ;  /* 0x00000002f6027221 */ /* 0x000fe80000010000 */
[----:B------:R-:W-:Y:S02]  /*11bc0*/  FADD.FTZ R9, R247, R2 ;  /* 0x00000002f7097221 */ /* 0x000fe40000010000 */
[----:B------:R-:W-:Y:S01]  /*11bd0*/  FADD.FTZ R2, R243, R100 ;  /* 0x00000064f3027221 */ /* 0x000fe20000010000 */
[-C--:B------:R-:W-:Y:S01]  /*11be0*/  HMMA.16816.F32.BF16 R60, R160, R166.reuse, R60 ;  /* 0x000000a6a03c723c */ /* 0x080fe2000004183c */
[----:B------:R-:W-:Y:S03]  /*11bf0*/  FADD.FTZ R9, R232, R9 ;  /* 0x00000009e8097221 */ /* 0x000fe60000010000 */
[----:B------:R-:W-:Y:S01]  /*11c00*/  FADD.FTZ R10, R230, R2 ;  /* 0x00000002e60a7221 */ /* 0x000fe20000010000 */
[-C--:B------:R-:W-:Y:S01]  /*11c10*/  MOV R100, R102.reuse ;  /* 0x0000006600647202 */ /* 0x080fe20000000f00 */
[----:B------:R-:W-:Y:S02]  /*11c20*/  FADD.FTZ R2, R231, R9 ;  /* 0x00000009e7027221 */ /* 0x000fe40000010000 */
[C---:B------:R-:W-:Y:S01]  /*11c30*/  HMMA.16816.F32.BF16 R64, R108.reuse, R166, R64 ;  /* 0x000000a66c40723c */ /* 0x040fe20000041840 */
[----:B------:R-:W-:Y:S03]  /*11c40*/  FADD.FTZ R0, R229, R10 ;  /* 0x0000000ae5007221 */ /* 0x000fe60000010000 */
[----:B------:R-:W-:Y:S02]  /*11c50*/  FADD.FTZ R10, R207, R2 ;  /* 0x00000002cf0a7221 */ /* 0x000fe40000010000 */
[----:B------:R-:W-:Y:S02]  /*11c60*/  FADD.FTZ R9, R202, R8 ;  /* 0x00000008ca097221 */ /* 0x000fe40000010000 */
[-C--:B------:R-:W-:Y:S01]  /*11c70*/  HMMA.16816.F32.BF16 R68, R108, R168.reuse, R68 ;  /* 0x000000a86c44723c */ /* 0x080fe20000041844 */
[----:B------:R-:W-:Y:S03]  /*11c80*/  FADD.FTZ R8, R205, R0 ;  /* 0x00000000cd087221 */ /* 0x000fe60000010000 */
[----:B------:R-:W-:Y:S02]  /*11c90*/  FADD.FTZ R0, R206, R10 ;  /* 0x0000000ace007221 */ /* 0x000fe40000010000 */
[----:B------:R-:W-:Y:S02]  /*11ca0*/  FADD.FTZ R2, R201, R9 ;  /* 0x00000009c9027221 */ /* 0x000fe40000010000 */
[C---:B------:R-:W-:Y:S08]  /*11cb0*/  HMMA.16816.F32.BF16 R72, R160.reuse, R168, R72 ;  /* 0x000000a8a048723c */ /* 0x040ff00000041848 */
[-C--:B------:R-:W-:Y:S08]  /*11cc0*/  HMMA.16816.F32.BF16 R76, R160, R170.reuse, R76 ;  /* 0x000000aaa04c723c */ /* 0x080ff0000004184c */
[C---:B------:R-:W-:Y:S08]  /*11cd0*/  HMMA.16816.F32.BF16 R80, R108.reuse, R170, R80 ;  /* 0x000000aa6c50723c */ /* 0x040ff00000041850 */
[-C--:B------:R-:W-:Y:S08]  /*11ce0*/  HMMA.16816.F32.BF16 R84, R108, R4.reuse, R84 ;  /* 0x000000046c54723c */ /* 0x080ff00000041854 */
        /* <DEDUP_REMOVED lines=22> */
[----:B------:R-:W-:Y:S01]  /*11e50*/  FADD.FTZ R2, R107, R2 ;  /* 0x000000026b027221 */ /* 0x000fe20000010000 */
[----:B------:R-:W-:Y:S02]  /*11e60*/  MOV R107, R104 ;  /* 0x00000068006b7202 */ /* 0x000fe40000000f00 */
[----:B------:R2:W-:Y:S01]  /*11e70*/  STL [R1+0xc], R3 ;  /* 0x00000c0301007387 */ /* 0x0005e20000100800 */
[----:B------:R-:W-:Y:S01]  /*11e80*/  FADD.FTZ R2, R103, R2 ;  /* 0x0000000267027221 */ /* 0x000fe20000010000 */
[----:B------:R-:W-:Y:S04]  /*11e90*/  MOV R103, R105 ;  /* 0x0000006900677202 */ /* 0x000fe80000000f00 */
[----:B------:R2:W-:Y:S01]  /*11ea0*/  STL [R1+0x10], R2 ;  /* 0x0000100201007387 */ /* 0x0005e20000100800 */
[----:B-1----:R-:W-:Y:S04]  /*11eb0*/  IADD3 R0, R224, -0x1, RZ ;  /* 0xffffffffe0007810 */ /* 0x002fe80007ffe0ff */
[----:B------:R-:W-:Y:S01]  /*11ec0*/  MOV R224, R0 ;  /* 0x0000000000e07202 */ /* 0x000fe20000000f00 */
[----:B--2---:R-:W-:-:S05]  /*11ed0*/  @P0 BRA `(.L_x_243) ;  /* 0xffffb9d000000947 */ /* 0x004fca000383ffff */
.L_x_222:
[----:B------:R-:W2:Y:S04]  /*11ee0*/  LDL.LU R0, [R1+0x8] ;  /* 0x0000080001007983 */ /* 0x000ea80000300800 */
[----:B-1----:R-:W3:Y:S04]  /*11ef0*/  LDL.LU R3, [R1+0x4] ;  /* 0x0000040001037983 */ /* 0x002ee80000300800 */
        /* <DEDUP_REMOVED lines=25> */
[----:B------:R-:W-:Y:S01]  /*12090*/  FSETP.NE.FTZ.AND P2, PT, R5, RZ, PT ;  /* 0x000000ff0500720b */ /* 0x000fe20003f55000 */
[----:B----4-:R-:W-:-:S03]  /*120a0*/  FADD.FTZ R7, R2, R8 ;  /* 0x0000000802077221 */ /* 0x010fc60000010000 */
[----:B------:R-:W-:Y:S02]  /*120b0*/  FSETP.NE.FTZ.AND P1, PT, R6, RZ, PT ;  /* 0x000000ff0600720b */ /* 0x000fe40003f35000 */
[----:B------:R-:W-:-:S03]  /*120c0*/  MOV R2, RZ ;  /* 0x000000ff00027202 */ /* 0x000fc60000000f00 */
[----:B------:R-:W1:Y:S01]  /*120d0*/  @P3 MUFU.RCP R0, R4 ;  /* 0x0000000400003308 */ /* 0x000e620000001000 */
[----:B------:R-:W-:-:S07]  /*120e0*/  FSETP.NE.FTZ.AND P0, PT, R7, RZ, PT ;  /* 0x000000ff0700720b */ /* 0x000fce0003f15000 */
[----:B------:R-:W-:Y:S01]  /*120f0*/  @P2 MUFU.RCP R3, R5 ;  /* 0x0000000500032308 */ /* 0x000fe20000001000 */
[----:B-1----:R-:W-:-:S07]  /*12100*/  FMUL.FTZ R112, R0, R112 ;  /* 0x0000007000707220 */ /* 0x002fce0000410000 */
        /* <DEDUP_REMOVED lines=19> */
[C---:B------:R-:W-:Y:S01]  /*12240*/  FMUL.FTZ R68, R0.reuse, R68 ;  /* 0x0000004400447220 */ /* 0x040fe20000410000 */
[----:B------:R-:W-:Y:S01]  /*12250*/  @P0 MUFU.LG2 R5, R7 ;  /* 0x0000000700050308 */ /* 0x000fe20000000c00 */
        /* <DEDUP_REMOVED lines=8> */
[C---:B-1----:R-:W-:Y:S02]  /*122e0*/  FMUL.FTZ R116, R2.reuse, R116 ;  /* 0x0000007402747220 */ /* 0x042fe40000410000 */
[----:B------:R-:W-:-:S02]  /*122f0*/  FMUL.FTZ R117, R2, R117 ;  /* 0x0000007502757220 */ /* 0x000fc40000410000 */
[C---:B------:R-:W-:Y:S01]  /*12300*/  FMUL.FTZ R120, R2.reuse, R120 ;  /* 0x0000007802787220 */ /* 0x040fe20000410000 */
[----:B------:R1:W2:Y:S01]  /*12310*/  @P0 MUFU.RCP R0, R7 ;  /* 0x0000000700000308 */ /* 0x0002a20000001000 */
[C---:B------:R-:W-:Y:S02]  /*12320*/  FMUL.FTZ R121, R2.reuse, R121 ;  /* 0x0000007902797220 */ /* 0x040fe40000410000 */
[C---:B------:R-:W-:Y:S02]  /*12330*/  FMUL.FTZ R132, R2.reuse, R132 ;  /* 0x0000008402847220 */ /* 0x040fe40000410000 */
[C---:B------:R-:W-:Y:S02]  /*12340*/  FMUL.FTZ R133, R2.reuse, R133 ;  /* 0x0000008502857220 */ /* 0x040fe40000410000 */
[C---:B------:R-:W-:Y:S02]  /*12350*/  FMUL.FTZ R136, R2.reuse, R136 ;  /* 0x0000008802887220 */ /* 0x040fe40000410000 */
[----:B------:R-:W-:-:S02]  /*12360*/  FMUL.FTZ R137, R2, R137 ;  /* 0x0000008902897220 */ /* 0x000fc40000410000 */
[C---:B------:R-:W-:Y:S02]  /*12370*/  FMUL.FTZ R148, R2.reuse, R148 ;  /* 0x0000009402947220 */ /* 0x040fe40000410000 */
[C---:B------:R-:W-:Y:S02]  /*12380*/  FMUL.FTZ R149, R2.reuse, R149 ;  /* 0x0000009502957220 */ /* 0x040fe40000410000 */
[C---:B------:R-:W-:Y:S01]  /*12390*/  FMUL.FTZ R152, R2.reuse, R152 ;  /* 0x0000009802987220 */ /* 0x040fe20000410000 */
[----:B-1----:R-:W-:Y:S01]  /*123a0*/  @P0 MOV R7, 0x3f317218 ;  /* 0x3f31721800070802 */ /* 0x002fe20000000f00 */
        /* <DEDUP_REMOVED lines=70> */
[----:B------:R-:W-:Y:S02]  /*12810*/  @P0 FMUL.FTZ R3, R5, 0.69314718246459960938 ;  /* 0x3f31721805030820 */ /* 0x000fe40000410000 */
[----:B------:R-:W-:-:S02]  /*12820*/  @P0 FMUL.FTZ R0, R7, c[0x0][0x2d0] ;  /* 0x0000b40007000a20 */ /* 0x000fc40000410000 */
[----:B------:R-:W-:Y:S02]  /*12830*/  @P3 FFMA.FTZ R30, R9, R106, R10 ;  /* 0x0000006a091e3223 */ /* 0x000fe4000001000a */
[----:B------:R-:W-:Y:S02]  /*12840*/  @P2 FFMA.FTZ R31, R4, R105, R8 ;  /* 0x00000069041f2223 */ /* 0x000fe40000010008 */
[----:B------:R-:W-:Y:S02]  /*12850*/  @P1 FFMA.FTZ R32, R2, R104, R6 ;  /* 0x0000006802201223 */ /* 0x000fe40000010006 */
[----:B------:R-:W-:Y:S02]  /*12860*/  @P0 FFMA.FTZ R33, R0, R100, R3 ;  /* 0x0000006400210223 */ /* 0x000fe40000010003 */
.L_x_167:
[----:B--2---:R-:W-:Y:S05]  /*12870*/  @P4 BRA `(.L_x_244) ;  /* 0x0000166000004947 */ /* 0x004fea0003800000 */
[----:B------:R-:W2:Y:S01]  /*12880*/  S2R R11, SR_TID.X ;  /* 0x00000000000b7919 */ /* 0x000ea20000002100 */
[----:B------:R-:W-:Y:S01]  /*12890*/  ULDC.64 UR4, c[0x0][0x490] ;  /* 0x0001240000047ab9 */ /* 0x000fe20000000a00 */
[----:B------:R-:W-:Y:S01]  /*128a0*/  F2FP.BF16.PACK_AB R62, R63, R62 ;  /* 0x0000003e3f3e723e */ /* 0x000fe200000010ff */
[----:B------:R-:W-:Y:S01]  /*128b0*/  UIMAD UR10, UR6, UR4, URZ ;  /* 0x00000004060a72a4 */ /* 0x000fe2000f8e023f */
[----:B------:R-:W3:Y:S01]  /*128c0*/  S2R R13, SR_CTAID.Z ;  /* 0x00000000000d7919 */ /* 0x000ee20000002700 */
[----:B------:R-:W-:Y:S01]  /*128d0*/  UIMAD.WIDE.U32 UR12, UR7, UR4, URZ ;  /* 0x00000004070c72a5 */ /* 0x000fe2000f8e003f */
[----:B------:R-:W-:Y:S01]  /*128e0*/  F2FP.BF16.PACK_AB R60, R61, R60 ;  /* 0x0000003c3d3c723e */ /* 0x000fe200000010ff */
[----:B------:R-:W-:Y:S01]  /*128f0*/  UIMAD UR10, UR7, UR5, UR10 ;  /* 0x00000005070a72a4 */ /* 0x000fe2000f8e020a */
[----:B------:R-:W4:Y:S01]  /*12900*/  S2R R63, SR_CTAID.X ;  /* 0x00000000003f7919 */ /* 0x000f220000002500 */
[----:B------:R-:W-:Y:S01]  /*12910*/  IMAD.MOV.U32 R61, RZ, RZ, c[0x0][0x4e8] ;  /* 0x00013a00ff3d7624 */ /* 0x000fe200078e00ff */
[----:B------:R-:W-:Y:S01]  /*12920*/  ULDC.64 UR4, c[0x0][0x3e8] ;  /* 0x0000fa0000047ab9 */ /* 0x000fe20000000a00 */
[----:B------:R-:W-:Y:S01]  /*12930*/  IMAD.U32 R2, RZ, RZ, UR12 ;  /* 0x0000000cff027e24 */ /* 0x000fe2000f8e00ff */
[----:B------:R-:W-:Y:S01]  /*12940*/  UIMAD.WIDE.U32 UR14, UR7, UR4, URZ ;  /* 0x00000004070e72a5 */ /* 0x000fe2000f8e003f */
[----:B------:R-:W-:Y:S01]  /*12950*/  IMAD.U32 R3, RZ, RZ, UR13 ;  /* 0x0000000dff037e24 */ /* 0x000fe2000f8e00ff */
[----:B------:R-:W-:Y:S01]  /*12960*/  UIMAD UR6, UR6, UR4, URZ ;  /* 0x00000004060672a4 */ /* 0x000fe2000f8e023f */
[C---:B------:R-:W-:Y:S01]  /*12970*/  ISETP.NE.AND P1, PT, R61.reuse, 0x1, PT ;  /* 0x000000013d00780c */ /* 0x040fe20003f25270 */
[----:B------:R-:W-:Y:S01]  /*12980*/  UIADD3 UR10, UR13, UR10, URZ ;  /* 0x0000000a0d0a7290 */ /* 0x000fe2000fffe03f */
[----:B------:R-:W-:Y:S01]  /*12990*/  IMAD R61, R61, c[0x0][0x388], RZ ;  /* 0x0000e2003d3d7a24 */ /* 0x000fe200078e02ff */
[----:B------:R-:W-:Y:S01]  /*129a0*/  UIMAD UR5, UR7, UR5, UR6 ;  /* 0x00000005070572a4 */ /* 0x000fe2000f8e0206 */
[----:B------:R-:W-:Y:S01]  /*129b0*/  IMAD.U32 R6, RZ, RZ, UR14 ;  /* 0x0000000eff067e24 */ /* 0x000fe2000f8e00ff */
[----:B------:R-:W-:Y:S01]  /*129c0*/  F2FP.BF16.PACK_AB R112, R113, R112 ;  /* 0x000000707170723e */ /* 0x000fe200000010ff */
[----:B------:R-:W-:Y:S01]  /*129d0*/  IMAD.U32 R7, RZ, RZ, UR15 ;  /* 0x0000000fff077e24 */ /* 0x000fe2000f8e00ff */
[----:B------:R-:W-:Y:S01]  /*129e0*/  UIADD3 UR5, UR15, UR5, URZ ;  /* 0x000000050f057290 */ /* 0x000fe2000fffe03f */
[----:B------:R-:W-:Y:S01]  /*129f0*/  IMAD.U32 R5, RZ, RZ, UR10 ;  /* 0x0000000aff057e24 */ /* 0x000fe2000f8e00ff */
[----:B--2---:R-:W-:Y:S01]  /*12a00*/  SHF.R.S32.HI R10, RZ, 0x1f, R11 ;  /* 0x0000001fff0a7819 */ /* 0x004fe2000001140b */
[----:B------:R-:W-:Y:S01]  /*12a10*/  BSSY B0, `(.L_x_245) ;  /* 0x0000104000007945 */ /* 0x000fe20003800000 */
[----:B------:R-:W-:-:S02]  /*12a20*/  F2FP.BF16.PACK_AB R114, R115, R114 ;  /* 0x000000727372723e */ /* 0x000fc400000010ff */
[CC--:B------:R-:W-:Y:S01]  /*12a30*/  LEA.HI R8, R10.reuse, R11.reuse, RZ, 0x5 ;  /* 0x0000000b0a087211 */ /* 0x0c0fe200078f28ff */
[----:B------:R-:W-:Y:S01]  /*12a40*/  IMAD.U32 R3, RZ, RZ, UR5 ;  /* 0x00000005ff037e24 */ /* 0x000fe2000f8e00ff */
[-C--:B------:R-:W-:Y:S02]  /*12a50*/  LEA.HI R9, R10, R11.reuse, RZ, 0x2 ;  /* 0x0000000b0a097211 */ /* 0x080fe400078f10ff */
[----:B------:R-:W-:Y:S02]  /*12a60*/  LOP3.LUT R0, R8, 0xffffffe0, RZ, 0xc0, !PT ;  /* 0xffffffe008007812 */ /* 0x000fe400078ec0ff */
[----:B------:R-:W-:Y:S02]  /*12a70*/  LOP3.LUT R4, R9, 0xfffffffc, RZ, 0xc0, !PT ;  /* 0xfffffffc09047812 */ /* 0x000fe400078ec0ff */
[----:B------:R-:W-:Y:S01]  /*12a80*/  LEA.HI R10, R10, R11, RZ, 0x3 ;  /* 0x0000000b0a0a7211 */ /* 0x000fe200078f18ff */
[C---:B------:R-:W-:Y:S01]  /*12a90*/  IMAD.IADD R0, R11.reuse, 0x1, -R0 ;  /* 0x000000010b007824 */ /* 0x040fe200078e0a00 */
[----:B---3--:R-:W-:Y:S01]  /*12aa0*/  SHF.R.S32.HI R12, RZ, 0x1f, R13 ;  /* 0x0000001fff0c7819 */ /* 0x008fe2000001140d */
[----:B------:R-:W-:Y:S01]  /*12ab0*/  IMAD.IADD R7, R11, 0x1, -R4 ;  /* 0x000000010b077824 */ /* 0x000fe200078e0a04 */
[----:B------:R-:W-:Y:S01]  /*12ac0*/  SHF.R.S32.HI R17, RZ, 0x2, R9 ;  /* 0x00000002ff117819 */ /* 0x000fe20000011409 */
[----:B------:R-:W-:Y:S01]  /*12ad0*/  IMAD.MOV.U32 R4, RZ, RZ, R2 ;  /* 0x000000ffff047224 */ /* 0x000fe200078e0002 */
[----:B------:R-:W-:Y:S01]  /*12ae0*/  SHF.R.S32.HI R11, RZ, 0x1f, R0 ;  /* 0x0000001fff0b7819 */ /* 0x000fe20000011400 */
[----:B------:R-:W-:Y:S01]  /*12af0*/  IMAD.MOV.U32 R2, RZ, RZ, R6 ;  /* 0x000000ffff027224 */ /* 0x000fe200078e0006 */
[----:B------:R-:W-:Y:S01]  /*12b00*/  LOP3.LUT P0, RZ, R0, 0x3, RZ, 0xc0, !PT ;  /* 0x0000000300ff7812 */ /* 0x000fe2000780c0ff */
[----:B------:R-:W-:Y:S01]  /*12b10*/  IMAD.SHL.U32 R6, R10, 0x8, RZ ;  /* 0x000000080a067824 */ /* 0x000fe200078e00ff */
[----:B------:R-:W-:Y:S01]  /*12b20*/  LEA.HI R15, R11, R0, RZ, 0x2 ;  /* 0x000000000b0f7211 */ /* 0x000fe200078f10ff */
[----:B-1----:R-:W-:Y:S01]  /*12b30*/  IMAD.SHL.U32 R16, R7, 0x8, RZ ;  /* 0x0000000807107824 */ /* 0x002fe200078e00ff */
[----:B------:R-:W-:Y:S01]  /*12b40*/  F2FP.BF16.PACK_AB R124, R125, R124 ;  /* 0x0000007c7d7c723e */ /* 0x000fe200000010ff */
[----:B------:R-:W-:Y:S01]  /*12b50*/  IMAD R24, R12, c[0x0][0x498], RZ ;  /* 0x000126000c187a24 */ /* 0x000fe200078e02ff */
[----:B------:R-:W-:Y:S01]  /*12b60*/  LOP3.LUT R0, R6, 0xc0, RZ, 0xc0, !PT ;  /* 0x000000c006007812 */ /* 0x000fe200078ec0ff */
[----:B------:R-:W-:Y:S01]  /*12b70*/  IMAD R18, R12, c[0x0][0x3f0], RZ ;  /* 0x0000fc000c127a24 */ /* 0x000fe200078e02ff */
[----:B------:R-:W-:Y:S01]  /*12b80*/  F2FP.BF16.PACK_AB R126, R127, R126 ;  /* 0x0000007e7f7e723e */ /* 0x000fe200000010ff */
[C---:B------:R-:W-:Y:S01]  /*12b90*/  IMAD R24, R13.reuse, c[0x0][0x49c], R24 ;  /* 0x000127000d187a24 */ /* 0x040fe200078e0218 */
[----:B------:R-:W-:Y:S01]  /*12ba0*/  SHF.R.U32.HI R6, RZ, 0x3, R0 ;  /* 0x00000003ff067819 */ /* 0x000fe20000011600 */
[C---:B------:R-:W-:Y:S01]  /*12bb0*/  IMAD R18, R13.reuse, c[0x0][0x3f4], R18 ;  /* 0x0000fd000d127a24 */ /* 0x040fe200078e0212 */
[----:B------:R-:W-:Y:S01]  /*12bc0*/  LOP3.LUT R0, R0, 0x18, R16, 0xf8, !PT ;  /* 0x0000001800007812 */ /* 0x000fe200078ef810 */
[----:B------:R-:W-:Y:S01]  /*12bd0*/  IMAD.WIDE.U32 R20, R13, c[0x0][0x498], R4 ;  /* 0x000126000d147a25 */ /* 0x000fe200078e0004 */
[----:B------:R-:W-:-:S02]  /*12be0*/  LEA.HI R5, R17, R17, RZ, 0x1 ;  /* 0x0000001111057211 */ /* 0x000fc400078f08ff */
[----:B------:R-:W-:Y:S01]  /*12bf0*/  LOP3.LUT R19, R0, R6, RZ, 0x3c, !PT ;  /* 0x0000000600137212 */ /* 0x000fe200078e3cff */
[----:B------:R-:W-:Y:S01]  /*12c00*/  IMAD.WIDE.U32 R12, R13, c[0x0][0x3f0], R2 ;  /* 0x0000fc000d0c7a25 */ /* 0x000fe200078e0002 */
[--C-:B------:R-:W-:Y:S02]  /*12c10*/  SHF.R.S32.HI R0, RZ, 0x5, R8.reuse ;  /* 0x00000005ff007819 */ /* 0x100fe40000011408 */
[----:B------:R-:W-:Y:S02]  /*12c20*/  SHF.R.S32.HI R2, RZ, 0x1f, R8 ;  /* 0x0000001fff027819 */ /* 0x000fe40000011408 */
[----:B------:R-:W-:Y:S01]  /*12c30*/  SHF.R.S32.HI R4, RZ, 0x1f, R9 ;  /* 0x0000001fff047819 */ /* 0x000fe20000011409 */
[----:B------:R-:W-:Y:S01]  /*12c40*/  IMAD R14, R0, 0x100, R7 ;  /* 0x00000100000e7824 */ /* 0x000fe200078e0207 */
[----:B------:R-:W-:Y:S02]  /*12c50*/  LEA.HI R3, R2, R0, RZ, 0x2 ;  /* 0x0000000002037211 */ /* 0x000fe400078f10ff */
[----:B------:R-:W-:-:S02]  /*12c60*/  LOP3.LUT R2, R5, 0x3fffffe, RZ, 0xc0, !PT ;  /* 0x03fffffe05027812 */ /* 0x000fc400078ec0ff */
[----:B------:R-:W-:Y:S02]  /*12c70*/  LEA.HI R6, R4, R17, RZ, 0x3 ;  /* 0x0000001104067211 */ /* 0x000fe400078f18ff */
[----:B------:R-:W-:Y:S02]  /*12c80*/  LEA.HI R4, R7, R7, RZ, 0x1 ;  /* 0x0000000707047211 */ /* 0x000fe400078f08ff */
[----:B------:R-:W-:Y:S01]  /*12c90*/  LOP3.LUT R5, R3, 0xffffffc, RZ, 0xc0, !PT ;  /* 0x0ffffffc03057812 */ /* 0x000fe200078ec0ff */
[----:B------:R-:W-:Y:S01]  /*12ca0*/  IMAD.IADD R3, R17, 0x1, -R2 ;  /* 0x0000000111037824 */ /* 0x000fe200078e0a02 */
[----:B------:R-:W-:Y:S02]  /*12cb0*/  LOP3.LUT R2, R4, 0x1ffffffe, RZ, 0xc0, !PT ;  /* 0x1ffffffe04027812 */ /* 0x000fe400078ec0ff */
[----:B------:R-:W-:Y:S01]  /*12cc0*/  LOP3.LUT R6, R6, 0xfffffff8, RZ, 0xc0, !PT ;  /* 0xfffffff806067812 */ /* 0x000fe200078ec0ff */
[C---:B------:R-:W-:Y:S01]  /*12cd0*/  IMAD.IADD R9, R0.reuse, 0x1, -R5 ;  /* 0x0000000100097824 */ /* 0x040fe200078e0a05 */
[----:B------:R-:W-:Y:S01]  /*12ce0*/  F2FP.BF16.PACK_AB R116, R117, R116 ;  /* 0x000000747574723e */ /* 0x000fe200000010ff */
[----:B------:R-:W-:Y:S01]  /*12cf0*/  IMAD R11, R0, 0x8, R3 ;  /* 0x00000008000b7824 */ /* 0x000fe200078e0203 */
[----:B------:R-:W-:Y:S01]  /*12d00*/  SHF.R.S32.HI R3, RZ, 0x2, R15 ;  /* 0x00000002ff037819 */ /* 0x000fe2000001140f */
[----:B------:R-:W-:Y:S01]  /*12d10*/  IMAD.IADD R10, R7, 0x1, -R2 ;  /* 0x00000001070a7824 */ /* 0x000fe200078e0a02 */
[----:B------:R-:W-:Y:S01]  /*12d20*/  F2FP.BF16.PACK_AB R118, R119, R118 ;  /* 0x000000767776723e */ /* 0x000fe200000010ff */
[----:B------:R-:W-:Y:S01]  /*12d30*/  IMAD R0, R7, 0x20, R17 ;  /* 0x0000002007007824 */ /* 0x000fe200078e0211 */
[----:B------:R-:W-:Y:S01]  /*12d40*/  F2FP.BF16.PACK_AB R120, R121, R120 ;  /* 0x000000787978723e */ /* 0x000fe200000010ff */
[----:B------:R-:W-:Y:S01]  /*12d50*/  IMAD.IADD R7, R17, 0x1, -R6 ;  /* 0x0000000111077824 */ /* 0x000fe200078e0a06 */
[----:B------:R-:W-:Y:S01]  /*12d60*/  F2FP.BF16.PACK_AB R122, R123, R122 ;  /* 0x0000007a7b7a723e */ /* 0x000fe200000010ff */
[----:B------:R-:W-:Y:S01]  /*12d70*/  IMAD.SHL.U32 R2, R4, 0x20, RZ ;  /* 0x0000002004027824 */ /* 0x000fe200078e00ff */
[----:B------:R-:W-:Y:S01]  /*12d80*/  F2FP.BF16.PACK_AB R128, R129, R128 ;  /* 0x000000808180723e */ /* 0x000fe200000010ff */
[----:B----4-:R-:W-:Y:S01]  /*12d90*/  IMAD R8, R63, 0x80, R0 ;  /* 0x000000803f087824 */ /* 0x010fe200078e0200 */
[----:B------:R-:W-:Y:S01]  /*12da0*/  LEA.HI R5, R7, R7, RZ, 0x1 ;  /* 0x0000000707057211 */ /* 0x000fe200078f08ff */
[----:B------:R-:W-:Y:S01]  /*12db0*/  IMAD R4, R9, 0x10, R3 ;  /* 0x0000001009047824 */ /* 0x000fe200078e0203 */
[----:B------:R-:W-:Y:S01]  /*12dc0*/  LOP3.LUT R2, R2, 0xffffffc0, RZ, 0xc0, !PT ;  /* 0xffffffc002027812 */ /* 0x000fe200078ec0ff */
[----:B------:R-:W-:Y:S01]  /*12dd0*/  @P1 IMAD.HI.U32 R9, R8, c[0x0][0x4ec], RZ ;  /* 0x00013b0008091a27 */ /* 0x000fe200078e00ff */
[----:B------:R-:W-:-:S02]  /*12de0*/  LOP3.LUT R6, R5, 0x3fffffe, RZ, 0xc0, !PT ;  /* 0x03fffffe05067812 */ /* 0x000fc400078ec0ff */
[----:B------:R-:W-:Y:S01]  /*12df0*/  SHF.R.S32.HI R5, RZ, 0x1, R5 ;  /* 0x00000001ff057819 */ /* 0x000fe20000011405 */
[----:B------:R-:W-:Y:S01]  /*12e00*/  IMAD R10, R10, 0x8, R2 ;  /* 0x000000080a0a7824 */ /* 0x000fe200078e0202 */
[----:B------:R-:W-:Y:S01]  /*12e10*/  F2FP.BF16.PACK_AB R130, R131, R130 ;  /* 0x000000828382723e */ /* 0x000fe200000010ff */
[----:B------:R-:W-:Y:S01]  /*12e20*/  IMAD.MOV.U32 R0, RZ, RZ, R8 ;  /* 0x000000ffff007224 */ /* 0x000fe200078e0008 */
[----:B------:R-:W-:Y:S01]  /*12e30*/  @P1 SHF.R.U32.HI R0, RZ, c[0x0][0x4f0], R9 ;  /* 0x00013c00ff001a19 */ /* 0x000fe20000011609 */
[----:B------:R-:W-:Y:S01]  /*12e40*/  IMAD.IADD R6, R7, 0x1, -R6 ;  /* 0x0000000107067824 */ /* 0x000fe200078e0a06 */
[----:B------:R-:W-:Y:S01]  /*12e50*/  LOP3.LUT R7, R5, 0x1, RZ, 0xc0, !PT ;  /* 0x0000000105077812 */ /* 0x000fe200078ec0ff */
[----:B------:R-:W-:Y:S01]  /*12e60*/  IMAD.U32 R19, R11, 0x20, R19 ;  /* 0x000000200b137824 */ /* 0x000fe200078e0013 */
[----:B------:R-:W-:Y:S01]  /*12e70*/  LOP3.LUT P2, RZ, R5, 0x2, RZ, 0xc0, !PT ;  /* 0x0000000205ff7812 */ /* 0x000fe2000784c0ff */
[----:B------:R-:W-:Y:S01]  /*12e80*/  IMAD.MOV.U32 R2, RZ, RZ, R12 ;  /* 0x000000ffff027224 */ /* 0x000fe200078e000c */
[----:B------:R-:W-:Y:S01]  /*12e90*/  ISETP.NE.U32.AND P3, PT, R7, 0x1, PT ;  /* 0x000000010700780c */ /* 0x000fe20003f65070 */
[----:B------:R-:W-:Y:S01]  /*12ea0*/  IMAD.IADD R11, R4, 0x1, R10 ;  /* 0x00000001040b7824 */ /* 0x000fe200078e020a */
[----:B------:R-:W-:Y:S01]  /*12eb0*/  F2FP.BF16.PACK_AB R140, R141, R140 ;  /* 0x0000008c8d8c723e */ /* 0x000fe200000010ff */
[----:B------:R-:W-:Y:S01]  /*12ec0*/  IMAD R12, R6, 0x10, R14 ;  /* 0x00000010060c7824 */ /* 0x000fe200078e020e */
[----:B------:R-:W-:Y:S01]  /*12ed0*/  SHF.R.S32.HI R6, RZ, 0x1f, R0 ;  /* 0x0000001fff067819 */ /* 0x000fe20000011400 */
[----:B------:R-:W-:Y:S01]  /*12ee0*/  IMAD R4, R63, 0x80, R4 ;  /* 0x000000803f047824 */ /* 0x000fe200078e0204 */
[----:B------:R-:W-:Y:S01]  /*12ef0*/  F2FP.BF16.PACK_AB R142, R143, R142 ;  /* 0x0000008e8f8e723e */ /* 0x000fe200000010ff */
[----:B------:R-:W-:Y:S01]  /*12f00*/  IMAD.MOV R9, RZ, RZ, -R0 ;  /* 0x000000ffff097224 */ /* 0x000fe200078e0a00 */
[----:B------:R-:W-:Y:S01]  /*12f10*/  F2FP.BF16.PACK_AB R132, R133, R132 ;  /* 0x000000848584723e */ /* 0x000fe200000010ff */
[----:B------:R-:W-:Y:S01]  /*12f20*/  IMAD R6, R6, c[0x0][0x3e0], RZ ;  /* 0x0000f80006067a24 */ /* 0x000fe200078e02ff */
[C---:B------:R-:W-:Y:S01]  /*12f30*/  IADD3 R10, R4.reuse, 0x8, RZ ;  /* 0x00000008040a7810 */ /* 0x040fe20007ffe0ff */
[----:B------:R-:W-:Y:S01]  /*12f40*/  IMAD.IADD R3, R13, 0x1, R18 ;  /* 0x000000010d037824 */ /* 0x000fe200078e0212 */
[-C--:B------:R-:W-:Y:S01]  /*12f50*/  ISETP.GE.OR P6, PT, R4, R61.reuse, P0 ;  /* 0x0000003d0400720c */ /* 0x080fe200007c6670 */
[----:B------:R-:W-:Y:S01]  /*12f60*/  IMAD R7, R63, 0x80, R11 ;  /* 0x000000803f077824 */ /* 0x000fe200078e020b */
[----:B------:R-:W-:Y:S01]  /*12f70*/  ISETP.GE.OR P5, PT, R10, R61, P0 ;  /* 0x0000003d0a00720c */ /* 0x000fe200007a6670 */
[----:B------:R-:W-:Y:S01]  /*12f80*/  IMAD R14, R9, c[0x0][0x4e8], R8 ;  /* 0x00013a00090e7a24 */ /* 0x000fe200078e0208 */
[----:B------:R-:W-:Y:S01]  /*12f90*/  F2FP.BF16.PACK_AB R134, R135, R134 ;  /* 0x000000868786723e */ /* 0x000fe200000010ff */
[C---:B------:R-:W-:Y:S01]  /*12fa0*/  IMAD R10, R0.reuse, c[0x0][0x3e4], R6 ;  /* 0x0000f900000a7a24 */ /* 0x040fe200078e0206 */
[----:B------:R-:W-:Y:S01]  /*12fb0*/  F2FP.BF16.PACK_AB R136, R137, R136 ;  /* 0x000000888988723e */ /* 0x000fe200000010ff */
[----:B------:R-:W-:Y:S01]  /*12fc0*/  IMAD.WIDE.U32 R8, R0, c[0x0][0x3e0], R2 ;  /* 0x0000f80000087a25 */ /* 0x000fe200078e0002 */
[----:B------:R-:W-:-:S02]  /*12fd0*/  IADD3 R0, R4, 0x48, RZ ;  /* 0x0000004804007810 */ /* 0x000fc40007ffe0ff */
[----:B------:R-:W-:Y:S01]  /*12fe0*/  F2FP.BF16.PACK_AB R138, R139, R138 ;  /* 0x0000008a8b8a723e */ /* 0x000fe200000010ff */
[----:B------:R-:W-:Y:S01]  /*12ff0*/  @P1 IMAD.HI.U32 R6, R7, c[0x0][0x4ec], RZ ;  /* 0x00013b0007061a27 */ /* 0x000fe200078e00ff */
[----:B------:R-:W-:Y:S02]  /*13000*/  F2FP.BF16.PACK_AB R35, R35, R144 ;  /* 0x000000902323723e */ /* 0x000fe400000010ff */
[----:B------:R-:W-:Y:S01]  /*13010*/  F2FP.BF16.PACK_AB R146, R147, R146 ;  /* 0x000000929392723e */ /* 0x000fe200000010ff */
[----:B------:R-:W-:Y:S01]  /*13020*/  IMAD.SHL.U32 R3, R5, 0x40, RZ ;  /* 0x0000004005037824 */ /* 0x000fe200078e00ff */
[----:B------:R-:W-:Y:S01]  /*13030*/  IADD3 R5, R4, 0x40, RZ ;  /* 0x0000004004057810 */ /* 0x000fe20007ffe0ff */
[----:B------:R-:W-:Y:S01]  /*13040*/  IMAD.MOV.U32 R2, RZ, RZ, R7 ;  /* 0x000000ffff027224 */ /* 0x000fe200078e0007 */
[----:B------:R-:W-:Y:S01]  /*13050*/  @P1 SHF.R.U32.HI R2, RZ, c[0x0][0x4f0], R6 ;  /* 0x00013c00ff021a19 */ /* 0x000fe20000011606 */
[----:B------:R-:W-:Y:S01]  /*13060*/  IMAD.MOV.U32 R4, RZ, RZ, R8 ;  /* 0x000000ffff047224 */ /* 0x000fe200078e0008 */
[----:B------:R-:W-:Y:S01]  /*13070*/  LOP3.LUT R3, R3, 0xc0, RZ, 0xc0, !PT ;  /* 0x000000c003037812 */ /* 0x000fe200078ec0ff */
[----:B------:R-:W-:Y:S01]  /*13080*/  IMAD R17, R63, 0x80, R17 ;  /* 0x000000803f117824 */ /* 0x000fe200078e0211 */
[-C--:B------:R-:W-:Y:S01]  /*13090*/  ISETP.GE.OR P4, PT, R5, R61.reuse, P0 ;  /* 0x0000003d0500720c */ /* 0x080fe20000786670 */
[----:B------:R-:W-:Y:S01]  /*130a0*/  IMAD.IADD R5, R9, 0x1, R10 ;  /* 0x0000000109057824 */ /* 0x000fe200078e020a */
[----:B------:R-:W-:-:S02]  /*130b0*/  ISETP.GE.OR P1, PT, R0, R61, P0 ;  /* 0x0000003d0000720c */ /* 0x000fc40000726670 */
[----:B------:R-:W-:Y:S02]  /*130c0*/  SHF.R.S32.HI R6, RZ, 0x1f, R2 ;  /* 0x0000001fff067819 */ /* 0x000fe40000011402 */
[----:B------:R-:W-:Y:S02]  /*130d0*/  IADD3 R10, P0, R2, R20, RZ ;  /* 0x00000014020a7210 */ /* 0x000fe40007f1e0ff */
[----:B------:R-:W-:Y:S02]  /*130e0*/  LEA.HI R3, R3, R3, RZ, 0x1d ;  /* 0x0000000303037211 */ /* 0x000fe400078fe8ff */
[----:B------:R-:W-:Y:S02]  /*130f0*/  IADD3.X R11, R6, R21, R24, P0, !PT ;  /* 0x00000015060b7210 */ /* 0x000fe400007fe418 */
[----:B------:R-:W-:Y:S01]  /*13100*/  SHF.R.S32.HI R6, RZ, 0x1f, R14 ;  /* 0x0000001fff067819 */ /* 0x000fe2000001140e */
[----:B------:R-:W-:Y:S01]  /*13110*/  IMAD.U32 R0, R12, 0x2, R3 ;  /* 0x000000020c007824 */ /* 0x000fe200078e0003 */
[----:B------:R-:W-:Y:S01]  /*13120*/  F2FP.BF16.PACK_AB R34, R34, R156 ;  /* 0x0000009c2222723e */ /* 0x000fe200000010ff */
[----:B------:R-:W-:Y:S01]  /*13130*/  IMAD.MOV R3, RZ, RZ, -R2 ;  /* 0x000000ffff037224 */ /* 0x000fe200078e0a02 */
[----:B------:R-:W-:Y:S01]  /*13140*/  F2FP.BF16.PACK_AB R158, R159, R158 ;  /* 0x0000009e9f9e723e */ /* 0x000fe200000010ff */
[----:B------:R-:W-:Y:S01]  /*13150*/  IMAD R6, R6, c[0x0][0x3d8], RZ ;  /* 0x0000f60006067a24 */ /* 0x000fe200078e02ff */
[----:B------:R-:W-:Y:S01]  /*13160*/  F2FP.BF16.PACK_AB R148, R149, R148 ;  /* 0x000000949594723e */ /* 0x000fe200000010ff */
[----:B------:R-:W-:Y:S01]  /*13170*/  IMAD R3, R3, c[0x0][0x4e8], R7 ;  /* 0x00013a0003037a24 */ /* 0x000fe200078e0207 */
[----:B------:R-:W-:Y:S01]  /*13180*/  F2FP.BF16.PACK_AB R150, R151, R150 ;  /* 0x000000969796723e */ /* 0x000fe200000010ff */
[----:B------:R-:W-:Y:S01]  /*13190*/  IMAD.SHL.U32 R0, R0, 0x2, RZ ;  /* 0x0000000200007824 */ /* 0x000fe200078e00ff */
[----:B------:R-:W-:Y:S01]  /*131a0*/  BAR.SYNC.DEFER_BLOCKING 0x1, 0x80 ;  /* 0x0042000000007b1d */ /* 0x000fe20000010000 */
[C---:B------:R-:W-:Y:S01]  /*131b0*/  IMAD R18, R14.reuse, c[0x0][0x3dc], R6 ;  /* 0x0000f7000e127a24 */ /* 0x040fe200078e0206 */
[----:B------:R-:W-:Y:S01]  /*131c0*/  SHF.R.S32.HI R6, RZ, 0x1f, R3 ;  /* 0x0000001fff067819 */ /* 0x000fe20000011403 */
[----:B------:R-:W-:Y:S01]  /*131d0*/  IMAD.WIDE.U32 R14, R14, c[0x0][0x3d8], R4 ;  /* 0x0000f6000e0e7a25 */ /* 0x000fe200078e0004 */
[----:B------:R-:W-:-:S02]  /*131e0*/  IADD3 R7, R0, 0x80, RZ ;  /* 0x0000008000077810 */ /* 0x000fc40007ffe0ff */
[----:B------:R-:W-:Y:S01]  /*131f0*/  IADD3 R2, R0, 0x70, RZ ;  /* 0x0000007000027810 */ /* 0x000fe20007ffe0ff */
[----:B------:R-:W-:Y:S01]  /*13200*/  IMAD.MOV.U32 R4, RZ, RZ, 0x20 ;  /* 0x00000020ff047424 */ /* 0x000fe200078e00ff */
[----:B------:R-:W-:Y:S01]  /*13210*/  @P3 IADD3 R2, R7, 0x10, RZ ;  /* 0x0000001007023810 */ /* 0x000fe20007ffe0ff */
[----:B------:R-:W-:Y:S01]  /*13220*/  IMAD R5, R6, c[0x0][0x488], RZ ;  /* 0x0001220006057a24 */ /* 0x000fe200078e02ff */
[----:B------:R-:W-:Y:S01]  /*13230*/  F2FP.BF16.PACK_AB R152, R153, R152 ;  /* 0x000000989998723e */ /* 0x000fe200000010ff */
[----:B------:R-:W-:Y:S01]  /*13240*/  IMAD.WIDE.U32 R6, R3, c[0x0][0x488], R10 ;  /* 0x0001220003067a25 */ /* 0x000fe200078e000a */
[----:B------:R-:W-:Y:S02]  /*13250*/  SEL R4, R4, 0xffffffe0, !P2 ;  /* 0xffffffe004047807 */ /* 0x000fe40005000000 */
[----:B------:R-:W-:Y:S01]  /*13260*/  F2FP.BF16.PACK_AB R154, R155, R154 ;  /* 0x0000009a9b9a723e */ /* 0x000fe200000010ff */
[----:B------:R-:W-:Y:S01]  /*13270*/  IMAD R5, R3, c[0x0][0x48c], R5 ;  /* 0x0001230003057a24 */ /* 0x000fe200078e0205 */
[----:B------:R-:W-:Y:S01]  /*13280*/  F2FP.BF16.PACK_AB R29, R29, R52 ;  /* 0x000000341d1d723e */ /* 0x000fe200000010ff */
[----:B------:R-:W-:Y:S01]  /*13290*/  IMAD.IADD R3, R0, 0x1, R4 ;  /* 0x0000000100037824 */ /* 0x000fe200078e0204 */
[----:B------:R-:W-:Y:S01]  /*132a0*/  F2FP.BF16.PACK_AB R54, R55, R54 ;  /* 0x000000363736723e */ /* 0x000fe200000010ff */
[----:B------:R-:W-:Y:S01]  /*132b0*/  IMAD.IADD R4, R4, 0x1, R2 ;  /* 0x0000000104047824 */ /* 0x000fe200078e0202 */
[----:B------:R-:W-:Y:S01]  /*132c0*/  F2FP.BF16.PACK_AB R28, R28, R64 ;  /* 0x000000401c1c723e */ /* 0x000fe200000010ff */
[----:B------:R-:W-:Y:S01]  /*132d0*/  IMAD.IADD R5, R7, 0x1, R5 ;  /* 0x0000000107057824 */ /* 0x000fe200078e0205 */
[----:B------:R-:W-:Y:S01]  /*132e0*/  F2FP.BF16.PACK_AB R66, R67, R66 ;  /* 0x000000424342723e */ /* 0x000fe200000010ff */
[----:B------:R-:W-:Y:S01]  /*132f0*/  STS [R0+0x80], R112 ;  /* 0x0000807000007388 */ /* 0x000fe20000000800 */
[----:B------:R-:W-:-:S02]  /*13300*/  F2FP.BF16.PACK_AB R56, R57, R56 ;  /* 0x000000383938723e */ /* 0x000fc400000010ff */
[----:B------:R-:W-:Y:S01]  /*13310*/  F2FP.BF16.PACK_AB R58, R59, R58 ;  /* 0x0000003a3b3a723e */ /* 0x000fe200000010ff */
[----:B------:R-:W-:Y:S01]  /*13320*/  STS [R0+0x280], R114 ;  /* 0x0002807200007388 */ /* 0x000fe20000000800 */
[----:B------:R-:W-:Y:S02]  /*13330*/  F2FP.BF16.PACK_AB R27, R27, R68 ;  /* 0x000000441b1b723e */ /* 0x000fe400000010ff */
        /* <DEDUP_REMOVED lines=14> */
[----:B------:R-:W-:-:S02]  /*13420*/  LEA R8, P0, R6, c[0x0][0x450], 0x2 ;  /* 0x0001140006087a11 */ /* 0x000fc400078010ff */
        /* <DEDUP_REMOVED lines=9> */
[----:B------:R-:W-:Y:S01]  /*134c0*/  LEA.HI.X R5, R6, c[0x0][0x454], R5, 0x2, P0 ;  /* 0x0001150006057a11 */ /* 0x000fe200000f1405 */
[----:B------:R-:W-:Y:S04]  /*134d0*/  STS [R4], R140 ;  /* 0x0000008c04007388 */ /* 0x000fe80000000800 */
        /* <DEDUP_REMOVED lines=28> */
[----:B------:R2:W-:Y:S04]  /*136a0*/  STS [R2+0x5200], R78 ;  /* 0x0052004e02007388 */ /* 0x0005e80000000800 */
[----:B------:R-:W-:Y:S04]  /*136b0*/  STS [R3+0x4080], R25 ;  /* 0x0040801903007388 */ /* 0x000fe80000000800 */
[----:B------:R-:W-:Y:S04]  /*136c0*/  STS [R3+0x4280], R87 ;  /* 0x0042805703007388 */ /* 0x000fe80000000800 */
[----:B------:R-:W-:Y:S04]  /*136d0*/  STS [R4+0x4000], R23 ;  /* 0x0040001704007388 */ /* 0x000fe80000000800 */
[----:B------:R-:W-:Y:S01]  /*136e0*/  STS [R4+0x4200], R22 ;  /* 0x0042001604007388 */ /* 0x000fe20000000800 */
[----:B-1----:R-:W-:Y:S01]  /*136f0*/  IMAD.SHL.U32 R0, R19, 0x2, RZ ;  /* 0x0000000213007824 */ /* 0x002fe200078e00ff */
[----:B------:R-:W-:-:S02]  /*13700*/  LEA R19, P0, R14, c[0x0][0x380], 0x1 ;  /* 0x0000e0000e137a11 */ /* 0x000fc400078008ff */
[----:B------:R-:W-:Y:S04]  /*13710*/  STS [R3+0x5080], R88 ;  /* 0x0050805803007388 */ /* 0x000fe80000000800 */
[----:B------:R-:W-:Y:S01]  /*13720*/  STS [R3+0x5280], R90 ;  /* 0x0052805a03007388 */ /* 0x000fe20000000800 */
[----:B--2---:R-:W-:-:S03]  /*13730*/  IMAD.IADD R2, R15, 0x1, R18 ;  /* 0x000000010f027824 */ /* 0x004fc600078e0212 */
[----:B------:R-:W-:Y:S02]  /*13740*/  STS [R4+0x5000], R92 ;  /* 0x0050005c04007388 */ /* 0x000fe40000000800 */
[----:B------:R-:W-:Y:S02]  /*13750*/  LEA.HI.X R18, R14, c[0x0][0x384], R2, 0x1, P0 ;  /* 0x0000e1000e127a11 */ /* 0x000fe400000f0c02 */
[----:B------:R-:W-:Y:S01]  /*13760*/  STS [R4+0x5200], R94 ;  /* 0x0052005e04007388 */ /* 0x000fe20000000800 */
[----:B------:R-:W-:-:S03]  /*13770*/  ISETP.GE.AND P0, PT, R17, R61, PT ;  /* 0x0000003d1100720c */ /* 0x000fc60003f06270 */
[----:B------:R-:W-:Y:S04]  /*13780*/  SHFL.IDX PT, R10, R8, RZ, 0x1c1f ;  /* 0x001c1fff080a7589 */ /* 0x000fe800000e0000 */
[----:B------:R-:W1:Y:S04]  /*13790*/  SHFL.IDX PT, R11, R5, RZ, 0x1c1f ;  /* 0x001c1fff050b7589 */ /* 0x000e6800000e0000 */
[----:B------:R-:W-:Y:S06]  /*137a0*/  BAR.SYNC.DEFER_BLOCKING 0x1, 0x80 ;  /* 0x0042000000007b1d */ /* 0x000fec0000010000 */
[----:B------:R-:W-:Y:S04]  /*137b0*/  SHFL.IDX PT, R6, R8, 0x1, 0x1c1f ;  /* 0x003c1f0008067f89 */ /* 0x000fe800000e0000 */
[----:B------:R-:W2:Y:S04]  /*137c0*/  SHFL.IDX PT, R7, R5, 0x1, 0x1c1f ;  /* 0x003c1f0005077f89 */ /* 0x000ea800000e0000 */
[----:B------:R-:W-:Y:S04]  /*137d0*/  SHFL.IDX PT, R12, R8, 0x2, 0x1c1f ;  /* 0x005c1f00080c7f89 */ /* 0x000fe800000e0000 */
[----:B------:R-:W3:Y:S04]  /*137e0*/  SHFL.IDX PT, R13, R5, 0x2, 0x1c1f ;  /* 0x005c1f00050d7f89 */ /* 0x000ee800000e0000 */
[----:B------:R-:W-:Y:S04]  /*137f0*/  SHFL.IDX PT, R8, R8, 0x3, 0x1c1f ;  /* 0x007c1f0008087f89 */ /* 0x000fe800000e0000 */
[----:B------:R-:W4:Y:S04]  /*13800*/  SHFL.IDX PT, R9, R5, 0x3, 0x1c1f ;  /* 0x007c1f0005097f89 */ /* 0x000f2800000e0000 */
[----:B-1----:R1:W-:Y:S04]  /*13810*/  @!P6 ST.E [R10.64], R30 ;  /* 0x0000001e0a00e985 */ /* 0x0023e8000c101908 */
[----:B--2---:R1:W-:Y:S04]  /*13820*/  @!P5 ST.E [R6.64], R31 ;  /* 0x0000001f0600d985 */ /* 0x0043e8000c101908 */
[----:B------:R1:W2:Y:S04]  /*13830*/  SHFL.IDX PT, R2, R19, RZ, 0x1c1f ;  /* 0x001c1fff13027589 */ /* 0x0002a800000e0000 */
[----:B---3--:R1:W-:Y:S04]  /*13840*/  @!P4 ST.E [R12.64], R32 ;  /* 0x000000200c00c985 */ /* 0x0083e8000c101908 */
[----:B------:R1:W3:Y:S04]  /*13850*/  SHFL.IDX PT, R3, R18, RZ, 0x1c1f ;  /* 0x001c1fff12037589 */ /* 0x0002e800000e0000 */
[----:B----4-:R1:W-:Y:S04]  /*13860*/  @!P1 ST.E [R8.64], R33 ;  /* 0x0000002108009985 */ /* 0x0103e8000c101908 */
[----:B------:R1:W4:Y:S04]  /*13870*/  LDS.128 R32, [R0+0x880] ;  /* 0x0008800000207984 */ /* 0x0003280000000c00 */
[----:B------:R1:W1:Y:S04]  /*13880*/  LDS.128 R44, [R0+0x1080] ;  /* 0x00108000002c7984 */ /* 0x0002680000000c00 */
[----:B------:R1:W1:Y:S04]  /*13890*/  LDS.128 R52, [R0+0x1880] ;  /* 0x0018800000347984 */ /* 0x0002680000000c00 */
[----:B------:R1:W1:Y:S04]  /*138a0*/  LDS.128 R28, [R0+0x2880] ;  /* 0x00288000001c7984 */ /* 0x0002680000000c00 */
[----:B------:R1:W1:Y:S04]  /*138b0*/  LDS.128 R40, [R0+0x3080] ;  /* 0x0030800000287984 */ /* 0x0002680000000c00 */
[----:B------:R1:W1:Y:S04]  /*138c0*/  LDS.128 R48, [R0+0x3880] ;  /* 0x0038800000307984 */ /* 0x0002680000000c00 */
[----:B------:R1:W1:Y:S04]  /*138d0*/  LDS.128 R24, [R0+0x4880] ;  /* 0x0048800000187984 */ /* 0x0002680000000c00 */
[----:B------:R1:W1:Y:S04]  /*138e0*/  LDS.128 R36, [R0+0x5080] ;  /* 0x0050800000247984 */ /* 0x0002680000000c00 */
[----:B------:R1:W1:Y:S01]  /*138f0*/  LDS.128 R56, [R0+0x5880] ;  /* 0x0058800000387984 */ /* 0x0002620000000c00 */
[----:B------:R-:W-:Y:S05]  /*13900*/  @P0 BRA `(.L_x_246) ;  /* 0x0000014000000947 */ /* 0x000fea0003800000 */
[----:B--23--:R-:W2:Y:S01]  /*13910*/  LDS.128 R20, [R0+0x80] ;  /* 0x0000800000147984 */ /* 0x00cea20000000c00 */
[----:B------:R-:W-:-:S02]  /*13920*/  IADD3 R5, R16, 0x20, RZ ;  /* 0x0000002010057810 */ /* 0x000fc40007ffe0ff */
[----:B-1----:R-:W-:Y:S01]  /*13930*/  IADD3 R6, R16, 0x40, RZ ;  /* 0x0000004010067810 */ /* 0x002fe20007ffe0ff */
[----:B------:R-:W1:Y:S01]  /*13940*/  LDS.128 R12, [R0+0x2080] ;  /* 0x00208000000c7984 */ /* 0x000e620000000c00 */
[----:B------:R-:W-:Y:S02]  /*13950*/  ISETP.GE.AND P1, PT, R5, c[0x0][0x3c8], PT ;  /* 0x0000f20005007a0c */ /* 0x000fe40003f26270 */
[----:B------:R-:W-:Y:S01]  /*13960*/  ISETP.GE.AND P0, PT, R6, c[0x0][0x3c8], PT ;  /* 0x0000f20006007a0c */ /* 0x000fe20003f06270 */
[----:B------:R3:W5:Y:S01]  /*13970*/  LDS.128 R8, [R0+0x4080] ;  /* 0x0040800000087984 */ /* 0x0007620000000c00 */
[----:B------:R-:W-:-:S09]  /*13980*/  ISETP.GE.AND P2, PT, R16, c[0x0][0x3c8], PT ;  /* 0x0000f20010007a0c */ /* 0x000fd20003f46270 */
[----:B------:R-:W-:-:S04]  /*13990*/  @!P1 SHF.R.S32.HI R4, RZ, 0x1f, R5 ;  /* 0x0000001fff049819 */ /* 0x000fc80000011405 */
[----:B------:R-:W-:-:S04]  /*139a0*/  @!P1 LEA.HI R4, R4, R5, RZ, 0x3 ;  /* 0x0000000504049211 */ /* 0x000fc800078f18ff */
[----:B------:R-:W-:Y:S02]  /*139b0*/  @!P1 LOP3.LUT R4, R4, 0xfffffff8, RZ, 0xc0, !PT ;  /* 0xfffffff804049812 */ /* 0x000fe400078ec0ff */
[----:B---3--:R-:W-:-:S03]  /*139c0*/  @!P0 SHF.R.S32.HI R0, RZ, 0x1f, R6 ;  /* 0x0000001fff008819 */ /* 0x008fc60000011406 */
[----:B------:R-:W-:Y:S01]  /*139d0*/  @!P1 IMAD.WIDE R4, R4, 0x2, R2 ;  /* 0x0000000204049825 */ /* 0x000fe200078e0202 */
[----:B------:R-:W-:-:S03]  /*139e0*/  @!P0 LEA.HI R0, R0, R6, RZ, 0x3 ;  /* 0x0000000600008211 */ /* 0x000fc600078f18ff */
[----:B------:R-:W-:Y:S01]  /*139f0*/  @!P2 IMAD.WIDE R6, R16, 0x2, R2 ;  /* 0x000000021006a825 */ /* 0x000fe200078e0202 */
[----:B------:R-:W-:-:S04]  /*13a00*/  @!P0 LOP3.LUT R0, R0, 0xfffffff8, RZ, 0xc0, !PT ;  /* 0xfffffff800008812 */ /* 0x000fc800078ec0ff */
[----:B--2---:R2:W-:Y:S01]  /*13a10*/  @!P2 ST.E.128 [R6.64], R20 ;  /* 0x000000140600a985 */ /* 0x0045e2000c101d08 */
[----:B------:R-:W-:-:S03]  /*13a20*/  @!P0 IMAD.WIDE R2, R0, 0x2, R2 ;  /* 0x0000000200028825 */ /* 0x000fc600078e0202 */
[----:B-1----:R2:W-:Y:S04]  /*13a30*/  @!P1 ST.E.128 [R4.64], R12 ;  /* 0x0000000c04009985 */ /* 0x0025e8000c101d08 */
[----:B-----5:R2:W-:Y:S02]  /*13a40*/  @!P0 ST.E.128 [R2.64], R8 ;  /* 0x0000000802008985 */ /* 0x0205e4000c101d08 */
.L_x_246:
[----:B--23--:R-:W-:Y:S05]  /*13a50*/  BSYNC B0 ;  /* 0x0000000000007941 */ /* 0x00cfea0003800000 */
.L_x_245:
[----:B-1----:R-:W-:Y:S01]  /*13a60*/  IADD3 R0, R17, 0x20, RZ ;  /* 0x0000002011007810 */ /* 0x002fe20007ffe0ff */
[----:B------:R1:W2:Y:S01]  /*13a70*/  SHFL.IDX PT, R3, R18, 0x1, 0x1c1f ;  /* 0x003c1f0012037f89 */ /* 0x0002a200000e0000 */
[----:B------:R-:W-:Y:S02]  /*13a80*/  BSSY B0, `(.L_x_247) ;  /* 0x0000015000007945 */ /* 0x000fe40003800000 */
[----:B------:R-:W-:Y:S01]  /*13a90*/  ISETP.GE.AND P0, PT, R0, R61, PT ;  /* 0x0000003d0000720c */ /* 0x000fe20003f06270 */
[----:B------:R1:W3:-:S12]  /*13aa0*/  SHFL.IDX PT, R2, R19, 0x1, 0x1c1f ;  /* 0x003c1f0013027f89 */ /* 0x0002d800000e0000 */
[----:B------:R-:W-:Y:S05]  /*13ab0*/  @P0 BRA `(.L_x_248) ;  /* 0x0000011000000947 */ /* 0x000fea0003800000 */
[C---:B------:R-:W-:Y:S02]  /*13ac0*/  IADD3 R5, R16.reuse, 0x20, RZ ;  /* 0x0000002010057810 */ /* 0x040fe40007ffe0ff */
[----:B------:R-:W-:Y:S02]  /*13ad0*/  IADD3 R6, R16, 0x40, RZ ;  /* 0x0000004010067810 */ /* 0x000fe40007ffe0ff */
[----:B------:R-:W-:Y:S02]  /*13ae0*/  ISETP.GE.AND P1, PT, R5, c[0x0][0x3c8], PT ;  /* 0x0000f20005007a0c */ /* 0x000fe40003f26270 */
[----:B------:R-:W-:Y:S02]  /*13af0*/  ISETP.GE.AND P0, PT, R6, c[0x0][0x3c8], PT ;  /* 0x0000f20006007a0c */ /* 0x000fe40003f06270 */
[----:B------:R-:W-:-:S09]  /*13b00*/  ISETP.GE.AND P2, PT, R16, c[0x0][0x3c8], PT ;  /* 0x0000f20010007a0c */ /* 0x000fd20003f46270 */
[----:B------:R-:W-:Y:S02]  /*13b10*/  @!P1 SHF.R.S32.HI R4, RZ, 0x1f, R5 ;  /* 0x0000001fff049819 */ /* 0x000fe40000011405 */
[----:B------:R-:W-:Y:S02]  /*13b20*/  @!P0 SHF.R.S32.HI R0, RZ, 0x1f, R6 ;  /* 0x0000001fff008819 */ /* 0x000fe40000011406 */
[----:B------:R-:W-:Y:S02]  /*13b30*/  @!P1 LEA.HI R4, R4, R5, RZ, 0x3 ;  /* 0x0000000504049211 */ /* 0x000fe400078f18ff */
[----:B------:R-:W-:Y:S01]  /*13b40*/  @!P0 LEA.HI R0, R0, R6, RZ, 0x3 ;  /* 0x0000000600008211 */ /* 0x000fe200078f18ff */
[----:B--23--:R-:W-:Y:S01]  /*13b50*/  @!P2 IMAD.WIDE R6, R16, 0x2, R2 ;  /* 0x000000021006a825 */ /* 0x00cfe200078e0202 */
[----:B------:R-:W-:Y:S02]  /*13b60*/  @!P1 LOP3.LUT R4, R4, 0xfffffff8, RZ, 0xc0, !PT ;  /* 0xfffffff804049812 */ /* 0x000fe400078ec0ff */
[----:B------:R-:W-:-:S02]  /*13b70*/  @!P0 LOP3.LUT R0, R0, 0xfffffff8, RZ, 0xc0, !PT ;  /* 0xfffffff800008812 */ /* 0x000fc400078ec0ff */
[----:B----4-:R2:W-:Y:S01]  /*13b80*/  @!P2 ST.E.128 [R6.64], R32 ;  /* 0x000000200600a985 */ /* 0x0105e2000c101d08 */
[----:B------:R-:W-:-:S04]  /*13b90*/  @!P1 IMAD.WIDE R4, R4, 0x2, R2 ;  /* 0x0000000204049825 */ /* 0x000fc800078e0202 */
[----:B------:R-:W-:Y:S01]  /*13ba0*/  @!P0 IMAD.WIDE R2, R0, 0x2, R2 ;  /* 0x0000000200028825 */ /* 0x000fe200078e0202 */
[----:B------:R2:W-:Y:S04]  /*13bb0*/  @!P1 ST.E.128 [R4.64], R28 ;  /* 0x0000001c04009985 */ /* 0x0005e8000c101d08 */
[----:B------:R2:W-:Y:S02]  /*13bc0*/  @!P0 ST.E.128 [R2.64], R24 ;  /* 0x0000001802008985 */ /* 0x0005e4000c101d08 */
.L_x_248:
[----:B------:R-:W-:Y:S05]  /*13bd0*/  BSYNC B0 ;  /* 0x0000000000007941 */ /* 0x000fea0003800000 */
.L_x_247:
[----:B------:R-:W-:Y:S01]  /*13be0*/  IADD3 R0, R17, 0x40, RZ ;  /* 0x0000004011007810 */ /* 0x000fe20007ffe0ff */
[----:B--2---:R2:W1:Y:S01]  /*13bf0*/  SHFL.IDX PT, R3, R18, 0x2, 0x1c1f ;  /* 0x005c1f0012037f89 */ /* 0x00446200000e0000 */
[----:B------:R-:W-:Y:S02]  /*13c00*/  BSSY B0, `(.L_x_249) ;  /* 0x0000015000007945 */ /* 0x000fe40003800000 */
[----:B------:R-:W-:Y:S01]  /*13c10*/  ISETP.GE.AND P0, PT, R0, R61, PT ;  /* 0x0000003d0000720c */ /* 0x000fe20003f06270 */
[----:B---3--:R2:W3:-:S12]  /*13c20*/  SHFL.IDX PT, R2, R19, 0x2, 0x1c1f ;  /* 0x005c1f0013027f89 */ /* 0x0084d800000e0000 */
        /* <DEDUP_REMOVED lines=10> */
[----:B-1-3--:R-:W-:Y:S01]  /*13cd0*/  @!P2 IMAD.WIDE R6, R16, 0x2, R2 ;  /* 0x000000021006a825 */ /* 0x00afe200078e0202 */
[----:B------:R-:W-:Y:S02]  /*13ce0*/  @!P1 LOP3.LUT R4, R4, 0xfffffff8, RZ, 0xc0, !PT ;  /* 0xfffffff804049812 */ /* 0x000fe400078ec0ff */
[----:B------:R-:W-:-:S02]  /*13cf0*/  @!P0 LOP3.LUT R0, R0, 0xfffffff8, RZ, 0xc0, !PT ;  /* 0xfffffff800008812 */ /* 0x000fc400078ec0ff */
[----:B------:R1:W-:Y:S01]  /*13d00*/  @!P2 ST.E.128 [R6.64], R44 ;  /* 0x0000002c0600a985 */ /* 0x0003e2000c101d08 */
[----:B------:R-:W-:-:S04]  /*13d10*/  @!P1 IMAD.WIDE R4, R4, 0x2, R2 ;  /* 0x0000000204049825 */ /* 0x000fc800078e0202 */
[----:B------:R-:W-:Y:S01]  /*13d20*/  @!P0 IMAD.WIDE R2, R0, 0x2, R2 ;  /* 0x0000000200028825 */ /* 0x000fe200078e0202 */
[----:B------:R1:W-:Y:S04]  /*13d30*/  @!P1 ST.E.128 [R4.64], R40 ;  /* 0x0000002804009985 */ /* 0x0003e8000c101d08 */
[----:B------:R1:W-:Y:S02]  /*13d40*/  @!P0 ST.E.128 [R2.64], R36 ;  /* 0x0000002402008985 */ /* 0x0003e4000c101d08 */
.L_x_250:
[----:B------:R-:W-:Y:S05]  /*13d50*/  BSYNC B0 ;  /* 0x0000000000007941 */ /* 0x000fea0003800000 */
.L_x_249:
[----:B------:R-:W-:Y:S01]  /*13d60*/  IADD3 R0, R17, 0x60, RZ ;  /* 0x0000006011007810 */ /* 0x000fe20007ffe0ff */
[----:B-1----:R1:W2:Y:S03]  /*13d70*/  SHFL.IDX PT, R7, R18, 0x3, 0x1c1f ;  /* 0x007c1f0012077f89 */ /* 0x0022a600000e0000 */
[----:B------:R-:W-:Y:S01]  /*13d80*/  ISETP.GE.AND P0, PT, R0, R61, PT ;  /* 0x0000003d0000720c */ /* 0x000fe20003f06270 */
[----:B------:R1:W4:-:S12]  /*13d90*/  SHFL.IDX PT, R6, R19, 0x3, 0x1c1f ;  /* 0x007c1f0013067f89 */ /* 0x00031800000e0000 */
[----:B------:R-:W-:Y:S05]  /*13da0*/  @P0 EXIT ;  /* 0x000000000000094d */ /* 0x000fea0003800000 */
[C---:B---3--:R-:W-:Y:S02]  /*13db0*/  IADD3 R2, R16.reuse, 0x20, RZ ;  /* 0x0000002010027810 */ /* 0x048fe40007ffe0ff */
[----:B------:R-:W-:Y:S02]  /*13dc0*/  ISETP.GE.AND P1, PT, R16, c[0x0][0x3c8], PT ;  /* 0x0000f20010007a0c */ /* 0x000fe40003f26270 */
[----:B------:R-:W-:-:S11]  /*13dd0*/  ISETP.GE.AND P0, PT, R2, c[0x0][0x3c8], PT ;  /* 0x0000f20002007a0c */ /* 0x000fd60003f06270 */
[----:B--2-4-:R-:W-:Y:S02]  /*13de0*/  @!P1 IMAD.WIDE R4, R16, 0x2, R6 ;  /* 0x0000000210049825 */ /* 0x014fe400078e0206 */
        /* <DEDUP_REMOVED lines=15> */
.L_x_244:
[----:B------:R-:W2:Y:S01]  /*13ee0*/  S2R R8, SR_TID.X ;  /* 0x0000000000087919 */ /* 0x000ea20000002100 */
[----:B------:R-:W-:Y:S03]  /*13ef0*/  BSSY B0, `(.L_x_251) ;  /* 0x0000028000007945 */ /* 0x000fe60003800000 */
[----:B------:R-:W3:Y:S01]  /*13f00*/  S2R R9, SR_CTAID.Z ;  /* 0x0000000000097919 */ /* 0x000ee20000002700 */
[----:B--2---:R-:W-:Y:S02]  /*13f10*/  ISETP.GT.AND P0, PT, R8, 0x7f, PT ;  /* 0x0000007f0800780c */ /* 0x004fe40003f04270 */
[----:B---3--:R-:W-:-:S11]  /*13f20*/  SHF.R.S32.HI R10, RZ, 0x1f, R9 ;  /* 0x0000001fff0a7819 */ /* 0x008fd60000011409 */
[----:B------:R-:W-:Y:S05]  /*13f30*/  @P0 BRA `(.L_x_252) ;  /* 0x0000023000000947 */ /* 0x000fea0003800000 */
[----:B------:R-:W2:Y:S01]  /*13f40*/  S2R R5, SR_CTAID.X ;  /* 0x0000000000057919 */ /* 0x000ea20000002500 */
[----:B------:R-:W-:-:S05]  /*13f50*/  MOV R2, c[0x0][0x4e8] ;  /* 0x00013a0000027a02 */ /* 0x000fca0000000f00 */
[----:B------:R-:W-:Y:S01]  /*13f60*/  IMAD R0, R2, c[0x0][0x388], RZ ;  /* 0x0000e20002007a24 */ /* 0x000fe200078e02ff */
[----:B--2---:R-:W-:-:S04]  /*13f70*/  LEA R5, R5, R8, 0x7 ;  /* 0x0000000805057211 */ /* 0x004fc800078e38ff */
[----:B------:R-:W-:-:S13]  /*13f80*/  ISETP.GE.AND P0, PT, R5, R0, PT ;  /* 0x000000000500720c */ /* 0x000fda0003f06270 */
[----:B------:R-:W-:Y:S05]  /*13f90*/  @P0 BRA `(.L_x_252) ;  /* 0x000001d000000947 */ /* 0x000fea0003800000 */
[----:B------:R-:W-:Y:S01]  /*13fa0*/  ISETP.NE.AND P0, PT, R2, 0x1, PT ;  /* 0x000000010200780c */ /* 0x000fe20003f05270 */
[----:B------:R-:W-:Y:S01]  /*13fb0*/  ULDC.64 UR4, c[0x0][0x490] ;  /* 0x0001240000047ab9 */ /* 0x000fe20000000a00 */
[----:B------:R-:W-:Y:S01]  /*13fc0*/  MOV R0, R5 ;  /* 0x0000000500007202 */ /* 0x000fe20000000f00 */
[----:B------:R-:W-:Y:S01]  /*13fd0*/  UIMAD UR10, UR6, UR4, URZ ;  /* 0x00000004060a72a4 */ /* 0x000fe2000f8e023f */
[----:B------:R-:W-:Y:S01]  /*13fe0*/  IMAD R6, R10, c[0x0][0x498], RZ ;  /* 0x000126000a067a24 */ /* 0x000fe200078e02ff */
[----:B------:R-:W-:Y:S02]  /*13ff0*/  UIMAD.WIDE.U32 UR12, UR7, UR4, URZ ;  /* 0x00000004070c72a5 */ /* 0x000fe4000f8e003f */
[----:B------:R-:W-:Y:S01]  /*14000*/  UIMAD UR4, UR7, UR5, UR10 ;  /* 0x00000005070472a4 */ /* 0x000fe2000f8e020a */
[----:B------:R-:W-:-:S03]  /*14010*/  IMAD R6, R9, c[0x0][0x49c], R6 ;  /* 0x0001270009067a24 */ /* 0x000fc600078e0206 */
[----:B------:R-:W-:Y:S01]  /*14020*/  UIADD3 UR4, UR13, UR4, URZ ;  /* 0x000000040d047290 */ /* 0x000fe2000fffe03f */
[----:B------:R-:W-:Y:S01]  /*14030*/  MOV R3, UR13 ;  /* 0x0000000d00037c02 */ /* 0x000fe20008000f00 */
[----:B------:R-:W-:-:S04]  /*14040*/  @P0 IMAD.HI.U32 R2, R5, c[0x0][0x4ec], RZ ;  /* 0x00013b0005020a27 */ /* 0x000fc800078e00ff */
[----:B------:R-:W-:Y:S01]  /*14050*/  IMAD.U32 R3, RZ, RZ, UR4 ;  /* 0x00000004ff037e24 */ /* 0x000fe2000f8e00ff */
[----:B------:R-:W-:Y:S01]  /*14060*/  @P0 SHF.R.U32.HI R0, RZ, c[0x0][0x4f0], R2 ;  /* 0x00013c00ff000a19 */ /* 0x000fe20000011602 */
[----:B------:R-:W-:-:S03]  /*14070*/  IMAD.U32 R2, RZ, RZ, UR12 ;  /* 0x0000000cff027e24 */ /* 0x000fc6000f8e00ff */
[----:B------:R-:W-:Y:S01]  /*14080*/  IADD3 R4, -R0, RZ, RZ ;  /* 0x000000ff00047210 */ /* 0x000fe20007ffe1ff */
[----:B------:R-:W-:Y:S01]  /*14090*/  IMAD.WIDE.U32 R2, R9, c[0x0][0x498], R2 ;  /* 0x0001260009027a25 */ /* 0x000fe200078e0002 */
[----:B------:R-:W-:-:S03]  /*140a0*/  SHF.R.S32.HI R7, RZ, 0x1f, R0 ;  /* 0x0000001fff077819 */ /* 0x000fc60000011400 */
[----:B------:R-:W-:Y:S01]  /*140b0*/  IMAD R4, R4, c[0x0][0x4e8], R5 ;  /* 0x00013a0004047a24 */ /* 0x000fe200078e0205 */
[----:B------:R-:W-:-:S04]  /*140c0*/  IADD3 R2, P0, R0, R2, RZ ;  /* 0x0000000200027210 */ /* 0x000fc80007f1e0ff */
[----:B------:R-:W-:Y:S02]  /*140d0*/  SHF.R.S32.HI R5, RZ, 0x1f, R4 ;  /* 0x0000001fff057819 */ /* 0x000fe40000011404 */
[----:B------:R-:W-:-:S03]  /*140e0*/  IADD3.X R3, R7, R3, R6, P0, !PT ;  /* 0x0000000307037210 */ /* 0x000fc600007fe406 */
[----:B------:R-:W-:Y:S02]  /*140f0*/  IMAD R0, R5, c[0x0][0x488], RZ ;  /* 0x0001220005007a24 */ /* 0x000fe400078e02ff */
[----:B------:R-:W-:-:S04]  /*14100*/  IMAD.WIDE.U32 R2, R4, c[0x0][0x488], R2 ;  /* 0x0001220004027a25 */ /* 0x000fc800078e0002 */
[----:B------:R-:W-:Y:S01]  /*14110*/  IMAD R0, R4, c[0x0][0x48c], R0 ;  /* 0x0001230004007a24 */ /* 0x000fe200078e0200 */
[----:B------:R-:W-:-:S04]  /*14120*/  LEA R4, P0, R2, c[0x0][0x450], 0x2 ;  /* 0x0001140002047a11 */ /* 0x000fc800078010ff */
[----:B------:R-:W-:-:S04]  /*14130*/  IADD3 R0, R3, R0, RZ ;  /* 0x0000000003007210 */ /* 0x000fc80007ffe0ff */
[----:B------:R-:W-:Y:S01]  /*14140*/  LEA.HI.X R5, R2, c[0x0][0x454], R0, 0x2, P0 ;  /* 0x0001150002057a11 */ /* 0x000fe200000f1400 */
[----:B------:R-:W-:-:S05]  /*14150*/  IMAD.MOV.U32 R0, RZ, RZ, -0x800000 ;  /* 0xff800000ff007424 */ /* 0x000fca00078e00ff */
[----:B------:R2:W-:Y:S02]  /*14160*/  STG.E [R4.64], R0 ;  /* 0x0000000004007986 */ /* 0x0005e4000c101908 */
.L_x_252:
[----:B------:R-:W-:Y:S05]  /*14170*/  BSYNC B0 ;  /* 0x0000000000007941 */ /* 0x000fea0003800000 */
.L_x_251:
[----:B------:R-:W3:Y:S01]  /*14180*/  S2R R15, SR_CTAID.X ;  /* 0x00000000000f7919 */ /* 0x000ee20000002500 */
[----:B--2---:R-:W-:Y:S01]  /*14190*/  SHF.R.S32.HI R0, RZ, 0x1f, R8 ;  /* 0x0000001fff007819 */ /* 0x004fe20000011408 */
[----:B------:R-:W-:Y:S01]  /*141a0*/  IMAD.MOV.U32 R14, RZ, RZ, c[0x0][0x4e8] ;  /* 0x00013a00ff0e7624 */ /* 0x000fe200078e00ff */
[----:B------:R-:W-:Y:S01]  /*141b0*/  ULDC.64 UR4, c[0x0][0x3e8] ;  /* 0x0000fa0000047ab9 */ /* 0x000fe20000000a00 */
[----:B------:R-:W-:Y:S01]  /*141c0*/  IMAD R7, R10, c[0x0][0x3f0], RZ ;  /* 0x0000fc000a077a24 */ /* 0x000fe200078e02ff */
[----:B------:R-:W-:Y:S01]  /*141d0*/  LEA.HI R0, R0, R8, RZ, 0x2 ;  /* 0x0000000800007211 */ /* 0x000fe200078f10ff */
[----:B------:R-:W-:Y:S01]  /*141e0*/  UIMAD UR6, UR6, UR4, URZ ;  /* 0x00000004060672a4 */ /* 0x000fe2000f8e023f */
[----:B------:R-:W-:Y:S01]  /*141f0*/  ISETP.NE.AND P0, PT, R14, 0x1, PT ;  /* 0x000000010e00780c */ /* 0x000fe20003f05270 */
[----:B------:R-:W-:Y:S01]  /*14200*/  UIMAD.WIDE.U32 UR10, UR7, UR4, URZ ;  /* 0x00000004070a72a5 */ /* 0x000fe2000f8e003f */
[----:B------:R-:W-:Y:S01]  /*14210*/  LOP3.LUT R2, R0, 0xfffffffc, RZ, 0xc0, !PT ;  /* 0xfffffffc00027812 */ /* 0x000fe200078ec0ff */
[----:B------:R-:W-:Y:S01]  /*14220*/  UIMAD UR4, UR7, UR5, UR6 ;  /* 0x00000005070472a4 */ /* 0x000fe2000f8e0206 */
[----:B------:R-:W-:Y:S01]  /*14230*/  SHF.R.S32.HI R11, RZ, 0x2, R0 ;  /* 0x00000002ff0b7819 */ /* 0x000fe20000011400 */
[----:B------:R-:W-:Y:S01]  /*14240*/  IMAD R7, R9, c[0x0][0x3f4], R7 ;  /* 0x0000fd0009077a24 */ /* 0x000fe200078e0207 */
[----:B------:R-:W-:Y:S01]  /*14250*/  BSSY B0, `(.L_x_253) ;  /* 0x0000033000007945 */ /* 0x000fe20003800000 */
[----:B------:R-:W-:Y:S01]  /*14260*/  IMAD.IADD R8, R8, 0x1, -R2 ;  /* 0x0000000108087824 */ /* 0x000fe200078e0a02 */
[----:B------:R-:W-:Y:S01]  /*14270*/  UIADD3 UR4, UR11, UR4, URZ ;  /* 0x000000040b047290 */ /* 0x000fe2000fffe03f */
[----:B------:R-:W-:Y:S01]  /*14280*/  IMAD.U32 R3, RZ, RZ, UR11 ;  /* 0x0000000bff037e24 */ /* 0x000fe2000f8e00ff */
[----:B------:R-:W-:Y:S01]  /*14290*/  MOV R2, UR10 ;  /* 0x0000000a00027c02 */ /* 0x000fe20008000f00 */
[----:B------:R-:W-:Y:S01]  /*142a0*/  IMAD R14, R14, c[0x0][0x388], RZ ;  /* 0x0000e2000e0e7a24 */ /* 0x000fe200078e02ff */
[----:B------:R-:W-:-:S02]  /*142b0*/  LEA R0, R8, R11, 0x5 ;  /* 0x0000000b08007211 */ /* 0x000fc400078e28ff */
[----:B------:R-:W-:-:S03]  /*142c0*/  MOV R3, UR4 ;  /* 0x0000000400037c02 */ /* 0x000fc60008000f00 */
[C---:B---3--:R-:W-:Y:S01]  /*142d0*/  IMAD R4, R15.reuse, 0x80, R0 ;  /* 0x000000800f047824 */ /* 0x048fe200078e0200 */
[----:B------:R-:W-:Y:S01]  /*142e0*/  LEA R11, R15, R11, 0x7 ;  /* 0x0000000b0f0b7211 */ /* 0x000fe200078e38ff */
[----:B------:R-:W-:-:S04]  /*142f0*/  IMAD.WIDE.U32 R2, R9, c[0x0][0x3f0], R2 ;  /* 0x0000fc0009027a25 */ /* 0x000fc800078e0002 */
[----:B------:R-:W-:-:S04]  /*14300*/  @P0 IMAD.HI.U32 R5, R4, c[0x0][0x4ec], RZ ;  /* 0x00013b0004050a27 */ /* 0x000fc800078e00ff */
[----:B------:R-:W-:Y:S01]  /*14310*/  IMAD.MOV.U32 R0, RZ, RZ, R4 ;  /* 0x000000ffff007224 */ /* 0x000fe200078e0004 */
[----:B------:R-:W-:Y:S01]  /*14320*/  @P0 SHF.R.U32.HI R0, RZ, c[0x0][0x4f0], R5 ;  /* 0x00013c00ff000a19 */ /* 0x000fe20000011605 */
[----:B------:R-:W-:-:S03]  /*14330*/  IMAD.IADD R3, R3, 0x1, R7 ;  /* 0x0000000103037824 */ /* 0x000fc600078e0207 */
[----:B------:R-:W-:Y:S01]  /*14340*/  SHF.R.S32.HI R6, RZ, 0x1f, R0 ;  /* 0x0000001fff067819 */ /* 0x000fe20000011400 */
[C---:B------:R-:W-:Y:S01]  /*14350*/  IMAD.WIDE.U32 R2, R0.reuse, c[0x0][0x3e0], R2 ;  /* 0x0000f80000027a25 */ /* 0x040fe200078e0002 */
[----:B------:R-:W-:-:S03]  /*14360*/  IADD3 R5, -R0, RZ, RZ ;  /* 0x000000ff00057210 */ /* 0x000fc60007ffe1ff */
[----:B------:R-:W-:Y:S02]  /*14370*/  IMAD R6, R6, c[0x0][0x3e0], RZ ;  /* 0x0000f80006067a24 */ /* 0x000fe400078e02ff */
[----:B------:R-:W-:Y:S02]  /*14380*/  IMAD R5, R5, c[0x0][0x4e8], R4 ;  /* 0x00013a0005057a24 */ /* 0x000fe400078e0204 */
[----:B------:R-:W-:-:S03]  /*14390*/  IMAD R0, R0, c[0x0][0x3e4], R6 ;  /* 0x0000f90000007a24 */ /* 0x000fc600078e0206 */
[----:B------:R-:W-:Y:S02]  /*143a0*/  SHF.R.S32.HI R4, RZ, 0x1f, R5 ;  /* 0x0000001fff047819 */ /* 0x000fe40000011405 */
[----:B------:R-:W-:-:S03]  /*143b0*/  IADD3 R3, R3, R0, RZ ;  /* 0x0000000003037210 */ /* 0x000fc60007ffe0ff */
[----:B------:R-:W-:Y:S02]  /*143c0*/  IMAD R0, R4, c[0x0][0x3d8], RZ ;  /* 0x0000f60004007a24 */ /* 0x000fe400078e02ff */
[----:B------:R-:W-:-:S04]  /*143d0*/  IMAD.WIDE.U32 R2, R5, c[0x0][0x3d8], R2 ;  /* 0x0000f60005027a25 */ /* 0x000fc800078e0002 */
[----:B------:R-:W-:Y:S01]  /*143e0*/  IMAD R0, R5, c[0x0][0x3dc], R0 ;  /* 0x0000f70005007a24 */ /* 0x000fe200078e0200 */
[----:B------:R-:W-:-:S03]  /*143f0*/  LEA R13, P0, R2, c[0x0][0x380], 0x1 ;  /* 0x0000e000020d7a11 */ /* 0x000fc600078008ff */
[----:B------:R-:W-:-:S05]  /*14400*/  IMAD.IADD R0, R3, 0x1, R0 ;  /* 0x0000000103007824 */ /* 0x000fca00078e0200 */
[----:B------:R-:W-:Y:S02]  /*14410*/  LEA.HI.X R12, R2, c[0x0][0x384], R0, 0x1, P0 ;  /* 0x0000e100020c7a11 */ /* 0x000fe400000f0c00 */
[----:B------:R-:W-:Y:S01]  /*14420*/  ISETP.GE.AND P0, PT, R11, R14, PT ;  /* 0x0000000e0b00720c */ /* 0x000fe20003f06270 */
[----:B------:R2:W3:Y:S01]  /*14430*/  SHFL.IDX PT, R2, R13, RZ, 0x1c1f ;  /* 0x001c1fff0d027589 */ /* 0x0004e200000e0000 */
[----:B------:R-:W-:-:S03]  /*14440*/  SHF.L.U32 R0, R8, 0x3, RZ ;  /* 0x0000000308007819 */ /* 0x000fc600000006ff */
[----:B------:R2:W4:Y:S01]  /*14450*/  SHFL.IDX PT, R3, R12, RZ, 0x1c1f ;  /* 0x001c1fff0c037589 */ /* 0x00052200000e0000 */
        /* <DEDUP_REMOVED lines=18> */
.L_x_254:
[----:B------:R-:W-:Y:S05]  /*14580*/  BSYNC B0 ;  /* 0x0000000000007941 */ /* 0x000fea0003800000 */
.L_x_253:
[----:B---3--:R-:W-:Y:S01]  /*14590*/  IADD3 R4, R11, 0x20, RZ ;  /* 0x000000200b047810 */ /* 0x008fe20007ffe0ff */
[----:B----4-:R3:W4:Y:S01]  /*145a0*/  SHFL.IDX PT, R3, R12, 0x1, 0x1c1f ;  /* 0x003c1f000c037f89 */ /* 0x01072200000e0000 */
[----:B------:R-:W-:Y:S02]  /*145b0*/  BSSY B0, `(.L_x_255) ;  /* 0x0000013000007945 */ /* 0x000fe40003800000 */
[----:B------:R-:W-:Y:S01]  /*145c0*/  ISETP.GE.AND P0, PT, R4, R14, PT ;  /* 0x0000000e0400720c */ /* 0x000fe20003f06270 */
[----:B------:R3:W1:-:S12]  /*145d0*/  SHFL.IDX PT, R2, R13, 0x1, 0x1c1f ;  /* 0x003c1f000d027f89 */ /* 0x00065800000e0000 */
        /* <DEDUP_REMOVED lines=16> */
.L_x_256:
[----:B------:R-:W-:Y:S05]  /*146e0*/  BSYNC B0 ;  /* 0x0000000000007941 */ /* 0x000fea0003800000 */
.L_x_255:
[----:B-1----:R-:W-:Y:S01]  /*146f0*/  IADD3 R4, R11, 0x40, RZ ;  /* 0x000000400b047810 */ /* 0x002fe20007ffe0ff */
[----:B----4-:R1:W4:Y:S01]  /*14700*/  SHFL.IDX PT, R3, R12, 0x2, 0x1c1f ;  /* 0x005c1f000c037f89 */ /* 0x01032200000e0000 */
[----:B------:R-:W-:Y:S02]  /*14710*/  BSSY B0, `(.L_x_257) ;  /* 0x0000013000007945 */ /* 0x000fe40003800000 */
[----:B------:R-:W-:Y:S01]  /*14720*/  ISETP.GE.AND P0, PT, R4, R14, PT ;  /* 0x0000000e0400720c */ /* 0x000fe20003f06270 */
[----:B------:R1:W2:-:S12]  /*14730*/  SHFL.IDX PT, R2, R13, 0x2, 0x1c1f ;  /* 0x005c1f000d027f89 */ /* 0x00029800000e0000 */
[----:B------:R-:W-:Y:S05]  /*14740*/  @P0 BRA `(.L_x_258) ;  /* 0x000000f000000947 */ /* 0x000fea0003800000 */
[----:B------:R-:W-:Y:S02]  /*14750*/  ISETP.GE.AND P1, PT, R9, c[0x0][0x3c8], PT ;  /* 0x0000f20009007a0c */ /* 0x000fe40003f26270 */
[----:B------:R-:W-:Y:S02]  /*14760*/  ISETP.GE.AND P0, PT, R10, c[0x0][0x3c8], PT ;  /* 0x0000f2000a007a0c */ /* 0x000fe40003f06270 */
[----:B------:R-:W-:-:S09]  /*14770*/  ISETP.GE.AND P2, PT, R0, c[0x0][0x3c8], PT ;  /* 0x0000f20000007a0c */ /* 0x000fd20003f46270 */
[----:B------:R-:W-:Y:S02]  /*14780*/  @!P1 SHF.R.S32.HI R5, RZ, 0x1f, R9 ;  /* 0x0000001fff059819 */ /* 0x000fe40000011409 */
[----:B------:R-:W-:Y:S02]  /*14790*/  @!P0 SHF.R.S32.HI R4, RZ, 0x1f, R10 ;  /* 0x0000001fff048819 */ /* 0x000fe4000001140a */
[----:B------:R-:W-:Y:S01]  /*147a0*/  @!P1 LEA.HI R5, R5, R9, RZ, 0x3 ;  /* 0x0000000905059211 */ /* 0x000fe200078f18ff */
[--C-:B--2-4-:R-:W-:Y:S01]  /*147b0*/  @!P2 IMAD.WIDE R6, R0, 0x2, R2.reuse ;  /* 0x000000020006a825 */ /* 0x114fe200078e0202 */
        /* <DEDUP_REMOVED lines=8> */
.L_x_258:
[----:B------:R-:W-:Y:S05]  /*14840*/  BSYNC B0 ;  /* 0x0000000000007941 */ /* 0x000fea0003800000 */
.L_x_257:
[----:B--2---:R-:W-:Y:S01]  /*14850*/  IADD3 R4, R11, 0x60, RZ ;  /* 0x000000600b047810 */ /* 0x004fe20007ffe0ff */
[----:B----4-:R2:W4:Y:S03]  /*14860*/  SHFL.IDX PT, R3, R12, 0x3, 0x1c1f ;  /* 0x007c1f000c037f89 */ /* 0x01052600000e0000 */
[----:B------:R-:W-:Y:S01]  /*14870*/  ISETP.GE.AND P0, PT, R4, R14, PT ;  /* 0x0000000e0400720c */ /* 0x000fe20003f06270 */
[----:B------:R2:W1:-:S12]  /*14880*/  SHFL.IDX PT, R2, R13, 0x3, 0x1c1f ;  /* 0x007c1f000d027f89 */ /* 0x00045800000e0000 */
[----:B------:R-:W-:Y:S05]  /*14890*/  @P0 EXIT ;  /* 0x000000000000094d */ /* 0x000fea0003800000 */
[----:B------:R-:W-:Y:S02]  /*148a0*/  ISETP.GE.AND P0, PT, R9, c[0x0][0x3c8], PT ;  /* 0x0000f20009007a0c */ /* 0x000fe40003f06270 */
[----:B------:R-:W-:-:S11]  /*148b0*/  ISETP.GE.AND P1, PT, R0, c[0x0][0x3c8], PT ;  /* 0x0000f20000007a0c */ /* 0x000fd60003f26270 */
[----:B------:R-:W-:Y:S02]  /*148c0*/  @!P0 SHF.R.S32.HI R4, RZ, 0x1f, R9 ;  /* 0x0000001fff048819 */ /* 0x000fe40000011409 */
[----:B-1--4-:R-:W-:Y:S02]  /*148d0*/  @!P1 IMAD.WIDE R6, R0, 0x2, R2 ;  /* 0x0000000200069825 */ /* 0x012fe400078e0202 */
        /* <DEDUP_REMOVED lines=13> */
.L_x_170:
[----:B------:R-:W-:Y:S02]  /*149b0*/  MOV R3, R28 ;  /* 0x0000001c00037202 */ /* 0x000fe40000000f00 */
[----:B------:R-:W-:Y:S02]  /*149c0*/  MOV R2, 0x149e0 ;  /* 0x000149e000027802 */ /* 0x000fe40000000f00 */
[----:B------:R-:W-:Y:S05]  /*149d0*/  CALL.REL.NOINC `($__internal_0_$__cuda_sm70_shflsync_idx_p) ;  /* 0x000001e000007944 */ /* 0x000fea0003c00000 */
[----:B------:R-:W-:Y:S01]  /*149e0*/  IMAD.MOV.U32 R6, RZ, RZ, R7 ;  /* 0x000000ffff067224 */ /* 0x000fe200078e0007 */
[----:B------:R-:W-:Y:S02]  /*149f0*/  MOV R3, R30 ;  /* 0x0000001e00037202 */ /* 0x000fe40000000f00 */
[----:B------:R-:W-:Y:S02]  /*14a00*/  MOV R2, 0x14a20 ;  /* 0x00014a2000027802 */ /* 0x000fe40000000f00 */
[----:B------:R-:W-:Y:S05]  /*14a10*/  CALL.REL.NOINC `($__internal_0_$__cuda_sm70_shflsync_idx_p) ;  /* 0x000001a000007944 */ /* 0x000fea0003c00000 */
[----:B------:R-:W-:Y:S01]  /*14a20*/  MOV R2, R7 ;  /* 0x0000000700027202 */ /* 0x000fe20000000f00 */
[----:B------:R-:W-:Y:S05]  /*14a30*/  BRA `(.L_x_259) ;  /* 0xfffed24000007947 */ /* 0x000fea000383ffff */
.L_x_194:
[----:B------:R-:W-:Y:S02]  /*14a40*/  MOV R2, 0x14a60 ;  /* 0x00014a6000027802 */ /* 0x000fe40000000f00 */
[----:B--2---:R-:W-:Y:S05]  /*14a50*/  CALL.REL.NOINC `($__internal_0_$__cuda_sm70_shflsync_idx_p) ;  /* 0x0000016000007944 */ /* 0x004fea0003c00000 */
[----:B------:R-:W-:Y:S01]  /*14a60*/  MOV R3, R10 ;  /* 0x0000000a00037202 */ /* 0x000fe20000000f00 */
[----:B------:R-:W-:Y:S01]  /*14a70*/  IMAD.MOV.U32 R4, RZ, RZ, R7 ;  /* 0x000000ffff047224 */ /* 0x000fe200078e0007 */
[----:B------:R-:W-:Y:S02]  /*14a80*/  MOV R2, 0x14aa0 ;  /* 0x00014aa000027802 */ /* 0x000fe40000000f00 */
[----:B------:R-:W-:Y:S05]  /*14a90*/  CALL.REL.NOINC `($__internal_0_$__cuda_sm70_shflsync_idx_p) ;  /* 0x0000012000007944 */ /* 0x000fea0003c00000 */
[----:B------:R-:W-:Y:S01]  /*14aa0*/  MOV R0, R7 ;  /* 0x0000000700007202 */ /* 0x000fe20000000f00 */
[----:B------:R-:W-:-:S05]  /*14ab0*/  BRA `(.L_x_260) ;  /* 0xffff15d000007947 */ /* 0x000fca000383ffff */
.L_x_219:
        /* <DEDUP_REMOVED lines=8> */
.L_x_225:
[----:B------:R-:W-:Y:S02]  /*14b40*/  MOV R2, 0x14b60 ;  /* 0x00014b6000027802 */ /* 0x000fe40000000f00 */
[----:B----4-:R-:W-:Y:S05]  /*14b50*/  CALL.REL.NOINC `($__internal_0_$__cuda_sm70_shflsync_idx_p) ;  /* 0x0000006000007944 */ /* 0x010fea0003c00000 */
[----:B------:R-:W-:Y:S01]  /*14b60*/  MOV R3, R10 ;  /* 0x0000000a00037202 */ /* 0x000fe20000000f00 */
[----:B------:R-:W-:Y:S01]  /*14b70*/  IMAD.MOV.U32 R4, RZ, RZ, R7 ;  /* 0x000000ffff047224 */ /* 0x000fe200078e0007 */
[----:B------:R-:W-:Y:S02]  /*14b80*/  MOV R2, 0x14ba0 ;  /* 0x00014ba000027802 */ /* 0x000fe40000000f00 */
[----:B------:R-:W-:Y:S05]  /*14b90*/  CALL.REL.NOINC `($__internal_0_$__cuda_sm70_shflsync_idx_p) ;  /* 0x0000002000007944 */ /* 0x000fea0003c00000 */
[----:B------:R-:W-:Y:S01]  /*14ba0*/  MOV R0, R7 ;  /* 0x0000000700007202 */ /* 0x000fe20000000f00 */
[----:B------:R-:W-:-:S05]  /*14bb0*/  BRA `(.L_x_262) ;  /* 0xffff912000007947 */ /* 0x000fca000383ffff */
        .weak           $__internal_0_$__cuda_sm70_shflsync_idx_p
        .type           $__internal_0_$__cuda_sm70_shflsync_idx_p,@function
        .size           $__internal_0_$__cuda_sm70_shflsync_idx_p,(.L_x_858 - $__internal_0_$__cuda_sm70_shflsync_idx_p)
$__internal_0_$__cuda_sm70_shflsync_idx_p:
[----:B------:R-:W-:Y:S01]  /*14bc0*/  MOV R7, 0x1 ;  /* 0x0000000100077802 */ /* 0x000fe20000000f00 */
[----:B------:R-:W-:-:S02]  /*14bd0*/  IMAD.MOV.U32 R25, RZ, RZ, -0x1 ;  /* 0xffffffffff197424 */ /* 0x000fc400078e00ff */
[----:B------:R-:W-:Y:S02]  /*14be0*/  IMAD.MOV.U32 R24, RZ, RZ, 0x1c1f ;  /* 0x00001c1fff187424 */ /* 0x000fe400078e00ff */
[----:B------:R-:W-:Y:S04]  /*14bf0*/  WARPSYNC R25 ;  /* 0x0000001900007348 */ /* 0x000fe80003800000 */
[----:B------:R1:W2:Y:S02]  /*14c00*/  SHFL.IDX PT, R7, R3, R7, R24 ;  /* 0x0000000703077389 */ /* 0x0002a400000e0018 */
[----:B-1----:R-:W-:-:S04]  /*14c10*/  MOV R3, 0x0 ;  /* 0x0000000000037802 */ /* 0x002fc80000000f00 */
[----:B--2---:R-:W-:Y:S05]  /*14c20*/  RET.REL.NODEC R2 `(_ZN7cutlass13device_kernelIN5flash19enable_sm80_to_sm89INS1_16FlashAttnFwdSm80INS1_25CollectiveMainloopFwdSm80ILi4ELi1ELb0EN4cute5tupleIJNS5_1CILi128EEENS7_ILi48EEENS7_ILi96EEEEEELi96ENS_10bfloat16_tEfNS_4arch4Sm80ELb0ELb1ELb1ELb0ELb1ELb0ELb1ELb0EEENS1_21CollectiveEpilogueFwdINS6_IJS8_SA_S9_EEENS6_IJNS7_ILi1EEESI_SI_EEESC_SE_Li128ELb0ELb1ELb0ELb0EEENS1_19SingleTileSchedulerILb0ELb0ELb1ELi128EEEEEEEEEvNT_6ParamsE) ;  /* 0xfffeb3d002007950 */ /* 0x004fea0003c3ffff */
.L_x_263:
        /* <DEDUP_REMOVED lines=13> */
.L_x_858:


//--------------------- .text._ZN7cutlass13device_kernelIN5flash19enable_sm80_to_sm89INS1_16FlashAttnFwdSm80INS1_25CollectiveMainloopFwdSm80ILi4ELi1ELb0EN4cute5tupleIJNS5_1CILi128EEENS7_ILi48EEENS7_ILi96EEEEEELi96ENS_10bfloat16_tEfNS_4arch4Sm80ELb0ELb1ELb1ELb1ELb1ELb0ELb1ELb0EEENS1_21CollectiveEpilogueFwdINS6_IJS8_SA_S9_EEENS6_IJNS7_ILi1EEESI_SI_EEESC_SE_Li128ELb1ELb1ELb0ELb0EEENS1_19SingleTileSchedulerILb1ELb0ELb1ELi128EEEEEEEEEvNT_6ParamsE --------------------------
	.section	.text._ZN7cutlass13device_kernelIN5flash19enable_sm80_to_sm89INS1_16FlashAttnFwdSm80INS1_25CollectiveMainloopFwdSm80ILi4ELi1ELb0EN4cute5tupleIJNS5_1CILi128EEENS7_ILi48EEENS7_ILi96EEEEEELi96ENS_10bfloat16_tEfNS_4arch4Sm80ELb0ELb1ELb1ELb1ELb1ELb0ELb1ELb0EEENS1_21CollectiveEpilogueFwdINS6_IJS8_SA_S9_EEENS6_IJNS7_ILi1EEESI_SI_EEESC_SE_Li128ELb1ELb1ELb0ELb0EEENS1_19SingleTileSchedulerILb1ELb0ELb1ELi128EEEEEEEEEvNT_6ParamsE,"ax",@progbits
	.sectioninfo	@"SHI_REGISTERS=255"
	.align	128
.text._ZN7cutlass13device_kernelIN5flash19enable_sm80_to_sm89INS1_16FlashAttnFwdSm80INS1_25CollectiveMainloopFwdSm80ILi4ELi1ELb0EN4cute5tupleIJNS5_1CILi128EEENS7_ILi48EEENS7_ILi96EEEEEELi96ENS_10bfloat16_tEfNS_4arch4Sm80ELb0ELb1ELb1ELb1ELb1ELb0ELb1ELb0EEENS1_21CollectiveEpilogueFwdINS6_IJS8_SA_S9_EEENS6_IJNS7_ILi1EEESI_SI_EEESC_SE_Li128ELb1ELb1ELb0ELb0EEENS1_19SingleTileSchedulerILb1ELb0ELb1ELi128EEEEEEEEEvNT_6ParamsE:
        .type           _ZN7cutlass13device_kernelIN5flash19enable_sm80_to_sm89INS1_16FlashAttnFwdSm80INS1_25CollectiveMainloopFwdSm80ILi4ELi1ELb0EN4cute5tupleIJNS5_1CILi128EEENS7_ILi48EEENS7_ILi96EEEEEELi96ENS_10bfloat16_tEfNS_4arch4Sm80ELb0ELb1ELb1ELb1ELb1ELb0ELb1ELb0EEENS1_21CollectiveEpilogueFwdINS6_IJS8_SA_S9_EEENS6_IJNS7_ILi1EEESI_SI_EEESC_SE_Li128ELb1ELb1ELb0ELb0EEENS1_19SingleTileSchedulerILb1ELb0ELb1ELi128EEEEEEEEEvNT_6ParamsE,@function
        .size           _ZN7cutlass13device_kernelIN5flash19enable_sm80_to_sm89INS1_16FlashAttnFwdSm80INS1_25CollectiveMainloopFwdSm80ILi4ELi1ELb0EN4cute5tupleIJNS5_1CILi128EEENS7_ILi48EEENS7_ILi96EEEEEELi96ENS_10bfloat16_tEfNS_4arch4Sm80ELb0ELb1ELb1ELb1ELb1ELb0ELb1ELb0EEENS1_21CollectiveEpilogueFwdINS6_IJS8_SA_S9_EEENS6_IJNS7_ILi1EEESI_SI_EEESC_SE_Li128ELb1ELb1ELb0ELb0EEENS1_19SingleTileSchedulerILb1ELb0ELb1ELi128EEEEEEEEEvNT_6ParamsE,(.L_x_860 - _ZN7cutlass13device_kernelIN5flash19enable_sm80_to_sm89INS1_16FlashAttnFwdSm80INS1_25CollectiveMainloopFwdSm80ILi4ELi1ELb0EN4cute5tupleIJNS5_1CILi128EEENS7_ILi48EEENS7_ILi96EEEEEELi96ENS_10bfloat16_tEfNS_4arch4Sm80ELb0ELb1ELb1ELb1ELb1ELb0ELb1ELb0EEENS1_21CollectiveEpilogueFwdINS6_IJS8_SA_S9_EEENS6_IJNS7_ILi1EEESI_SI_EEESC_SE_Li128ELb1ELb1ELb0ELb0EEENS1_19SingleTileSchedulerILb1ELb0ELb1ELi128EEEEEEEEEvNT_6ParamsE)
        .other          _ZN7cutlass13device_kernelIN5flash19enable_sm80_to_sm89INS1_16FlashAttnFwdSm80INS1_25CollectiveMainloopFwdSm80ILi4ELi1ELb0EN4cute5tupleIJNS5_1CILi128EEENS7_ILi48EEENS7_ILi96EEEEEELi96ENS_10bfloat16_tEfNS_4arch4Sm80ELb0ELb1ELb1ELb1ELb1ELb0ELb1ELb0EEENS1_21CollectiveEpilogueFwdINS6_IJS8_SA_S9_EEENS6_IJNS7_ILi1EEESI_SI_EEESC_SE_Li128ELb1ELb1ELb0ELb0EEENS1_19SingleTileSchedulerILb1ELb0ELb1ELi128EEEEEEEEEvNT_6ParamsE,@"STO_CUDA_ENTRY STV_DEFAULT"
_ZN7cutlass13device_kernelIN5flash19enable_sm80_to_sm89INS1_16FlashAttnFwdSm80INS1_25CollectiveMainloopFwdSm80ILi4ELi1ELb0EN4cute5tupleIJNS5_1CILi128EEENS7_ILi48EEENS7_ILi96EEEEEELi96ENS_10bfloat16_tEfNS_4arch4Sm80ELb0ELb1ELb1ELb1ELb1ELb0ELb1ELb0EEENS1_21CollectiveEpilogueFwdINS6_IJS8_SA_S9_EEENS6_IJNS7_ILi1EEESI_SI_EEESC_SE_Li128ELb1ELb1ELb0ELb0EEENS1_19SingleTileSchedulerILb1ELb0ELb1ELi128EEEEEEEEEvNT_6ParamsE:
[----:B------:R-:W-:Y:S02]  /*0000*/  MOV R1, c[0x0][0x28] ;  /* 0x00000a0000017a02 */ /* 0x000fe40000000f00 */
[----:B------:R-:W1:Y:S01]  /*0010*/  S2R R48, SR_TID.X ;  /* 0x0000000000307919 */ /* 0x000e620000002100 */
[----:B------:R-:W-:Y:S01]  /*0020*/  IMAD.MOV.U32 R10, RZ, RZ, 0x4 ;  /* 0x00000004ff0a7424 */ /* 0x000fe200078e00ff */
[----:B------:R-:W2:Y:S01]  /*0030*/  S2UR UR4, SR_CTAID.X ;  /* 0x00000000000479c3 */ /* 0x000ea20000002500 */
[----:B------:R-:W-:Y:S01]  /*0040*/  ULDC.64 UR6, c[0x0][0x118] ;  /* 0x0000460000067ab9 */ /* 0x000fe20000000a00 */
[----:B------:R-:W3:Y:S01]  /*0050*/  S2R R5, SR_CTAID.Z ;  /* 0x0000000000057919 */ /* 0x000ee20000002700 */
[----:B------:R-:W-:Y:S02]  /*0060*/  IADD3 R1, R1, -0x48, RZ ;  /* 0xffffffb801017810 */ /* 0x000fe40007ffe0ff */
[----:B-1----:R-:W-:Y:S01]  /*0070*/  SHF.R.U32.HI R0, RZ, 0x5, R48 ;  /* 0x00000005ff007819 */ /* 0x002fe20000011630 */
[----:B---3--:R-:W-:-:S05]  /*0080*/  IMAD.WIDE R2, R5, R10, c[0x0][0x568] ;  /* 0x00015a0005027625 */ /* 0x008fca00078e020a */
[----:B------:R-:W1:Y:S02]  /*0090*/  SHFL.IDX PT, R0, R0, RZ, 0x1f ;  /* 0x00001fff00007589 */ /* 0x000e6400000e0000 */
[----:B-1----:R-:W-:-:S13]  /*00a0*/  ISETP.NE.AND P0, PT, R0, RZ, PT ;  /* 0x000000ff0000720c */ /* 0x002fda0003f05270 */
[----:B--2---:R-:W-:Y:S05]  /*00b0*/  @!P0 BRA `(.L_x_264) ;  /* 0x0000015000008947 */ /* 0x004fea0003800000 */
[----:B------:R-:W-:-:S04]  /*00c0*/  ISETP.NE.U32.AND P0, PT, RZ, c[0x0][0x568], PT ;  /* 0x00015a00ff007a0c */ /* 0x000fc80003f05070 */
[----:B------:R-:W-:-:S13]  /*00d0*/  ISETP.NE.AND.EX P0, PT, RZ, c[0x0][0x56c], PT, P0 ;  /* 0x00015b00ff007a0c */ /* 0x000fda0003f05300 */
[----:B------:R-:W-:Y:S05]  /*00e0*/  @!P0 BRA `(.L_x_265) ;  /* 0x0000002000008947 */ /* 0x000fea0003800000 */
[----:B------:R1:W5:Y:S01]  /*00f0*/  LDG.E R0, [R2.64] ;  /* 0x0000000602007981 */ /* 0x000362000c1e1900 */
[----:B------:R-:W-:Y:S05]  /*0100*/  BRA `(.L_x_266) ;  /* 0x0000009000007947 */ /* 0x000fea0003800000 */
.L_x_265:
        /* <DEDUP_REMOVED lines=8> */
.L_x_267:
[----:B------:R-:W-:-:S04]  /*0190*/  MOV R0, c[0x0][0x54c] ;  /* 0x0001530000007a02 */ /* 0x000fc80000000f00 */
.L_x_266:
[----:B------:R-:W-:Y:S01]  /*01a0*/  USHF.L.U32 UR4, UR4, 0x7, URZ ;  /* 0x0000000704047899 */ /* 0x000fe2000800063f */
[----:B-----5:R-:W-:-:S05]  /*01b0*/  IMAD R0, R0, c[0x0][0x548], RZ ;  /* 0x0001520000007a24 */ /* 0x020fca00078e02ff */
[----:B------:R-:W-:-:S04]  /*01c0*/  MOV R8, UR4 ;  /* 0x0000000400087c02 */ /* 0x000fc80008000f00 */
[----:B------:R-:W-:-:S04]  /*01d0*/  ISETP.GE.AND P0, PT, R8, R0, PT ;  /* 0x000000000800720c */ /* 0x000fc80003f06270 */
[----:B------:R-:W-:-:S05]  /*01e0*/  SEL R0, R5, 0xffffffff, !P0 ;  /* 0xffffffff05007807 */ /* 0x000fca0004000000 */
[----:B------:R2:W-:Y:S01]  /*01f0*/  STL [R1+0x44], R0 ;  /* 0x0000440001007387 */ /* 0x0005e20000100800 */
[----:B------:R-:W-:Y:S05]  /*0200*/  BRA `(.L_x_268) ;  /* 0x0000014000007947 */ /* 0x000fea0003800000 */
.L_x_264:
[----:B------:R-:W-:-:S04]  /*0210*/  ISETP.NE.U32.AND P0, PT, RZ, c[0x0][0x568], PT ;  /* 0x00015a00ff007a0c */ /* 0x000fc80003f05070 */
[----:B------:R-:W-:-:S13]  /*0220*/  ISETP.NE.AND.EX P0, PT, RZ, c[0x0][0x56c], PT, P0 ;  /* 0x00015b00ff007a0c */ /* 0x000fda0003f05300 */
[----:B------:R-:W-:Y:S05]  /*0230*/  @!P0 BRA `(.L_x_269) ;  /* 0x0000002000008947 */ /* 0x000fea0003800000 */
[----:B------:R1:W5:Y:S01]  /*0240*/  LDG.E R0, [R2.64] ;  /* 0x0000000602007981 */ /* 0x000362000c1e1900 */
[----:B------:R-:W-:Y:S05]  /*0250*/  BRA `(.L_x_270) ;  /* 0x0000009000007947 */ /* 0x000fea0003800000 */
.L_x_269:
        /* <DEDUP_REMOVED lines=8> */
.L_x_271:
[----:B------:R-:W-:-:S04]  /*02e0*/  MOV R0, c[0x0][0x54c] ;  /* 0x0001530000007a02 */ /* 0x000fc80000000f00 */
.L_x_270:
[----:B------:R-:W-:Y:S01]  /*02f0*/  USHF.L.U32 UR4, UR4, 0x7, URZ ;  /* 0x0000000704047899 */ /* 0x000fe2000800063f */
[----:B-----5:R-:W-:-:S05]  /*0300*/  IMAD R0, R0, c[0x0][0x548], RZ ;  /* 0x0001520000007a24 */ /* 0x020fca00078e02ff */
[----:B------:R-:W-:-:S04]  /*0310*/  MOV R8, UR4 ;  /* 0x0000000400087c02 */ /* 0x000fc80008000f00 */
[----:B------:R-:W-:-:S04]  /*0320*/  ISETP.GE.AND P0, PT, R8, R0, PT ;  /* 0x000000000800720c */ /* 0x000fc80003f06270 */
[----:B------:R-:W-:-:S05]  /*0330*/  SEL R0, R5, 0xffffffff, !P0 ;  /* 0xffffffff05007807 */ /* 0x000fca0004000000 */
[----:B------:R2:W-:Y:S04]  /*0340*/  STL [R1+0x44], R0 ;  /* 0x0000440001007387 */ /* 0x0005e80000100800 */
.L_x_268:
[----:B------:R-:W3:Y:S02]  /*0350*/  LDL R52, [R1+0x44] ;  /* 0x0000440001347983 */ /* 0x000ee40000100800 */
[----:B---3--:R-:W-:-:S13]  /*0360*/  ISETP.GE.AND P0, PT, R52, RZ, PT ;  /* 0x000000ff3400720c */ /* 0x008fda0003f06270 */
[----:B------:R-:W-:Y:S05]  /*0370*/  @!P0 EXIT ;  /* 0x000000000000894d */ /* 0x000fea0003800000 */
[----:B------:R-:W-:Y:S01]  /*0380*/  ISETP.NE.U32.AND P0, PT, RZ, c[0x0][0x370], PT ;  /* 0x0000dc00ff007a0c */ /* 0x000fe20003f05070 */
[----:B------:R-:W-:Y:S01]  /*0390*/  IMAD.MOV.U32 R49, RZ, RZ, RZ ;  /* 0x000000ffff317224 */ /* 0x000fe200078e00ff */
[----:B------:R-:W-:Y:S01]  /*03a0*/  ISETP.NE.U32.AND P2, PT, RZ, c[0x0][0x360], PT ;  /* 0x0000d800ff007a0c */ /* 0x000fe20003f45070 */
[----:B------:R-:W-:Y:S01]  /*03b0*/  IMAD.MOV.U32 R9, RZ, RZ, RZ ;  /* 0x000000ffff097224 */ /* 0x000fe200078e00ff */
[----:B------:R-:W-:Y:S01]  /*03c0*/  ISETP.NE.AND.EX P1, PT, RZ, c[0x0][0x374], PT, P0 ;  /* 0x0000dd00ff007a0c */ /* 0x000fe20003f25300 */
[----:B-1----:R-:W-:Y:S01]  /*03d0*/  IMAD.WIDE R2, R52, R10, c[0x0][0x348] ;  /* 0x0000d20034027625 */ /* 0x002fe200078e020a */
[----:B------:R-:W-:Y:S02]  /*03e0*/  ISETP.NE.U32.AND P3, PT, RZ, c[0x0][0x348], PT ;  /* 0x0000d200ff007a0c */ /* 0x000fe40003f65070 */
[----:B------:R-:W-:Y:S01]  /*03f0*/  ISETP.NE.AND.EX P0, PT, RZ, c[0x0][0x364], PT, P2 ;  /* 0x0000d900ff007a0c */ /* 0x000fe20003f05320 */
[----:B------:R-:W-:Y:S01]  /*0400*/  IMAD.MOV.U32 R230, RZ, RZ, c[0x0][0x168] ;  /* 0x00005a00ffe67624 */ /* 0x000fe200078e00ff */
[----:B------:R-:W-:-:S07]  /*0410*/  ISETP.NE.AND.EX P2, PT, RZ, c[0x0][0x34c], PT, P3 ;  /* 0x0000d300ff007a0c */ /* 0x000fce0003f45330 */
[CC--:B------:R-:W-:Y:S01]  /*0420*/  @P1 IMAD.WIDE R6, R52.reuse, R10.reuse, c[0x0][0x370] ;  /* 0x0000dc0034061625 */ /* 0x0c0fe200078e020a */
[----:B------:R-:W1:Y:S01]  /*0430*/  S2R R29, SR_CTAID.Y ;  /* 0x00000000001d7919 */ /* 0x000e620000002600 */
[----:B------:R-:W-:Y:S02]  /*0440*/  ULDC UR5, c[0x0][0x2ac] ;  /* 0x0000ab0000057ab9 */ /* 0x000fe40000000800 */
[----:B------:R-:W-:Y:S01]  /*0450*/  ULDC UR4, c[0x0][0x1d0] ;  /* 0x0000740000047ab9 */ /* 0x000fe20000000800 */
[----:B------:R-:W3:Y:S01]  /*0460*/  @P1 LDG.E R49, [R6.64] ;  /* 0x0000000606311981 */ /* 0x000ee2000c1e1900 */
[----:B------:R-:W-:-:S03]  /*0470*/  @P0 IMAD.WIDE R4, R52, R10, c[0x0][0x360] ;  /* 0x0000d80034040625 */ /* 0x000fc600078e020a */
[----:B------:R4:W5:Y:S01]  /*0480*/  @P2 LDG.E R9, [R2.64] ;  /* 0x0000000602092981 */ /* 0x000962000c1e1900 */
[----:B------:R-:W-:-:S03]  /*0490*/  UIMAD UR4, UR5, UR4, URZ ;  /* 0x00000004050472a4 */ /* 0x000fc6000f8e023f */
[----:B------:R2:W5:Y:S01]  /*04a0*/  @P0 LDG.E R230, [R4.64] ;  /* 0x0000000604e60981 */ /* 0x000562000c1e1900 */
[----:B-1----:R-:W-:Y:S02]  /*04b0*/  SHF.R.S32.HI R61, RZ, 0x1f, R29 ;  /* 0x0000001fff3d7819 */ /* 0x002fe4000001141d */
[----:B--2---:R-:W-:Y:S01]  /*04c0*/  IMAD.U32 R4, RZ, RZ, UR4 ;  /* 0x00000004ff047e24 */ /* 0x004fe2000f8e00ff */
[----:B---3--:R4:W-:Y:S01]  /*04d0*/  STL [R1+0x28], R49 ;  /* 0x0000283101007387 */ /* 0x0089e20000100800 */
[----:B------:R-:W-:Y:S05]  /*04e0*/  @P0 BRA `(.L_x_272) ;  /* 0x0000004000000947 */ /* 0x000fea0003800000 */
[----:B------:R-:W-:Y:S05]  /*04f0*/  @!P2 BRA `(.L_x_272) ;  /* 0x000000300000a947 */ /* 0x000fea0003800000 */
[----:B------:R1:W2:Y:S04]  /*0500*/  LDG.E R0, [R2.64] ;  /* 0x0000000602007981 */ /* 0x0002a8000c1e1900 */
[----:B-1--4-:R-:W2:Y:S02]  /*0510*/  LDG.E R2, [R2.64+0x4] ;  /* 0x0000040602027981 */ /* 0x012ea4000c1e1900 */
[----:B--2--5:R-:W-:-:S02]  /*0520*/  IADD3 R230, -R0, R2, RZ ;  /* 0x0000000200e67210 */ /* 0x024fc40007ffe1ff */
.L_x_272:
[----:B------:R-:W-:-:S04]  /*0530*/  ISETP.NE.U32.AND P0, PT, RZ, c[0x0][0x368], PT ;  /* 0x0000da00ff007a0c */ /* 0x000fc80003f05070 */
[----:B------:R-:W-:-:S13]  /*0540*/  ISETP.NE.AND.EX P0, PT, RZ, c[0x0][0x36c], PT, P0 ;  /* 0x0000db00ff007a0c */ /* 0x000fda0003f05300 */
[----:B------:R-:W-:Y:S05]  /*0550*/  @!P0 BRA `(.L_x_273) ;  /* 0x0000003000008947 */ /* 0x000fea0003800000 */
[----:B----4-:R-:W-:-:S05]  /*0560*/  IMAD.WIDE R2, R52, R10, c[0x0][0x368] ;  /* 0x0000da0034027625 */ /* 0x010fca00078e020a */
[----:B------:R1:W5:Y:S01]  /*0570*/  LDG.E R4, [R2.64] ;  /* 0x0000000602047981 */ /* 0x000362000c1e1900 */
[----:B------:R-:W-:Y:S05]  /*0580*/  BRA `(.L_x_274) ;  /* 0x0000007000007947 */ /* 0x000fea0003800000 */
.L_x_273:
[----:B------:R-:W-:-:S04]  /*0590*/  ISETP.NE.U32.AND P0, PT, RZ, c[0x0][0x350], PT ;  /* 0x0000d400ff007a0c */ /* 0x000fc80003f05070 */
[----:B------:R-:W-:-:S13]  /*05a0*/  ISETP.NE.AND.EX P0, PT, RZ, c[0x0][0x354], PT, P0 ;  /* 0x0000d500ff007a0c */ /* 0x000fda0003f05300 */
[----:B------:R-:W-:Y:S05]  /*05b0*/  @!P0 BRA `(.L_x_274) ;  /* 0x0000004000008947 */ /* 0x000fea0003800000 */
[----:B----4-:R-:W-:-:S05]  /*05c0*/  IMAD.WIDE R2, R52, R10, c[0x0][0x350] ;  /* 0x0000d40034027625 */ /* 0x010fca00078e020a */
[----:B------:R1:W2:Y:S04]  /*05d0*/  LDG.E R4, [R2.64] ;  /* 0x0000000602047981 */ /* 0x0002a8000c1e1900 */
[----:B-1----:R-:W2:Y:S02]  /*05e0*/  LDG.E R2, [R2.64+0x4] ;  /* 0x0000040602027981 */ /* 0x002ea4000c1e1900 */
[----:B--2---:R-:W-:Y:S02]  /*05f0*/  IADD3 R4, -R4, R2, RZ ;  /* 0x0000000204047210 */ /* 0x004fe40007ffe1ff */
.L_x_274:
[----:B------:R-:W-:Y:S01]  /*0600*/  IMAD.MOV.U32 R0, RZ, RZ, c[0x0][0x2c4] ;  /* 0x0000b100ff007624 */ /* 0x000fe200078e00ff */
[----:B------:R-:W-:Y:S01]  /*0610*/  LOP3.LUT R26, R26, 0xffffefff, RZ, 0xc0, !PT ;  /* 0xffffefff1a1a7812 */ /* 0x000fe200078ec0ff */
[----:B------:R-:W-:Y:S02]  /*0620*/  IMAD.MOV.U32 R172, RZ, RZ, R8 ;  /* 0x000000ffffac7224 */ /* 0x000fe400078e0008 */
[----:B------:R-:W-:Y:S01]  /*0630*/  IMAD.MOV.U32 R6, RZ, RZ, c[0x0][0x32c] ;  /* 0x0000cb00ff067624 */ /* 0x000fe200078e00ff */
[----:B------:R-:W-:Y:S01]  /*0640*/  ISETP.NE.AND P3, PT, R0, 0x1, PT ;  /* 0x000000010000780c */ /* 0x000fe20003f65270 */
[----:B-----5:R-:W-:-:S03]  /*0650*/  IMAD.IADD R229, R4, 0x1, -R49 ;  /* 0x0000000104e57824 */ /* 0x020fc600078e0a31 */
[----:B------:R-:W-:Y:S02]  /*0660*/  ISETP.GE.AND P1, PT, R6, 0x1, PT ;  /* 0x000000010600780c */ /* 0x000fe40003f26270 */
[----:B-1--4-:R-:W-:-:S07]  /*0670*/  IADD3 R2, R229, 0x1, -R230 ;  /* 0x00000001e5027810 */ /* 0x012fce0007ffe8e6 */
[----:B------:R-:W-:Y:S02]  /*0680*/  @P3 IADD3 R0, R172, 0x7f, RZ ;  /* 0x0000007fac003810 */ /* 0x000fe40007ffe0ff */
[----:B------:R-:W-:-:S03]  /*0690*/  @P3 LOP3.LUT R26, R26, 0x1000, RZ, 0xfc, !PT ;  /* 0x000010001a1a3812 */ /* 0x000fc600078efcff */
[----:B------:R-:W-:Y:S01]  /*06a0*/  @P3 IMAD.HI.U32 R3, R0, c[0x0][0x2c8], RZ ;  /* 0x0000b20000033a27 */ /* 0x000fe200078e00ff */
[----:B------:R-:W-:Y:S02]  /*06b0*/  IADD3 R0, R8, 0x7f, RZ ;  /* 0x0000007f08007810 */ /* 0x000fe40007ffe0ff */
[----:B------:R-:W-:Y:S02]  /*06c0*/  LOP3.LUT R26, R26, 0xfffffbff, RZ, 0xc0, !PT ;  /* 0xfffffbff1a1a7812 */ /* 0x000fe400078ec0ff */
[----:B------:R-:W-:Y:S02]  /*06d0*/  @P3 SHF.R.U32.HI R0, RZ, c[0x0][0x2cc], R3 ;  /* 0x0000b300ff003a19 */ /* 0x000fe40000011603 */
[----:B------:R-:W-:-:S03]  /*06e0*/  @P1 LOP3.LUT R26, R26, 0x400, RZ, 0xfc, !PT ;  /* 0x000004001a1a1812 */ /* 0x000fc600078efcff */
[----:B------:R-:W-:-:S05]  /*06f0*/  IMAD.IADD R0, R2, 0x1, R0 ;  /* 0x0000000102007824 */ /* 0x000fca00078e0200 */
[----:B------:R-:W-:Y:S01]  /*0700*/  IADD3 R3, R0, c[0x0][0x328], RZ ;  /* 0x0000ca0000037a10 */ /* 0x000fe20007ffe0ff */
[----:B------:R-:W-:Y:S05]  /*0710*/  @!P1 BRA `(.L_x_275) ;  /* 0x000000e000009947 */ /* 0x000fea0003800000 */
[C---:B------:R-:W-:Y:S02]  /*0720*/  ISETP.GT.AND P0, PT, R0.reuse, RZ, PT ;  /* 0x000000ff0000720c */ /* 0x040fe40003f04270 */
[----:B------:R-:W-:-:S11]  /*0730*/  IADD3 R2, R0, -0x1, RZ ;  /* 0xffffffff00027810 */ /* 0x000fd60007ffe0ff */
[----:B------:R-:W-:Y:S05]  /*0740*/  @P0 BRA `(.L_x_276) ;  /* 0x0000006000000947 */ /* 0x000fea0003800000 */
[----:B------:R-:W-:Y:S01]  /*0750*/  ISETP.NE.AND P0, PT, R6, 0x1, PT ;  /* 0x000000010600780c */ /* 0x000fe20003f05270 */
[----:B------:R-:W-:-:S12]  /*0760*/  IMAD.MOV R0, RZ, RZ, -R0 ;  /* 0x000000ffff007224 */ /* 0x000fd800078e0a00 */
[----:B------:R-:W-:-:S05]  /*0770*/  @P0 IMAD.HI.U32 R2, R0, c[0x0][0x330], RZ ;  /* 0x0000cc0000020a27 */ /* 0x000fca00078e00ff */
[----:B------:R-:W-:-:S04]  /*0780*/  @P0 SHF.R.U32.HI R0, RZ, c[0x0][0x334], R2 ;  /* 0x0000cd00ff000a19 */ /* 0x000fc80000011602 */
[----:B------:R-:W-:Y:S01]  /*0790*/  LOP3.LUT R2, RZ, R0, RZ, 0x33, !PT ;  /* 0x00000000ff027212 */ /* 0x000fe200078e33ff */
[----:B------:R-:W-:Y:S05]  /*07a0*/  BRA `(.L_x_277) ;  /* 0x0000003000007947 */ /* 0x000fea0003800000 */
.L_x_276:
[----:B------:R-:W-:-:S13]  /*07b0*/  ISETP.NE.AND P0, PT, R6, 0x1, PT ;  /* 0x000000010600780c */ /* 0x000fda0003f05270 */
[----:B------:R-:W-:-:S05]  /*07c0*/  @P0 IMAD.HI.U32 R0, R2, c[0x0][0x330], RZ ;  /* 0x0000cc0002000a27 */ /* 0x000fca00078e00ff */
[----:B------:R-:W-:-:S05]  /*07d0*/  @P0 SHF.R.U32.HI R2, RZ, c[0x0][0x334], R0 ;  /* 0x0000cd00ff020a19 */ /* 0x000fca0000011600 */
.L_x_277:
[----:B------:R-:W-:-:S05]  /*07e0*/  IMAD R2, R2, R6, c[0x0][0x32c] ;  /* 0x0000cb0002027624 */ /* 0x000fca00078e0206 */
[----:B------:R-:W-:-:S04]  /*07f0*/  IMNMX R3, R3, R2, PT ;  /* 0x0000000203037217 */ /* 0x000fc80003800200 */
.L_x_275:
[----:B------:R-:W-:Y:S01]  /*0800*/  IADD3 R2, R3, 0x2f, RZ ;  /* 0x0000002f03027810 */ /* 0x000fe20007ffe0ff */
[----:B------:R-:W-:Y:S01]  /*0810*/  @P3 IMAD.HI.U32 R4, R172, c[0x0][0x2c8], RZ ;  /* 0x0000b200ac043a27 */ /* 0x000fe200078e00ff */
[----:B------:R-:W-:-:S03]  /*0820*/  IADD3 R3, R229, 0x2f, RZ ;  /* 0x0000002fe5037810 */ /* 0x000fc60007ffe0ff */
[----:B------:R-:W-:-:S04]  /*0830*/  IMAD.HI R5, R2, 0x2aaaaaab, RZ ;  /* 0x2aaaaaab02057827 */ /* 0x000fc800078e02ff */
[----:B------:R-:W-:-:S04]  /*0840*/  IMAD.HI R2, R3, 0x2aaaaaab, RZ ;  /* 0x2aaaaaab03027827 */ /* 0x000fc800078e02ff */
[----:B------:R-:W-:Y:S01]  /*0850*/  IMAD.MOV.U32 R0, RZ, RZ, R172 ;  /* 0x000000ffff007224 */ /* 0x000fe200078e00ac */
[----:B------:R-:W-:Y:S01]  /*0860*/  @P3 SHF.R.U32.HI R0, RZ, c[0x0][0x2cc], R4 ;  /* 0x0000b300ff003a19 */ /* 0x000fe20000011604 */
[----:B------:R-:W-:Y:S01]  /*0870*/  IMAD.IADD R249, R229, 0x1, -R230 ;  /* 0x00000001e5f97824 */ /* 0x000fe200078e0ae6 */
[----:B------:R-:W-:Y:S02]  /*0880*/  SHF.R.U32.HI R4, RZ, 0x1f, R5 ;  /* 0x0000001fff047819 */ /* 0x000fe40000011605 */
[----:B------:R-:W-:Y:S01]  /*0890*/  SHF.R.U32.HI R3, RZ, 0x1f, R2 ;  /* 0x0000001fff037819 */ /* 0x000fe20000011602 */
[----:B------:R-:W-:Y:S01]  /*08a0*/  IMAD.IADD R0, R249, 0x1, R0 ;  /* 0x00000001f9007824 */ /* 0x000fe200078e0200 */
[----:B------:R-:W-:Y:S02]  /*08b0*/  LEA.HI.SX32 R4, R5, R4, 0x1d ;  /* 0x0000000405047211 */ /* 0x000fe400078feaff */
[----:B------:R-:W-:Y:S02]  /*08c0*/  LEA.HI.SX32 R2, R2, R3, 0x1d ;  /* 0x0000000302027211 */ /* 0x000fe400078feaff */
[----:B------:R-:W-:-:S02]  /*08d0*/  IADD3 R3, R0, -c[0x0][0x324], RZ ;  /* 0x8000c90000037a10 */ /* 0x000fc40007ffe0ff */
[----:B------:R-:W-:Y:S01]  /*08e0*/  IMNMX R224, R2, R4, PT ;  /* 0x0000000402e07217 */ /* 0x000fe20003800200 */
[----:B------:R-:W-:Y:S05]  /*08f0*/  @!P1 BRA `(.L_x_278) ;  /* 0x000000d000009947 */ /* 0x000fea0003800000 */
[----:B------:R-:W-:-:S13]  /*0900*/  ISETP.GT.AND P0, PT, R0, -0x1, PT ;  /* 0xffffffff0000780c */ /* 0x000fda0003f04270 */
[----:B------:R-:W-:Y:S05]  /*0910*/  @P0 BRA `(.L_x_279) ;  /* 0x0000006000000947 */ /* 0x000fea0003800000 */
[----:B------:R-:W-:Y:S02]  /*0920*/  ISETP.NE.AND P0, PT, R6, 0x1, PT ;  /* 0x000000010600780c */ /* 0x000fe40003f05270 */
[----:B------:R-:W-:-:S11]  /*0930*/  LOP3.LUT R0, RZ, R0, RZ, 0x33, !PT ;  /* 0x00000000ff007212 */ /* 0x000fd600078e33ff */
[----:B------:R-:W-:-:S05]  /*0940*/  @P0 IMAD.HI.U32 R2, R0, c[0x0][0x330], RZ ;  /* 0x0000cc0000020a27 */ /* 0x000fca00078e00ff */
[----:B------:R-:W-:-:S04]  /*0950*/  @P0 SHF.R.U32.HI R0, RZ, c[0x0][0x334], R2 ;  /* 0x0000cd00ff000a19 */ /* 0x000fc80000011602 */
[----:B------:R-:W-:Y:S01]  /*0960*/  LOP3.LUT R0, RZ, R0, RZ, 0x33, !PT ;  /* 0x00000000ff007212 */ /* 0x000fe200078e33ff */
[----:B------:R-:W-:Y:S05]  /*0970*/  BRA `(.L_x_280) ;  /* 0x0000003000007947 */ /* 0x000fea0003800000 */
.L_x_279:
[----:B------:R-:W-:-:S13]  /*0980*/  ISETP.NE.AND P0, PT, R6, 0x1, PT ;  /* 0x000000010600780c */ /* 0x000fda0003f05270 */
[----:B------:R-:W-:-:S05]  /*0990*/  @P0 IMAD.HI.U32 R2, R0, c[0x0][0x330], RZ ;  /* 0x0000cc0000020a27 */ /* 0x000fca00078e00ff */
[----:B------:R-:W-:-:S05]  /*09a0*/  @P0 SHF.R.U32.HI R0, RZ, c[0x0][0x334], R2 ;  /* 0x0000cd00ff000a19 */ /* 0x000fca0000011602 */
.L_x_280:
[----:B------:R-:W-:-:S05]  /*09b0*/  IMAD R0, R0, c[0x0][0x32c], RZ ;  /* 0x0000cb0000007a24 */ /* 0x000fca00078e02ff */
[----:B------:R-:W-:-:S05]  /*09c0*/  IMNMX R3, R3, R0, !PT ;  /* 0x0000000003037217 */ /* 0x000fca0007800200 */
.L_x_278:
[----:B------:R-:W-:Y:S01]  /*09d0*/  IMAD.HI R0, R3, 0x2aaaaaab, RZ ;  /* 0x2aaaaaab03007827 */ /* 0x000fe200078e02ff */
[----:B------:R-:W-:Y:S01]  /*09e0*/  PLOP3.LUT P4, PT, PT, PT, PT, 0x80, 0x0 ;  /* 0x000000000000781c */ /* 0x000fe20003f8f070 */
[----:B------:R-:W-:Y:S01]  /*09f0*/  CS2R R94, SRZ ;  /* 0x00000000005e7805 */ /* 0x000fe2000001ff00 */
[----:B------:R-:W-:Y:S01]  /*0a00*/  CS2R R98, SRZ ;  /* 0x0000000000627805 */ /* 0x000fe2000001ff00 */
[----:B------:R-:W-:Y:S01]  /*0a10*/  IMAD.MOV.U32 R11, RZ, RZ, RZ ;  /* 0x000000ffff0b7224 */ /* 0x000fe200078e00ff */
[----:B------:R-:W-:Y:S01]  /*0a20*/  SHF.R.U32.HI R2, RZ, 0x1f, R0 ;  /* 0x0000001fff027819 */ /* 0x000fe20000011600 */
[----:B------:R-:W-:Y:S01]  /*0a30*/  IMAD.MOV.U32 R92, RZ, RZ, RZ ;  /* 0x000000ffff5c7224 */ /* 0x000fe200078e00ff */
[----:B------:R-:W-:Y:S01]  /*0a40*/  CS2R R96, SRZ ;  /* 0x0000000000607805 */ /* 0x000fe2000001ff00 */
[----:B------:R-:W-:Y:S01]  /*0a50*/  CS2R R12, SRZ ;  /* 0x00000000000c7805 */ /* 0x000fe2000001ff00 */
[----:B------:R-:W-:Y:S01]  /*0a60*/  LEA.HI.SX32 R0, R0, R2, 0x1d ;  /* 0x0000000200007211 */ /* 0x000fe200078feaff */
[----:B------:R-:W-:Y:S01]  /*0a70*/  CS2R R88, SRZ ;  /* 0x0000000000587805 */ /* 0x000fe2000001ff00 */
[----:B------:R-:W-:Y:S01]  /*0a80*/  MOV R90, RZ ;  /* 0x000000ff005a7202 */ /* 0x000fe20000000f00 */
[----:B------:R-:W-:Y:S01]  /*0a90*/  CS2R R86, SRZ ;  /* 0x0000000000567805 */ /* 0x000fe2000001ff00 */
[----:B------:R-:W-:Y:S01]  /*0aa0*/  IMNMX R4, RZ, R0, !PT ;  /* 0x00000000ff047217 */ /* 0x000fe20007800200 */
[----:B------:R-:W-:Y:S01]  /*0ab0*/  CS2R R84, SRZ ;  /* 0x0000000000547805 */ /* 0x000fe2000001ff00 */
[----:B------:R-:W-:Y:S01]  /*0ac0*/  CS2R R14, SRZ ;  /* 0x00000000000e7805 */ /* 0x000fe2000001ff00 */
[----:B------:R-:W-:Y:S01]  /*0ad0*/  IMAD.MOV.U32 R78, RZ, RZ, RZ ;  /* 0x000000ffff4e7224 */ /* 0x000fe200078e00ff */
[----:B------:R-:W-:Y:S01]  /*0ae0*/  ISETP.GT.AND P0, PT, R224, R4, PT ;  /* 0x00000004e000720c */ /* 0x000fe20003f04270 */
[----:B------:R1:W-:Y:S01]  /*0af0*/  STL [R1+0x18], R4 ;  /* 0x0000180401007387 */ /* 0x0003e20000100800 */
        /* <DEDUP_REMOVED lines=55> */
[----:B------:R-:W-:Y:S01]  /*0e70*/  CS2R R50, SRZ ;  /* 0x0000000000327805 */ /* 0x000fe2000001ff00 */
[----:B------:R-:W-:Y:S05]  /*0e80*/  @!P0 BRA `(.L_x_281) ;  /* 0x0001236000008947 */ /* 0x000fea0003800000 */
[----:B-1----:R-:W-:-:S04]  /*0e90*/  ISETP.NE.U32.AND P1, PT, RZ, c[0x0][0x340], PT ;  /* 0x0000d000ff007a0c */ /* 0x002fc80003f25070 */
[----:B------:R-:W-:-:S13]  /*0ea0*/  ISETP.NE.AND.EX P1, PT, RZ, c[0x0][0x344], PT, P1 ;  /* 0x0000d100ff007a0c */ /* 0x000fda0003f25310 */
[----:B------:R-:W-:-:S05]  /*0eb0*/  @P1 IMAD.WIDE R2, R52, R10, c[0x0][0x340] ;  /* 0x0000d00034021625 */ /* 0x000fca00078e020a */
[----:B------:R1:W5:Y:S01]  /*0ec0*/  @P1 LDG.E R15, [R2.64] ;  /* 0x00000006020f1981 */ /* 0x000362000c1e1900 */
[----:B------:R-:W-:Y:S01]  /*0ed0*/  SHF.R.S32.HI R10, RZ, 0x1f, R48 ;  /* 0x0000001fff0a7819 */ /* 0x000fe20000011430 */
[----:B------:R-:W-:Y:S01]  /*0ee0*/  IMAD R6, R61, c[0x0][0x1b8], RZ ;  /* 0x00006e003d067a24 */ /* 0x000fe200078e02ff */
[----:B------:R-:W-:Y:S01]  /*0ef0*/  SHF.R.S32.HI R0, RZ, 0x1f, R9 ;  /* 0x0000001fff007819 */ /* 0x000fe20000011409 */
[----:B------:R-:W-:Y:S01]  /*0f00*/  IMAD R12, R230, c[0x0][0x2c4], RZ ;  /* 0x0000b100e60c7a24 */ /* 0x000fe200078e02ff */
[CC--:B------:R-:W-:Y:S01]  /*0f10*/  LEA.HI R5, R10.reuse, R48.reuse, RZ, 0x2 ;  /* 0x000000300a057211 */ /* 0x0c0fe200078f10ff */
[----:B------:R-:W-:Y:S01]  /*0f20*/  IMAD R6, R29, c[0x0][0x1bc], R6 ;  /* 0x00006f001d067a24 */ /* 0x000fe200078e0206 */
[-C--:B------:R-:W-:Y:S01]  /*0f30*/  LEA.HI R20, R10, R48.reuse, RZ, 0x4 ;  /* 0x000000300a147211 */ /* 0x080fe200078f20ff */
[----:B------:R-:W-:Y:S01]  /*0f40*/  IMAD R0, R0, c[0x0][0x178], RZ ;  /* 0x00005e0000007a24 */ /* 0x000fe200078e02ff */
[----:B------:R-:W-:Y:S01]  /*0f50*/  LOP3.LUT R4, R5, 0xfffffffc, RZ, 0xc0, !PT ;  /* 0xfffffffc05047812 */ /* 0x000fe200078ec0ff */
[----:B------:R-:W-:Y:S01]  /*0f60*/  BSSY B0, `(.L_x_282) ;  /* 0x0000056000007945 */ /* 0x000fe20003800000 */
[----:B------:R-:W-:Y:S01]  /*0f70*/  SHF.R.S32.HI R22, RZ, 0x2, R5 ;  /* 0x00000002ff167819 */ /* 0x000fe20000011405 */
[----:B------:R-:W-:Y:S01]  /*0f80*/  IMAD R0, R9, c[0x0][0x17c], R0 ;  /* 0x00005f0009007a24 */ /* 0x000fe200078e0200 */
[-C--:B------:R-:W-:Y:S01]  /*0f90*/  LEA.HI R21, R10, R48.reuse, RZ, 0x3 ;  /* 0x000000300a157211 */ /* 0x080fe200078f18ff */
[----:B------:R-:W-:Y:S01]  /*0fa0*/  IMAD.IADD R41, R48, 0x1, -R4 ;  /* 0x0000000130297824 */ /* 0x000fe200078e0a04 */
[----:B------:R-:W-:Y:S01]  /*0fb0*/  SEL R4, R52, RZ, !P2 ;  /* 0x000000ff34047207 */ /* 0x000fe20005000000 */
[--C-:B------:R-:W-:Y:S01]  /*0fc0*/  IMAD.IADD R11, R172, 0x1, R22.reuse ;  /* 0x00000001ac0b7824 */ /* 0x100fe200078e0216 */
[----:B------:R-:W-:Y:S01]  /*0fd0*/  SHF.R.S32.HI R19, RZ, 0x3, R21 ;  /* 0x00000003ff137819 */ /* 0x000fe20000011415 */
[C---:B------:R-:W-:Y:S01]  /*0fe0*/  IMAD R31, R41.reuse, 0x20, R22 ;  /* 0x00000020291f7824 */ /* 0x040fe200078e0216 */
[----:B------:R-:W-:Y:S01]  /*0ff0*/  LEA.HI R126, R10, R48, RZ, 0x5 ;  /* 0x000000300a7e7211 */ /* 0x000fe200078f28ff */
[----:B------:R-:W-:Y:S01]  /*1000*/  IMAD.SHL.U32 R226, R41, 0x8, RZ ;  /* 0x0000000829e27824 */ /* 0x000fe200078e00ff */
[----:B------:R-:W-:Y:S01]  /*1010*/  ISETP.GE.AND P4, PT, R11, R12, PT ;  /* 0x0000000c0b00720c */ /* 0x000fe20003f86270 */
[----:B------:R-:W-:Y:S01]  /*1020*/  IMAD.IADD R5, R172, 0x1, R31 ;  /* 0x00000001ac057824 */ /* 0x000fe200078e021f */
[----:B------:R2:W-:Y:S01]  /*1030*/  STL [R1+0x1c], R31 ;  /* 0x00001c1f01007387 */ /* 0x0005e20000100800 */
[----:B------:R-:W-:Y:S01]  /*1040*/  SHF.R.S32.HI R125, RZ, 0x5, R126 ;  /* 0x00000005ff7d7819 */ /* 0x000fe2000001147e */
[----:B-1----:R-:W-:Y:S01]  /*1050*/  IMAD.WIDE.U32 R2, R9, c[0x0][0x178], RZ ;  /* 0x00005e0009027a25 */ /* 0x002fe200078e00ff */
[----:B------:R-:W-:-:S03]  /*1060*/  IADD3 R51, R226, 0x40, RZ ;  /* 0x00000040e2337810 */ /* 0x000fc60007ffe0ff */
[----:B------:R-:W-:Y:S01]  /*1070*/  IMAD.IADD R3, R3, 0x1, R0 ;  /* 0x0000000103037824 */ /* 0x000fe200078e0200 */
[----:B------:R-:W-:Y:S01]  /*1080*/  SHF.R.S32.HI R0, RZ, 0x1f, R52 ;  /* 0x0000001fff007819 */ /* 0x000fe20000011434 */
[----:B------:R-:W-:-:S03]  /*1090*/  @P3 IMAD.HI.U32 R8, R5, c[0x0][0x2c8], RZ ;  /* 0x0000b20005083a27 */ /* 0x000fc600078e00ff */
[----:B------:R-:W-:Y:S01]  /*10a0*/  SEL R7, R0, RZ, !P2 ;  /* 0x000000ff00077207 */ /* 0x000fe20005000000 */
[----:B------:R-:W-:-:S04]  /*10b0*/  IMAD.WIDE.U32 R2, R29, c[0x0][0x1b8], R2 ;  /* 0x00006e001d027a25 */ /* 0x000fc800078e0002 */
[----:B------:R-:W-:Y:S02]  /*10c0*/  IMAD.IADD R3, R3, 0x1, R6 ;  /* 0x0000000103037824 */ /* 0x000fe400078e0206 */
[----:B------:R-:W-:Y:S01]  /*10d0*/  IMAD.MOV.U32 R0, RZ, RZ, R5 ;  /* 0x000000ffff007224 */ /* 0x000fe200078e0005 */
[----:B------:R-:W-:Y:S01]  /*10e0*/  @P3 SHF.R.U32.HI R0, RZ, c[0x0][0x2cc], R8 ;  /* 0x0000b300ff003a19 */ /* 0x000fe20000011608 */
[----:B------:R-:W-:Y:S01]  /*10f0*/  IMAD R6, R7, c[0x0][0x1c0], RZ ;  /* 0x0000700007067a24 */ /* 0x000fe200078e02ff */
[----:B------:R-:W-:Y:S01]  /*1100*/  ISETP.GE.AND P3, PT, R51, c[0x0][0x198], PT ;  /* 0x0000660033007a0c */ /* 0x000fe20003f66270 */
[----:B------:R-:W-:-:S04]  /*1110*/  IMAD.WIDE.U32 R2, R4, c[0x0][0x1c0], R2 ;  /* 0x0000700004027a25 */ /* 0x000fc800078e0002 */
[----:B------:R-:W-:Y:S01]  /*1120*/  IMAD R7, R4, c[0x0][0x1c4], R6 ;  /* 0x0000710004077a24 */ /* 0x000fe200078e0206 */
[--C-:B------:R-:W-:Y:S01]  /*1130*/  SHF.R.S32.HI R6, RZ, 0x1f, R0.reuse ;  /* 0x0000001fff067819 */ /* 0x100fe20000011400 */
[----:B------:R-:W-:Y:S02]  /*1140*/  IMAD.MOV R4, RZ, RZ, -R0 ;  /* 0x000000ffff047224 */ /* 0x000fe400078e0a00 */
[----:B------:R-:W-:Y:S02]  /*1150*/  IMAD.IADD R3, R3, 0x1, R7 ;  /* 0x0000000103037824 */ /* 0x000fe400078e0207 */
[----:B------:R-:W-:Y:S02]  /*1160*/  IMAD R6, R6, c[0x0][0x1b0], RZ ;  /* 0x00006c0006067a24 */ /* 0x000fe400078e02ff */
[----:B------:R-:W-:Y:S01]  /*1170*/  IMAD R4, R4, c[0x0][0x2c4], R5 ;  /* 0x0000b10004047a24 */ /* 0x000fe200078e0205 */
[----:B------:R-:W-:Y:S01]  /*1180*/  LOP3.LUT R5, R20, 0xfffffff0, RZ, 0xc0, !PT ;  /* 0xfffffff014057812 */ /* 0x000fe200078ec0ff */
[----:B------:R-:W-:-:S02]  /*1190*/  IMAD R6, R0, c[0x0][0x1b4], R6 ;  /* 0x00006d0000067a24 */ /* 0x000fc400078e0206 */
[----:B------:R-:W-:Y:S01]  /*11a0*/  IMAD.WIDE.U32 R2, R0, c[0x0][0x1b0], R2 ;  /* 0x00006c0000027a25 */ /* 0x000fe200078e0002 */
[----:B------:R-:W-:-:S03]  /*11b0*/  SHF.R.S32.HI R0, RZ, 0x1f, R4 ;  /* 0x0000001fff007819 */ /* 0x000fc60000011404 */
[----:B------:R-:W-:Y:S02]  /*11c0*/  IMAD.IADD R16, R48, 0x1, -R5 ;  /* 0x0000000130107824 */ /* 0x000fe400078e0a05 */
[----:B------:R-:W-:Y:S02]  /*11d0*/  IMAD R0, R0, c[0x0][0x1a8], RZ ;  /* 0x00006a0000007a24 */ /* 0x000fe400078e02ff */
[----:B------:R-:W-:Y:S01]  /*11e0*/  IMAD.SHL.U32 R5, R19, 0x40, RZ ;  /* 0x0000004013057824 */ /* 0x000fe200078e00ff */
[----:B------:R-:W-:Y:S01]  /*11f0*/  LEA.HI R17, R16, R16, RZ, 0x1 ;  /* 0x0000001010117211 */ /* 0x000fe200078f08ff */
[----:B------:R-:W-:Y:S02]  /*1200*/  IMAD.IADD R3, R3, 0x1, R6 ;  /* 0x0000000103037824 */ /* 0x000fe400078e0206 */
[C---:B------:R-:W-:Y:S01]  /*1210*/  IMAD R6, R4.reuse, c[0x0][0x1ac], R0 ;  /* 0x00006b0004067a24 */ /* 0x040fe200078e0200 */
[----:B------:R-:W-:Y:S01]  /*1220*/  LOP3.LUT R0, R5, 0xc0, RZ, 0xc0, !PT ;  /* 0x000000c005007812 */ /* 0x000fe200078ec0ff */
[----:B------:R-:W-:Y:S01]  /*1230*/  IMAD.WIDE.U32 R2, R4, c[0x0][0x1a8], R2 ;  /* 0x00006a0004027a25 */ /* 0x000fe200078e0002 */
[----:B------:R-:W-:-:S02]  /*1240*/  SHF.R.S32.HI R5, RZ, 0x1, R17 ;  /* 0x00000001ff057819 */ /* 0x000fc40000011411 */
[----:B------:R-:W-:Y:S01]  /*1250*/  SHF.R.S32.HI R4, RZ, 0x1f, R17 ;  /* 0x0000001fff047819 */ /* 0x000fe20000011411 */
[----:B------:R-:W-:Y:S01]  /*1260*/  IMAD.IADD R6, R3, 0x1, R6 ;  /* 0x0000000103067824 */ /* 0x000fe200078e0206 */
[----:B------:R-:W-:Y:S02]  /*1270*/  SHF.R.U32.HI R7, RZ, 0x3, R0 ;  /* 0x00000003ff077819 */ /* 0x000fe40000011600 */
[----:B------:R-:W-:Y:S02]  /*1280*/  LOP3.LUT R0, R0, 0x18, R226, 0xf8, !PT ;  /* 0x0000001800007812 */ /* 0x000fe400078ef8e2 */
[----:B------:R-:W-:Y:S02]  /*1290*/  LEA.HI R3, R4, R5, RZ, 0x2 ;  /* 0x0000000504037211 */ /* 0x000fe400078f10ff */
[----:B------:R-:W-:Y:S02]  /*12a0*/  LEA R14, P0, R2, c[0x0][0x160], 0x1 ;  /* 0x00005800020e7a11 */ /* 0x000fe400078008ff */
[----:B------:R-:W-:-:S02]  /*12b0*/  LOP3.LUT R4, R0, R7, RZ, 0x3c, !PT ;  /* 0x0000000700047212 */ /* 0x000fc400078e3cff */
[----:B------:R-:W-:Y:S02]  /*12c0*/  LOP3.LUT R0, R3, 0xfffffffc, RZ, 0xc0, !PT ;  /* 0xfffffffc03007812 */ /* 0x000fe400078ec0ff */
[----:B------:R-:W-:Y:S02]  /*12d0*/  LEA.HI.X R13, R2, c[0x0][0x164], R6, 0x1, P0 ;  /* 0x00005900020d7a11 */ /* 0x000fe400000f0c06 */
[----:B------:R-:W-:Y:S01]  /*12e0*/  LEA.HI R6, R22, R22, RZ, 0x1 ;  /* 0x0000001616067211 */ /* 0x000fe200078f08ff */
[----:B------:R-:W-:Y:S01]  /*12f0*/  IMAD.IADD R18, R5, 0x1, -R0 ;  /* 0x0000000105127824 */ /* 0x000fe200078e0a00 */
[----:B------:R2:W1:Y:S01]  /*1300*/  SHFL.IDX PT, R2, R14, RZ, 0x1c1f ;  /* 0x001c1fff0e027589 */ /* 0x00046200000e0000 */
[----:B------:R-:W-:Y:S01]  /*1310*/  IMAD.MOV.U32 R5, RZ, RZ, 0x10 ;  /* 0x00000010ff057424 */ /* 0x000fe200078e00ff */
[----:B------:R-:W-:Y:S02]  /*1320*/  LOP3.LUT R0, R6, 0x7fffffe, RZ, 0xc0, !PT ;  /* 0x07fffffe06007812 */ /* 0x000fe400078ec0ff */
[----:B------:R-:W-:Y:S01]  /*1330*/  LOP3.LUT P0, RZ, R18, 0x2, RZ, 0xc0, !PT ;  /* 0x0000000212ff7812 */ /* 0x000fe2000780c0ff */
[----:B------:R2:W3:Y:S02]  /*1340*/  SHFL.IDX PT, R3, R13, RZ, 0x1c1f ;  /* 0x001c1fff0d037589 */ /* 0x0004e400000e0000 */
[----:B------:R-:W-:-:S04]  /*1350*/  IMAD.IADD R0, R22, 0x1, -R0 ;  /* 0x0000000116007824 */ /* 0x000fc800078e0a00 */
[----:B------:R-:W-:-:S04]  /*1360*/  IMAD R0, R125, 0x8, R0 ;  /* 0x000000087d007824 */ /* 0x000fc800078e0200 */
[----:B------:R-:W-:Y:S01]  /*1370*/  IMAD.U32 R222, R0, 0x20, R4 ;  /* 0x0000002000de7824 */ /* 0x000fe200078e0004 */
[----:B------:R-:W-:Y:S01]  /*1380*/  SEL R4, R5, 0xfffffff0, !P0 ;  /* 0xfffffff005047807 */ /* 0x000fe20004000000 */
[----:B------:R-:W-:Y:S01]  /*1390*/  @!P1 IMAD.MOV.U32 R15, RZ, RZ, R52 ;  /* 0x000000ffff0f9224 */ /* 0x000fe200078e0034 */
[C---:B------:R-:W-:Y:S02]  /*13a0*/  IADD3 R52, R226.reuse, 0x20, RZ ;  /* 0x00000020e2347810 */ /* 0x040fe40007ffe0ff */
[----:B------:R-:W-:Y:S02]  /*13b0*/  ISETP.GE.AND P1, PT, R226, c[0x0][0x198], PT ;  /* 0x00006600e2007a0c */ /* 0x000fe40003f26270 */
[----:B------:R-:W-:Y:S01]  /*13c0*/  ISETP.GE.AND P2, PT, R52, c[0x0][0x198], PT ;  /* 0x0000660034007a0c */ /* 0x000fe20003f46270 */
[----:B------:R-:W-:Y:S07]  /*13d0*/  @P4 BRA `(.L_x_283) ;  /* 0x000000e000004947 */ /* 0x000fee0003800000 */
[----:B-123--:R-:W-:Y:S01]  /*13e0*/  SHF.R.S32.HI R5, RZ, 0x1f, R52 ;  /* 0x0000001fff057819 */ /* 0x00efe20000011434 */
[----:B------:R-:W-:Y:S01]  /*13f0*/  IMAD.WIDE R8, R226, 0x2, R2 ;  /* 0x00000002e2087825 */ /* 0x000fe200078e0202 */
[----:B------:R-:W-:-:S02]  /*1400*/  SHF.R.S32.HI R0, RZ, 0x1f, R51 ;  /* 0x0000001fff007819 */ /* 0x000fc40000011433 */
[----:B------:R-:W-:Y:S02]  /*1410*/  LEA.HI R5, R5, R52, RZ, 0x3 ;  /* 0x0000003405057211 */ /* 0x000fe400078f18ff */
[----:B------:R-:W-:Y:S02]  /*1420*/  LEA.HI R0, R0, R51, RZ, 0x3 ;  /* 0x0000003300007211 */ /* 0x000fe400078f18ff */
        /* <DEDUP_REMOVED lines=9> */
.L_x_283:
[----:B-123--:R-:W-:Y:S05]  /*14c0*/  BSYNC B0 ;  /* 0x0000000000007941 */ /* 0x00efea0003800000 */
.L_x_282:
        /* <DEDUP_REMOVED lines=20> */
.L_x_285:
[----:B------:R-:W-:Y:S05]  /*1610*/  BSYNC B0 ;  /* 0x0000000000007941 */ /* 0x000fea0003800000 */
.L_x_284:
        /* <DEDUP_REMOVED lines=20> */
.L_x_287:
[----:B------:R-:W-:Y:S05]  /*1760*/  BSYNC B0 ;  /* 0x0000000000007941 */ /* 0x000fea0003800000 */
.L_x_286:
[----:B---3--:R-:W-:Y:S01]  /*1770*/  SHFL.IDX PT, R2, R14, 0x3, 0x1c1f ;  /* 0x007c1f000e027f89 */ /* 0x008fe200000e0000 */
[----:B------:R-:W-:Y:S01]  /*1780*/  IADD3 R0, R11, 0x60, RZ ;  /* 0x000000600b007810 */ /* 0x000fe20007ffe0ff */
[----:B------:R-:W-:Y:S01]  /*1790*/  IMAD.MOV.U32 R5, RZ, RZ, c[0x0][0x2b8] ;  /* 0x0000ae00ff057624 */ /* 0x000fe200078e00ff */
[----:B------:R-:W-:Y:S01]  /*17a0*/  SHF.R.S32.HI R9, RZ, 0x1f, R51 ;  /* 0x0000001fff097819 */ /* 0x000fe20000011433 */
[----:B----4-:R3:W4:Y:S01]  /*17b0*/  SHFL.IDX PT, R3, R13, 0x3, 0x1c1f ;  /* 0x007c1f000d037f89 */ /* 0x01072200000e0000 */
[----:B------:R-:W-:Y:S01]  /*17c0*/  ISETP.GE.AND P0, PT, R0, R12, PT ;  /* 0x0000000c0000720c */ /* 0x000fe20003f06270 */
[----:B------:R-:W-:Y:S01]  /*17d0*/  IMAD.MOV.U32 R40, RZ, RZ, 0x30 ;  /* 0x00000030ff287424 */ /* 0x000fe200078e00ff */
[----:B------:R-:W-:Y:S01]  /*17e0*/  ISETP.NE.AND P4, PT, R5, 0x1, PT ;  /* 0x000000010500780c */ /* 0x000fe20003f85270 */
[----:B------:R-:W-:Y:S01]  /*17f0*/  IMAD.SHL.U32 R222, R222, 0x2, RZ ;  /* 0x00000002dede7824 */ /* 0x000fe200078e00ff */
[----:B------:R-:W-:Y:S01]  /*1800*/  SHF.R.S32.HI R5, RZ, 0x1f, R52 ;  /* 0x0000001fff057819 */ /* 0x000fe20000011434 */
[----:B------:R-:W-:Y:S01]  /*1810*/  IMAD R43, R224, R40, -0x30 ;  /* 0xffffffd0e02b7424 */ /* 0x000fe200078e0228 */
[----:B-----5:R-:W-:Y:S01]  /*1820*/  SHF.R.S32.HI R8, RZ, 0x1f, R15 ;  /* 0x0000001fff087819 */ /* 0x020fe2000001140f */
[----:B------:R-:W-:Y:S01]  /*1830*/  IMAD.MOV.U32 R223, RZ, RZ, RZ ;  /* 0x000000ffffdf7224 */ /* 0x000fe200078e00ff */
[----:B------:R-:W-:Y:S01]  /*1840*/  LEA.HI R5, R5, R52, RZ, 0x3 ;  /* 0x0000003405057211 */ /* 0x000fe200078f18ff */
[----:B------:R-:W-:Y:S01]  /*1850*/  IMAD.IADD R0, R31, 0x1, R43 ;  /* 0x000000011f007824 */ /* 0x000fe200078e022b */
[----:B------:R-:W-:-:S02]  /*1860*/  LEA.HI R9, R9, R51, RZ, 0x3 ;  /* 0x0000003309097211 */ /* 0x000fc400078f18ff */
[----:B------:R-:W-:Y:S01]  /*1870*/  LOP3.LUT R50, R5, 0xfffffff8, RZ, 0xc0, !PT ;  /* 0xfffffff805327812 */ /* 0x000fe200078ec0ff */
[----:B-123--:R-:W-:-:S04]  /*1880*/  IMAD.WIDE.U32 R12, R15, c[0x0][0x2b0], RZ ;  /* 0x0000ac000f0c7a25 */ /* 0x00efc800078e00ff */
[----:B----4-:R-:W-:Y:S01]  /*1890*/  @!P0 IMAD.WIDE R6, R226, 0x2, R2 ;  /* 0x00000002e2068825 */ /* 0x010fe200078e0202 */
[----:B------:R-:W-:Y:S04]  /*18a0*/  STL.64 [R1+0x30], R12 ;  /* 0x0000300c01007387 */ /* 0x000fe80000100a00 */
[----:B------:R-:W-:Y:S01]  /*18b0*/  @!PT LDS RZ, [RZ] ;  /* 0x00000000fffff984 */ /* 0x000fe20000000800 */
[----:B------:R1:W-:Y:S01]  /*18c0*/  @!P0 LDGSTS.E.BYPASS.LTC128B.128 [R222+0x7880], [R6.64], !P1 ;  /* 0x0788000006de8fae */ /* 0x0003e2000c901d46 */
[----:B------:R-:W-:-:S04]  /*18d0*/  ISETP.GE.AND P1, PT, R0, R229, PT ;  /* 0x000000e50000720c */ /* 0x000fc80003f26270 */
[----:B------:R-:W-:Y:S01]  /*18e0*/  ISETP.GT.OR P1, PT, R31, 0x2f, P1 ;  /* 0x0000002f1f00780c */ /* 0x000fe20000f24670 */
[----:B-1----:R-:W-:Y:S02]  /*18f0*/  IMAD R6, R8, c[0x0][0x2b0], RZ ;  /* 0x0000ac0008067a24 */ /* 0x002fe400078e02ff */
[----:B------:R-:W-:Y:S01]  /*1900*/  IMAD.IADD R8, R0, 0x1, R49 ;  /* 0x0000000100087824 */ /* 0x000fe200078e0231 */
[----:B------:R-:W-:Y:S01]  /*1910*/  LOP3.LUT R49, R9, 0xfffffff8, RZ, 0xc0, !PT ;  /* 0xfffffff809317812 */ /* 0x000fe200078ec0ff */
[----:B------:R-:W-:Y:S02]  /*1920*/  IMAD R10, R15, c[0x0][0x2b4], R6 ;  /* 0x0000ad000f0a7a24 */ /* 0x000fe400078e0206 */
[----:B------:R-:W-:-:S04]  /*1930*/  @!P0 IMAD.WIDE R6, R50, 0x2, R2 ;  /* 0x0000000232068825 */ /* 0x000fc800078e0202 */
[----:B------:R-:W-:Y:S01]  /*1940*/  @!P0 IMAD.WIDE R2, R49, 0x2, R2 ;  /* 0x0000000231028825 */ /* 0x000fe200078e0202 */
[----:B------:R1:W-:Y:S03]  /*1950*/  @!P0 LDGSTS.E.BYPASS.LTC128B.128 [R222+0x9880], [R6.64], !P2 ;  /* 0x0988000006de8fae */ /* 0x0003e6000d101d46 */
[----:B------:R-:W-:Y:S01]  /*1960*/  @P4 IMAD.HI.U32 R5, R8, c[0x0][0x2bc], RZ ;  /* 0x0000af0008054a27 */ /* 0x000fe200078e00ff */
[----:B------:R2:W-:Y:S03]  /*1970*/  @!P0 LDGSTS.E.BYPASS.LTC128B.128 [R222+0xb880], [R2.64], !P3 ;  /* 0x0b88000002de8fae */ /* 0x0005e6000d901d46 */
[----:B------:R-:W-:Y:S01]  /*1980*/  IMAD.MOV.U32 R0, RZ, RZ, R8 ;  /* 0x000000ffff007224 */ /* 0x000fe200078e0008 */
[----:B------:R-:W0:Y:S01]  /*1990*/  LDGDEPBAR ;  /* 0x00000000000079af */ /* 0x000e220000000000 */
[----:B------:R-:W-:Y:S01]  /*19a0*/  @P4 SHF.R.U32.HI R0, RZ, c[0x0][0x2c0], R5 ;  /* 0x0000b000ff004a19 */ /* 0x000fe20000011605 */
[----:B------:R-:W-:-:S03]  /*19b0*/  IMAD.IADD R11, R13, 0x1, R10 ;  /* 0x000000010d0b7824 */ /* 0x000fc600078e020a */
[C---:B------:R-:W-:Y:S02]  /*19c0*/  @!P1 IADD3 R5, P2, R0.reuse, R12, RZ ;  /* 0x0000000c00059210 */ /* 0x040fe40007f5e0ff */
[----:B------:R3:W-:Y:S02]  /*19d0*/  STL [R1+0x38], R11 ;  /* 0x0000380b01007387 */ /* 0x0007e40000100800 */
[----:B-1----:R-:W-:Y:S02]  /*19e0*/  @!P1 LEA.HI.X.SX32 R7, R0, R11, 0x1, P2 ;  /* 0x0000000b00079211 */ /* 0x002fe400010f0eff */
[----:B------:R-:W-:-:S04]  /*19f0*/  @!P1 LEA R6, P2, R5, c[0x0][0x2a0], 0x2 ;  /* 0x0000a80005069a11 */ /* 0x000fc800078410ff */
[----:B------:R-:W-:Y:S01]  /*1a00*/  @!P1 LEA.HI.X R7, R5, c[0x0][0x2a4], R7, 0x2, P2 ;  /* 0x0000a90005079a11 */ /* 0x000fe200010f1407 */
[----:B------:R-:W-:Y:S06]  /*1a10*/  BAR.SYNC.DEFER_BLOCKING 0x0 ;  /* 0x0000000000007b1d */ /* 0x000fec0000010000 */
[----:B------:R-:W4:Y:S01]  /*1a20*/  @!P1 LDG.E R223, [R6.64] ;  /* 0x0000000606df9981 */ /* 0x000f22000c1e1900 */
[----:B------:R-:W-:Y:S01]  /*1a30*/  IMAD.MOV R0, RZ, RZ, -R0 ;  /* 0x000000ffff007224 */ /* 0x000fe200078e0a00 */
[----:B------:R-:W-:Y:S01]  /*1a40*/  ISETP.GE.AND P6, PT, R226, c[0x0][0x1d4], PT ;  /* 0x00007500e2007a0c */ /* 0x000fe20003fc6270 */
[----:B---3--:R-:W-:Y:S01]  /*1a50*/  IMAD.WIDE.U32 R10, R29, c[0x0][0x1e8], RZ ;  /* 0x00007a001d0a7a25 */ /* 0x008fe200078e00ff */
[----:B------:R-:W-:Y:S01]  /*1a60*/  ISETP.GE.AND P5, PT, R52, c[0x0][0x1d4], PT ;  /* 0x0000750034007a0c */ /* 0x000fe20003fa6270 */
[----:B------:R-:W-:Y:S01]  /*1a70*/  BSSY B0, `(.L_x_288) ;  /* 0x00000ac000007945 */ /* 0x000fe20003800000 */
[----:B------:R-:W-:Y:S01]  /*1a80*/  ISETP.GE.AND P4, PT, R51, c[0x0][0x1d4], PT ;  /* 0x0000750033007a0c */ /* 0x000fe20003f86270 */
[----:B------:R-:W-:Y:S01]  /*1a90*/  IMAD R225, R0, c[0x0][0x2b8], R8 ;  /* 0x0000ae0000e17a24 */ /* 0x000fe200078e0208 */
[----:B------:R-:W-:Y:S01]  /*1aa0*/  ISETP.GE.AND P3, PT, R226, c[0x0][0x1d4], PT ;  /* 0x00007500e2007a0c */ /* 0x000fe20003f66270 */
[----:B------:R-:W-:Y:S01]  /*1ab0*/  IMAD R40, R224, -0x30, R40 ;  /* 0xffffffd0e0287824 */ /* 0x000fe200078e0228 */
[----:B------:R-:W-:Y:S01]  /*1ac0*/  ISETP.GE.AND P2, PT, R52, c[0x0][0x1d4], PT ;  /* 0x0000750034007a0c */ /* 0x000fe20003f46270 */
[----:B--2---:R-:W-:Y:S01]  /*1ad0*/  IMAD.WIDE.U32 R2, R225, c[0x0][0x1e0], RZ ;  /* 0x00007800e1027a25 */ /* 0x004fe200078e00ff */
[----:B------:R-:W-:-:S02]  /*1ae0*/  SHF.R.S32.HI R12, RZ, 0x1f, R225 ;  /* 0x0000001fff0c7819 */ /* 0x000fc400000114e1 */
[----:B------:R-:W-:Y:S01]  /*1af0*/  ISETP.GE.AND P1, PT, R51, c[0x0][0x1d4], PT ;  /* 0x0000750033007a0c */ /* 0x000fe20003f26270 */
[----:B------:R-:W-:Y:S01]  /*1b00*/  IMAD.IADD R42, R229, 0x1, R40 ;  /* 0x00000001e52a7824 */ /* 0x000fe200078e0228 */
[----:B------:R-:W-:Y:S01]  /*1b10*/  IADD3 R124, R224, -0x1, RZ ;  /* 0xffffffffe07c7810 */ /* 0x000fe20007ffe0ff */
[----:B------:R-:W-:Y:S02]  /*1b20*/  IMAD R0, R12, c[0x0][0x1e0], RZ ;  /* 0x000078000c007a24 */ /* 0x000fe400078e02ff */
[----:B------:R-:W-:-:S04]  /*1b30*/  IMAD.WIDE.U32 R14, R29, c[0x0][0x210], RZ ;  /* 0x000084001d0e7a25 */ /* 0x000fc800078e00ff */
[----:B------:R-:W-:-:S04]  /*1b40*/  IMAD R0, R225, c[0x0][0x1e4], R0 ;  /* 0x00007900e1007a24 */ /* 0x000fc800078e0200 */
[----:B------:R-:W-:Y:S02]  /*1b50*/  IMAD.IADD R3, R3, 0x1, R0 ;  /* 0x0000000103037824 */ /* 0x000fe400078e0200 */
[----:B------:R-:W-:-:S04]  /*1b60*/  IMAD R0, R61, c[0x0][0x1e8], RZ ;  /* 0x00007a003d007a24 */ /* 0x000fc800078e02ff */
[----:B------:R-:W-:-:S04]  /*1b70*/  IMAD R0, R29, c[0x0][0x1ec], R0 ;  /* 0x00007b001d007a24 */ /* 0x000fc800078e0200 */
[----:B------:R-:W-:Y:S01]  /*1b80*/  IMAD.IADD R9, R11, 0x1, R0 ;  /* 0x000000010b097824 */ /* 0x000fe200078e0200 */
[----:B----4-:R-:W-:Y:S01]  /*1b90*/  SHF.R.S32.HI R13, RZ, 0x1f, R223 ;  /* 0x0000001fff0d7819 */ /* 0x010fe200000114df */
[----:B------:R-:W-:-:S04]  /*1ba0*/  IMAD.WIDE.U32 R2, R223, c[0x0][0x1f0], R2 ;  /* 0x00007c00df027a25 */ /* 0x000fc800078e0002 */
[----:B------:R-:W-:Y:S01]  /*1bb0*/  IMAD R5, R13, c[0x0][0x1f0], RZ ;  /* 0x00007c000d057a24 */ /* 0x000fe200078e02ff */
[----:B------:R-:W-:-:S03]  /*1bc0*/  IADD3 R0, P0, R10, R2, RZ ;  /* 0x000000020a007210 */ /* 0x000fc60007f1e0ff */
[----:B------:R-:W-:-:S05]  /*1bd0*/  IMAD R5, R223, c[0x0][0x1f4], R5 ;  /* 0x00007d00df057a24 */ /* 0x000fca00078e0205 */
[----:B------:R-:W-:Y:S02]  /*1be0*/  IADD3.X R2, R9, R3, R5, P0, !PT ;  /* 0x0000000309027210 */ /* 0x000fe400007fe405 */
[----:B------:R-:W-:Y:S02]  /*1bf0*/  LEA R6, P0, R0, c[0x0][0x1c8], 0x1 ;  /* 0x0000720000067a11 */ /* 0x000fe400078008ff */
[----:B------:R-:W-:Y:S02]  /*1c00*/  IMNMX R5, R42, 0x30, PT ;  /* 0x000000302a057817 */ /* 0x000fe40003800200 */
[----:B------:R-:W-:Y:S02]  /*1c10*/  LEA.HI.X R0, R0, c[0x0][0x1cc], R2, 0x1, P0 ;  /* 0x0000730000007a11 */ /* 0x000fe400000f0c02 */
[----:B------:R-:W-:Y:S01]  /*1c20*/  SHFL.IDX PT, R2, R6, RZ, 0x1c1f ;  /* 0x001c1fff06027589 */ /* 0x000fe200000e0000 */
[----:B------:R-:W-:-:S03]  /*1c30*/  IMAD.IADD R5, R5, 0x1, -R22 ;  /* 0x0000000105057824 */ /* 0x000fc600078e0a16 */
[----:B------:R-:W1:Y:S02]  /*1c40*/  SHFL.IDX PT, R3, R0, RZ, 0x1c1f ;  /* 0x001c1fff00037589 */ /* 0x000e6400000e0000 */
[----:B------:R-:W-:Y:S02]  /*1c50*/  ISETP.GE.AND P0, PT, R5, 0x1, PT ;  /* 0x000000010500780c */ /* 0x000fe40003f06270 */
[----:B------:R-:W-:Y:S04]  /*1c60*/  SHFL.IDX PT, R6, R6, 0x1, 0x1c1f ;  /* 0x003c1f0006067f89 */ /* 0x000fe800000e0000 */
[----:B------:R2:W3:Y:S07]  /*1c70*/  SHFL.IDX PT, R7, R0, 0x1, 0x1c1f ;  /* 0x003c1f0000077f89 */ /* 0x0004ee00000e0000 */
[----:B-1----:R-:W-:-:S04]  /*1c80*/  @P0 IMAD.WIDE R10, R226, 0x2, R2 ;  /* 0x00000002e20a0825 */ /* 0x002fc800078e0202 */
[--C-:B------:R-:W-:Y:S01]  /*1c90*/  @P0 IMAD.WIDE R8, R50, 0x2, R2.reuse ;  /* 0x0000000232080825 */ /* 0x100fe200078e0202 */
[----:B------:R3:W-:Y:S03]  /*1ca0*/  @P0 LDGSTS.E.BYPASS.LTC128B.128 [R222+0x3c80], [R10.64], !P6 ;  /* 0x03c800000ade0fae */ /* 0x0007e6000f101d46 */
[----:B------:R-:W-:Y:S01]  /*1cb0*/  @P0 IMAD.WIDE R2, R49, 0x2, R2 ;  /* 0x0000000231020825 */ /* 0x000fe200078e0202 */
[----:B------:R1:W-:Y:S03]  /*1cc0*/  @P0 LDGSTS.E.BYPASS.LTC128B.128 [R222+0x4880], [R8.64], !P5 ;  /* 0x0488000008de0fae */ /* 0x0003e6000e901d46 */
[----:B--2---:R-:W-:Y:S01]  /*1cd0*/  IMAD R0, R12, c[0x0][0x208], RZ ;  /* 0x000082000c007a24 */ /* 0x004fe200078e02ff */
[----:B------:R2:W-:Y:S01]  /*1ce0*/  @P0 LDGSTS.E.BYPASS.LTC128B.128 [R222+0x5480], [R2.64], !P4 ;  /* 0x0548000002de0fae */ /* 0x0005e2000e101d46 */
[----:B------:R-:W-:Y:S01]  /*1cf0*/  ISETP.GT.AND P0, PT, R5, 0x20, PT ;  /* 0x000000200500780c */ /* 0x000fe20003f04270 */
[----:B------:R-:W-:-:S02]  /*1d00*/  IMAD R5, R13, c[0x0][0x218], RZ ;  /* 0x000086000d057a24 */ /* 0x000fc400078e02ff */
[----:B------:R-:W-:Y:S02]  /*1d10*/  IMAD R0, R225, c[0x0][0x20c], R0 ;  /* 0x00008300e1007a24 */ /* 0x000fe400078e0200 */
[----:B------:R-:W-:-:S08]  /*1d20*/  IMAD R5, R223, c[0x0][0x21c], R5 ;  /* 0x00008700df057a24 */ /* 0x000fd000078e0205 */
[----:B---3--:R-:W-:-:S04]  /*1d30*/  @P0 IMAD.WIDE R10, R226, 0x2, R6 ;  /* 0x00000002e20a0825 */ /* 0x008fc800078e0206 */
[--C-:B-1----:R-:W-:Y:S01]  /*1d40*/  @P0 IMAD.WIDE R8, R50, 0x2, R6.reuse ;  /* 0x0000000232080825 */ /* 0x102fe200078e0206 */
[----:B------:R1:W-:Y:S03]  /*1d50*/  @P0 LDGSTS.E.BYPASS.LTC128B.128 [R222+0x4480], [R10.64], !P6 ;  /* 0x044800000ade0fae */ /* 0x0003e6000f101d46 */
[----:B------:R-:W-:Y:S01]  /*1d60*/  @P0 IMAD.WIDE R6, R49, 0x2, R6 ;  /* 0x0000000231060825 */ /* 0x000fe200078e0206 */
[----:B------:R3:W-:Y:S03]  /*1d70*/  @P0 LDGSTS.E.BYPASS.LTC128B.128 [R222+0x5080], [R8.64], !P5 ;  /* 0x0508000008de0fae */ /* 0x0007e6000e901d46 */
[----:B--2---:R-:W-:Y:S01]  /*1d80*/  IMAD.WIDE.U32 R2, R225, c[0x0][0x208], RZ ;  /* 0x00008200e1027a25 */ /* 0x004fe200078e00ff */
[----:B------:R2:W-:Y:S01]  /*1d90*/  @P0 LDGSTS.E.BYPASS.LTC128B.128 [R222+0x5c80], [R6.64], !P4 ;  /* 0x05c8000006de0fae */ /* 0x0005e2000e101d46 */
[----:B------:R-:W-:-:S02]  /*1da0*/  ISETP.GT.AND P4, PT, R31, 0x2f, PT ;  /* 0x0000002f1f00780c */ /* 0x000fc40003f84270 */
[----:B------:R-:W-:Y:S01]  /*1db0*/  IMAD.IADD R3, R3, 0x1, R0 ;  /* 0x0000000103037824 */ /* 0x000fe200078e0200 */
[----:B------:R-:W0:Y:S01]  /*1dc0*/  LDGDEPBAR ;  /* 0x00000000000079af */ /* 0x000e220000000000 */
[----:B------:R-:W-:Y:S02]  /*1dd0*/  IMAD R0, R61, c[0x0][0x210], RZ ;  /* 0x000084003d007a24 */ /* 0x000fe400078e02ff */
[----:B------:R-:W-:-:S04]  /*1de0*/  IMAD.WIDE.U32 R2, R223, c[0x0][0x218], R2 ;  /* 0x00008600df027a25 */ /* 0x000fc800078e0002 */
[----:B------:R-:W-:Y:S01]  /*1df0*/  IMAD R0, R29, c[0x0][0x214], R0 ;  /* 0x000085001d007a24 */ /* 0x000fe200078e0200 */
[----:B------:R-:W-:-:S03]  /*1e00*/  IADD3 R2, P0, R14, R2, RZ ;  /* 0x000000020e027210 */ /* 0x000fc60007f1e0ff */
[----:B-1----:R-:W-:Y:S01]  /*1e10*/  IMAD.IADD R11, R15, 0x1, R0 ;  /* 0x000000010f0b7824 */ /* 0x002fe200078e0200 */
[----:B------:R-:W-:Y:S02]  /*1e20*/  SHF.R.S32.HI R10, RZ, 0x4, R20 ;  /* 0x00000004ff0a7819 */ /* 0x000fe40000011414 */
[----:B---3--:R-:W-:Y:S02]  /*1e30*/  LOP3.LUT R8, R17, 0x7fffffe, RZ, 0xc0, !PT ;  /* 0x07fffffe11087812 */ /* 0x008fe400078ec0ff */
[----:B------:R-:W-:Y:S02]  /*1e40*/  IADD3.X R3, R11, R3, R5, P0, !PT ;  /* 0x000000030b037210 */ /* 0x000fe400007fe405 */
[----:B--2---:R-:W-:Y:S01]  /*1e50*/  LOP3.LUT R7, R21, 0xfffffff8, RZ, 0xc0, !PT ;  /* 0xfffffff815077812 */ /* 0x004fe200078ec0ff */
[----:B------:R-:W-:Y:S01]  /*1e60*/  IMAD.IADD R29, R16, 0x1, -R8 ;  /* 0x00000001101d7824 */ /* 0x000fe200078e0a08 */
[----:B------:R-:W-:Y:S01]  /*1e70*/  LEA.HI R6, R20, R10, RZ, 0x1 ;  /* 0x0000000a14067211 */ /* 0x000fe200078f08ff */
[----:B------:R-:W-:-:S04]  /*1e80*/  DEPBAR.LE SB0, 0x1 ;  /* 0x000080400000791a */ /* 0x000fc80000000000 */
[----:B------:R-:W-:Y:S01]  /*1e90*/  IMAD.IADD R7, R48, 0x1, -R7 ;  /* 0x0000000130077824 */ /* 0x000fe200078e0a07 */
[----:B------:R-:W-:Y:S01]  /*1ea0*/  LEA R30, P0, R2, c[0x0][0x1f8], 0x1 ;  /* 0x00007e00021e7a11 */ /* 0x000fe200078008ff */
[----:B------:R-:W-:-:S04]  /*1eb0*/  DEPBAR.LE SB0, 0x0 ;  /* 0x000080000000791a */ /* 0x000fc80000000000 */
[C---:B------:R-:W-:Y:S01]  /*1ec0*/  LEA.HI R0, R7.reuse, R7, RZ, 0x1 ;  /* 0x0000000707007211 */ /* 0x040fe200078f08ff */
[----:B------:R-:W-:Y:S01]  /*1ed0*/  SHFL.IDX PT, R24, R30, RZ, 0x1c1f ;  /* 0x001c1fff1e187589 */ /* 0x000fe200000e0000 */
[----:B------:R-:W-:Y:S02]  /*1ee0*/  SHF.R.S32.HI R9, RZ, 0x1f, R16 ;  /* 0x0000001fff097819 */ /* 0x000fe40000011410 */
[----:B------:R-:W-:Y:S02]  /*1ef0*/  LOP3.LUT R5, R0, 0x3fffffe, RZ, 0xc0, !PT ;  /* 0x03fffffe00057812 */ /* 0x000fe400078ec0ff */
[----:B------:R-:W-:Y:S02]  /*1f00*/  SHF.R.S32.HI R0, RZ, 0x1, R0 ;  /* 0x00000001ff007819 */ /* 0x000fe40000011400 */
[----:B------:R-:W-:Y:S01]  /*1f10*/  LOP3.LUT R6, R6, 0xfffffffe, RZ, 0xc0, !PT ;  /* 0xfffffffe06067812 */ /* 0x000fe200078ec0ff */
[----:B------:R-:W-:Y:S01]  /*1f20*/  IMAD.IADD R5, R7, 0x1, -R5 ;  /* 0x0000000107057824 */ /* 0x000fe200078e0a05 */
[----:B------:R-:W-:Y:S01]  /*1f30*/  LEA.HI.X R28, R2, c[0x0][0x1fc], R3, 0x1, P0 ;  /* 0x00007f00021c7a11 */ /* 0x000fe200000f0c03 */
[----:B------:R-:W-:Y:S01]  /*1f40*/  IMAD.SHL.U32 R2, R0, 0x40, RZ ;  /* 0x0000004000027824 */ /* 0x000fe200078e00ff */
[----:B------:R-:W-:Y:S01]  /*1f50*/  LEA.HI R9, R9, R16, RZ, 0x3 ;  /* 0x0000001009097211 */ /* 0x000fe200078f18ff */
[----:B------:R-:W-:Y:S01]  /*1f60*/  IMAD.SHL.U32 R3, R18, 0x40, RZ ;  /* 0x0000004012037824 */ /* 0x000fe200078e00ff */
[----:B------:R-:W-:Y:S01]  /*1f70*/  IADD3 R8, R10, -R6, RZ ;  /* 0x800000060a087210 */ /* 0x000fe20007ffe0ff */
[----:B------:R-:W-:Y:S01]  /*1f80*/  IMAD.SHL.U32 R10, R19, 0x8, RZ ;  /* 0x00000008130a7824 */ /* 0x000fe200078e00ff */
[----:B------:R-:W-:Y:S01]  /*1f90*/  BAR.SYNC.DEFER_BLOCKING 0x0 ;  /* 0x0000000000007b1d */ /* 0x000fe20000010000 */
[----:B------:R-:W-:Y:S01]  /*1fa0*/  LOP3.LUT P0, RZ, R0, 0x2, RZ, 0xc0, !PT ;  /* 0x0000000200ff7812 */ /* 0x000fe2000780c0ff */
[----:B------:R-:W-:Y:S01]  /*1fb0*/  IMAD.SHL.U32 R6, R9, 0x20, RZ ;  /* 0x0000002009067824 */ /* 0x000fe200078e00ff */
[----:B------:R-:W-:Y:S01]  /*1fc0*/  LOP3.LUT R0, R2, 0xc0, RZ, 0xc0, !PT ;  /* 0x000000c002007812 */ /* 0x000fe200078ec0ff */
[C---:B------:R-:W-:Y:S01]  /*1fd0*/  IMAD R7, R8.reuse, 0x8, R5 ;  /* 0x0000000808077824 */ /* 0x040fe200078e0205 */
[----:B------:R-:W-:Y:S01]  /*1fe0*/  LOP3.LUT R2, R3, 0xc0, RZ, 0xc0, !PT ;  /* 0x000000c003027812 */ /* 0x000fe200078ec0ff */
[----:B------:R-:W-:Y:S01]  /*1ff0*/  IMAD.SHL.U32 R5, R8, 0x8, RZ ;  /* 0x0000000808057824 */ /* 0x000fe200078e00ff */
[----:B------:R-:W-:Y:S01]  /*2000*/  LOP3.LUT R3, R0, 0x8, R10, 0xf8, !PT ;  /* 0x0000000800037812 */ /* 0x000fe200078ef80a */
[----:B------:R-:W1:Y:S01]  /*2010*/  SHFL.IDX PT, R25, R28, RZ, 0x1c1f ;  /* 0x001c1fff1c197589 */ /* 0x000e6200000e0000 */
[----:B------:R-:W-:-:S02]  /*2020*/  SHF.R.U32.HI R0, RZ, 0x3, R0 ;  /* 0x00000003ff007819 */ /* 0x000fc40000011600 */
[----:B------:R-:W-:Y:S02]  /*2030*/  LOP3.LUT R27, R6, 0xffffff00, RZ, 0xc0, !PT ;  /* 0xffffff00061b7812 */ /* 0x000fe400078ec0ff */
[----:B------:R-:W-:Y:S02]  /*2040*/  LOP3.LUT R0, R3, R0, RZ, 0x3c, !PT ;  /* 0x0000000003007212 */ /* 0x000fe400078e3cff */
[----:B------:R-:W-:Y:S02]  /*2050*/  LOP3.LUT R5, R2, 0x8, R5, 0xf8, !PT ;  /* 0x0000000802057812 */ /* 0x000fe400078ef805 */
[----:B------:R-:W-:Y:S01]  /*2060*/  SHF.R.U32.HI R3, RZ, 0x3, R2 ;  /* 0x00000003ff037819 */ /* 0x000fe20000011602 */
[----:B------:R-:W-:Y:S02]  /*2070*/  IMAD R2, R125, 0x200, R27 ;  /* 0x000002007d027824 */ /* 0x000fe400078e021b */
[----:B------:R-:W-:Y:S01]  /*2080*/  IMAD.U32 R0, R7, 0x20, R0 ;  /* 0x0000002007007824 */ /* 0x000fe200078e0000 */
[----:B------:R-:W-:Y:S01]  /*2090*/  LOP3.LUT R3, R5, R3, RZ, 0x3c, !PT ;  /* 0x0000000305037212 */ /* 0x000fe200078e3cff */
[----:B------:R-:W-:Y:S01]  /*20a0*/  IMAD.IADD R5, R42, 0x1, -R22 ;  /* 0x000000012a057824 */ /* 0x000fe200078e0a16 */
[----:B------:R-:W-:Y:S01]  /*20b0*/  LEA R2, R29, R2, 0x5 ;  /* 0x000000021d027211 */ /* 0x000fe200078e28ff */
[----:B------:R-:W-:-:S04]  /*20c0*/  IMAD.SHL.U32 R208, R0, 0x2, RZ ;  /* 0x0000000200d07824 */ /* 0x000fc800078e00ff */
[----:B------:R-:W-:Y:S01]  /*20d0*/  IMAD.IADD R0, R3, 0x1, R2 ;  /* 0x0000000103007824 */ /* 0x000fe200078e0202 */
[C---:B------:R-:W-:Y:S01]  /*20e0*/  IADD3 R2, R208.reuse, 0x3c80, RZ ;  /* 0x00003c80d0027810 */ /* 0x040fe20007ffe0ff */
[----:B------:R2:W3:Y:S01]  /*20f0*/  LDSM.16.M88.4 R44, [R208+0x3c80] ;  /* 0x003c8000d02c783b */ /* 0x0004e20000000200 */
[----:B------:R-:W-:Y:S01]  /*2100*/  IADD3 R213, R208, 0x3ca0, RZ ;  /* 0x00003ca0d0d57810 */ /* 0x000fe20007ffe0ff */
[----:B------:R-:W-:Y:S01]  /*2110*/  IMAD.SHL.U32 R211, R0, 0x2, RZ ;  /* 0x0000000200d37824 */ /* 0x000fe200078e00ff */
[----:B------:R-:W-:Y:S01]  /*2120*/  @P0 IADD3 R213, R2, -0x20, RZ ;  /* 0xffffffe002d50810 */ /* 0x000fe20007ffe0ff */
[----:B-1----:R-:W-:Y:S01]  /*2130*/  IMAD.WIDE R6, R226, 0x2, R24 ;  /* 0x00000002e2067825 */ /* 0x002fe200078e0218 */
[----:B------:R-:W-:Y:S01]  /*2140*/  ISETP.LT.OR P0, PT, R5, 0x1, P3 ;  /* 0x000000010500780c */ /* 0x000fe20001f01670 */
[----:B------:R2:W1:Y:S01]  /*2150*/  LDSM.16.M88.4 R36, [R208+0x4080] ;  /* 0x00408000d024783b */ /* 0x0004620000000200 */
[----:B------:R-:W-:Y:S01]  /*2160*/  SHF.R.S32.HI R2, RZ, 0x1f, R49 ;  /* 0x0000001fff027819 */ /* 0x000fe20000011431 */
[----:B------:R-:W-:Y:S01]  /*2170*/  IMAD R212, R4, 0x2, R211 ;  /* 0x0000000204d47824 */ /* 0x000fe200078e02d3 */
[----:B------:R-:W-:Y:S01]  /*2180*/  IADD3 R221, R213, 0x400, RZ ;  /* 0x00000400d5dd7810 */ /* 0x000fe20007ffe0ff */
[----:B------:R2:W4:Y:S01]  /*2190*/  LDSM.16.M88.4 R16, [R211+0x6080] ;  /* 0x00608000d310783b */ /* 0x0005220000000200 */
[----:B------:R-:W-:Y:S01]  /*21a0*/  IMAD R0, R29, 0x20, R27 ;  /* 0x000000201d007824 */ /* 0x000fe200078e021b */
[----:B------:R-:W-:-:S02]  /*21b0*/  IADD3 R220, R213, 0x800, RZ ;  /* 0x00000800d5dc7810 */ /* 0x000fc40007ffe0ff */
[----:B------:R2:W1:Y:S01]  /*21c0*/  LDSM.16.M88.4 R12, [R211+0x7080] ;  /* 0x00708000d30c783b */ /* 0x0004620000000200 */
[----:B------:R-:W-:Y:S01]  /*21d0*/  IMAD.IADD R0, R3, 0x1, R0 ;  /* 0x0000000103007824 */ /* 0x000fe200078e0200 */
[----:B------:R-:W-:Y:S02]  /*21e0*/  SHF.R.S32.HI R3, RZ, 0x1f, R50 ;  /* 0x0000001fff037819 */ /* 0x000fe40000011432 */
[----:B------:R2:W1:Y:S04]  /*21f0*/  LDSM.16.M88.4 R32, [R208+0x4480] ;  /* 0x00448000d020783b */ /* 0x0004680000000200 */
        /* <DEDUP_REMOVED lines=12> */
[----:B--2---:R-:W-:-:S05]  /*22c0*/  IMAD.WIDE R6, R50, 0x2, R24 ;  /* 0x0000000232067825 */ /* 0x004fca00078e0218 */
[----:B------:R2:W-:Y:S01]  /*22d0*/  LDGSTS.E.BYPASS.LTC128B.128 [R222+0x2480], [R6.64], !P0 ;  /* 0x0248000006de7fae */ /* 0x0005e2000c101d46 */
[----:B------:R-:W-:Y:S01]  /*22e0*/  ISETP.LT.OR P0, PT, R5, 0x1, P1 ;  /* 0x000000010500780c */ /* 0x000fe20000f01670 */
[----:B--2---:R-:W-:-:S12]  /*22f0*/  IMAD.WIDE R6, R49, 0x2, R24 ;  /* 0x0000000231067825 */ /* 0x004fd800078e0218 */
[----:B------:R2:W-:Y:S01]  /*2300*/  LDGSTS.E.BYPASS.LTC128B.128 [R222+0x3080], [R6.64], !P0 ;  /* 0x0308000006de7fae */ /* 0x0005e2000c101d46 */
[----:B------:R-:W-:Y:S02]  /*2310*/  ISETP.GT.AND P0, PT, R48, 0x3f, PT ;  /* 0x0000003f3000780c */ /* 0x000fe40003f04270 */
[----:B--2---:R-:W-:-:S11]  /*2320*/  SHF.R.S32.HI R6, RZ, 0x1f, R226 ;  /* 0x0000001fff067819 */ /* 0x004fd600000114e2 */
[----:B------:R-:W-:Y:S05]  /*2330*/  @P0 BRA `(.L_x_289) ;  /* 0x000001f000000947 */ /* 0x000fea0003800000 */
[----:B-1-34-:R-:W-:Y:S05]  /*2340*/  BRA.DIV ~URZ, `(.L_x_290) ;  /* 0x000132327f007947 */ /* 0x01afea000b800000 */
[----:B------:R1:W2:Y:S04]  /*2350*/  SHFL.IDX PT, R6, R28, 0x1, 0x1c1f ;  /* 0x003c1f001c067f89 */ /* 0x0002a800000e0000 */
[----:B------:R1:W3:Y:S02]  /*2360*/  SHFL.IDX PT, R2, R30, 0x1, 0x1c1f ;  /* 0x003c1f001e027f89 */ /* 0x0002e400000e0000 */
.L_x_384:
[----:B------:R-:W4:Y:S04]  /*2370*/  LDL R31, [R1+0x40] ;  /* 0x00004000011f7983 */ /* 0x000f280000100800 */
[----:B------:R-:W5:Y:S01]  /*2380*/  LDL R29, [R1+0x3c] ;  /* 0x00003c00011d7983 */ /* 0x000f620000100800 */
[C---:B------:R-:W-:Y:S02]  /*2390*/  IADD3 R3, R226.reuse, 0x20, RZ ;  /* 0x00000020e2037810 */ /* 0x040fe40007ffe0ff */
[----:B-1----:R-:W-:-:S02]  /*23a0*/  IADD3 R30, R226, 0x20, RZ ;  /* 0x00000020e21e7810 */ /* 0x002fc40007ffe0ff */
[----:B------:R-:W-:Y:S02]  /*23b0*/  SHF.R.S32.HI R3, RZ, 0x1f, R3 ;  /* 0x0000001fff037819 */ /* 0x000fe40000011403 */
[C---:B------:R-:W-:Y:S02]  /*23c0*/  IADD3 R7, R226.reuse, 0x40, RZ ;  /* 0x00000040e2077810 */ /* 0x040fe40007ffe0ff */
[----:B------:R-:W-:Y:S02]  /*23d0*/  LEA.HI R3, R3, R30, RZ, 0x3 ;  /* 0x0000001e03037211 */ /* 0x000fe400078f18ff */
[C---:B------:R-:W-:Y:S02]  /*23e0*/  IADD3 R28, R226.reuse, 0x40, RZ ;  /* 0x00000040e21c7810 */ /* 0x040fe40007ffe0ff */
[----:B------:R-:W-:Y:S02]  /*23f0*/  SHF.R.S32.HI R7, RZ, 0x1f, R7 ;  /* 0x0000001fff077819 */ /* 0x000fe40000011407 */
[----:B---3--:R-:W-:-:S02]  /*2400*/  LEA R26, P0, R226, R2, 0x1 ;  /* 0x00000002e21a7211 */ /* 0x008fc400078008ff */
[----:B------:R-:W-:Y:S02]  /*2410*/  SHF.R.S32.HI R24, RZ, 0x1f, R226 ;  /* 0x0000001fff187819 */ /* 0x000fe400000114e2 */
[----:B------:R-:W-:Y:S02]  /*2420*/  LOP3.LUT R3, R3, 0xfffffff8, RZ, 0xc0, !PT ;  /* 0xfffffff803037812 */ /* 0x000fe400078ec0ff */
[----:B------:R-:W-:Y:S02]  /*2430*/  LEA.HI R7, R7, R28, RZ, 0x3 ;  /* 0x0000001c07077211 */ /* 0x000fe400078f18ff */
[----:B--2---:R-:W-:Y:S02]  /*2440*/  LEA.HI.X R27, R226, R6, R24, 0x1, P0 ;  /* 0x00000006e21b7211 */ /* 0x004fe400000f0c18 */
[----:B------:R-:W-:Y:S02]  /*2450*/  LEA R24, P0, R3, R2, 0x1 ;  /* 0x0000000203187211 */ /* 0x000fe400078008ff */
[----:B------:R-:W-:-:S02]  /*2460*/  LOP3.LUT R7, R7, 0xfffffff8, RZ, 0xc0, !PT ;  /* 0xfffffff807077812 */ /* 0x000fc400078ec0ff */
        /* <DEDUP_REMOVED lines=12> */
.L_x_289:
[----:B-1-34-:R-:W-:Y:S05]  /*2530*/  BSYNC B0 ;  /* 0x0000000000007941 */ /* 0x01afea0003800000 */
.L_x_288:
        /* <DEDUP_REMOVED lines=19> */
[C---:B------:R-:W-:Y:S01]  /*2670*/  HMMA.16816.F32.BF16 R92, R16.reuse, R38, RZ ;  /* 0x00000026105c723c */ /* 0x040fe200000418ff */
[----:B------:R-:W-:Y:S07]  /*2680*/  LDSM.16.M88.4 R36, [R208+0x4880] ;  /* 0x00488000d024783b */ /* 0x000fee0000000200 */
[----:B------:R-:W-:Y:S01]  /*2690*/  HMMA.16816.F32.BF16 R100, R16, R34, RZ ;  /* 0x000000221064723c */ /* 0x000fe200000418ff */
[----:B------:R-:W-:Y:S04]  /*26a0*/  LDSM.16.M88.4 R32, [R208+0x4c80] ;  /* 0x004c8000d020783b */ /* 0x000fe80000000200 */
[----:B------:R-:W-:Y:S03]  /*26b0*/  LDSM.16.M88.4 R16, [R208+0x5080] ;  /* 0x00508000d010783b */ /* 0x000fe60000000200 */
[C---:B------:R-:W-:Y:S01]  /*26c0*/  HMMA.16816.F32.BF16 R116, R8.reuse, R64, R56 ;  /* 0x000000400874723c */ /* 0x040fe20000041838 */
[----:B------:R-:W-:Y:S07]  /*26d0*/  LDSM.16.M88.4 R56, [R213+0x1000] ;  /* 0x00100000d538783b */ /* 0x000fee0000000200 */
[C---:B------:R-:W-:Y:S08]  /*26e0*/  HMMA.16816.F32.BF16 R112, R8.reuse, R76, R48 ;  /* 0x0000004c0870723c */ /* 0x040ff00000041830 */
        /* <DEDUP_REMOVED lines=33> */
[----:B------:R-:W-:Y:S01]  /*2900*/  HMMA.16816.F32.BF16 R116, R24, R56, R112 ;  /* 0x000000381874723c */ /* 0x000fe20000041870 */
[----:B--2---:R-:W-:-:S07]  /*2910*/  ISETP.GT.AND P0, PT, R124, R250, PT ;  /* 0x000000fa7c00720c */ /* 0x004fce0003f04270 */
[C---:B----4-:R-:W-:Y:S08]  /*2920*/  HMMA.16816.F32.BF16 R72, R24.reuse, R60, R88 ;  /* 0x0000003c1848723c */ /* 0x050ff00000041858 */
[C---:B------:R-:W-:Y:S08]  /*2930*/  HMMA.16816.F32.BF16 R68, R24.reuse, R62, R104 ;  /* 0x0000003e1844723c */ /* 0x040ff00000041868 */
[C---:B------:R-:W-:Y:S08]  /*2940*/  HMMA.16816.F32.BF16 R112, R24.reuse, R58, R96 ;  /* 0x0000003a1870723c */ /* 0x040ff00000041860 */
[C---:B-----5:R-:W-:Y:S08]  /*2950*/  HMMA.16816.F32.BF16 R120, R24.reuse, R64, R108 ;  /* 0x000000401878723c */ /* 0x060ff0000004186c */
[----:B------:R-:W-:Y:S01]  /*2960*/  HMMA.16816.F32.BF16 R108, R24, R66, R84 ;  /* 0x00000042186c723c */ /* 0x000fe20000041854 */
[----:B------:R-:W-:Y:S07]  /*2970*/  LDSM.16.M88.4 R24, [R213+0x2000] ;  /* 0x00200000d518783b */ /* 0x000fee0000000200 */
[C---:B------:R-:W-:Y:S08]  /*2980*/  HMMA.16816.F32.BF16 R104, R28.reuse, R60, R80 ;  /* 0x0000003c1c68723c */ /* 0x040ff00000041850 */
[C---:B------:R-:W-:Y:S01]  /*2990*/  HMMA.16816.F32.BF16 R96, R28.reuse, R56, R36 ;  /* 0x000000381c60723c */ /* 0x040fe20000041824 */
[----:B------:R-:W-:Y:S07]  /*29a0*/  LDSM.16.M88.4 R36, [R213+0x1800] ;  /* 0x00180000d524783b */ /* 0x000fee0000000200 */
[C---:B------:R-:W-:Y:S08]  /*29b0*/  HMMA.16816.F32.BF16 R100, R28.reuse, R62, R76 ;  /* 0x0000003e1c64723c */ /* 0x040ff0000004184c */
        /* <DEDUP_REMOVED lines=8> */
[C---:B------:R-:W-:Y:S08]  /*2a40*/  HMMA.16816.F32.BF16 R76, R16.reuse, R54, R68 ;  /* 0x00000036104c723c */ /* 0x040ff00000041844 */
[C---:B------:R-:W-:Y:S08]  /*2a50*/  HMMA.16816.F32.BF16 R72, R16.reuse, R48, R116 ;  /* 0x000000301048723c */ /* 0x040ff00000041874 */
[C---:B------:R-:W-:Y:S08]  /*2a60*/  HMMA.16816.F32.BF16 R68, R16.reuse, R50, R112 ;  /* 0x000000321044723c */ /* 0x040ff00000041870 */
[C---:B------:R-:W-:Y:S08]  /*2a70*/  HMMA.16816.F32.BF16 R64, R16.reuse, R44, R120 ;  /* 0x0000002c1040723c */ /* 0x040ff00000041878 */
[----:B------:R-:W-:Y:S08]  /*2a80*/  HMMA.16816.F32.BF16 R60, R16, R46, R108 ;  /* 0x0000002e103c723c */ /* 0x000ff0000004186c */
[C---:B---3--:R-:W-:Y:S08]  /*2a90*/  HMMA.16816.F32.BF16 R56, R20.reuse, R52, R104 ;  /* 0x000000341438723c */ /* 0x048ff00000041868 */
[C---:B------:R-:W-:Y:S08]  /*2aa0*/  HMMA.16816.F32.BF16 R28, R20.reuse, R48, R96 ;  /* 0x00000030141c723c */ /* 0x040ff00000041860 */
[C---:B------:R-:W-:Y:S08]  /*2ab0*/  HMMA.16816.F32.BF16 R52, R20.reuse, R54, R100 ;  /* 0x000000361434723c */ /* 0x040ff00000041864 */
[C---:B------:R-:W-:Y:S08]  /*2ac0*/  HMMA.16816.F32.BF16 R48, R20.reuse, R50, R92 ;  /* 0x000000321430723c */ /* 0x040ff0000004185c */
[C---:B------:R-:W-:Y:S08]  /*2ad0*/  HMMA.16816.F32.BF16 R16, R20.reuse, R44, R88 ;  /* 0x0000002c1410723c */ /* 0x040ff00000041858 */
[----:B------:R-:W-:Y:S08]  /*2ae0*/  HMMA.16816.F32.BF16 R20, R20, R46, R84 ;  /* 0x0000002e1414723c */ /* 0x000ff00000041854 */
[C---:B--2---:R-:W-:Y:S08]  /*2af0*/  HMMA.16816.F32.BF16 R80, R8.reuse, R36, R80 ;  /* 0x000000240850723c */ /* 0x044ff00000041850 */
[----:B------:R-:W-:Y:S08]  /*2b00*/  HMMA.16816.F32.BF16 R76, R8, R38, R76 ;  /* 0x00000026084c723c */ /* 0x000ff0000004184c */
[C---:B----4-:R-:W-:Y:S08]  /*2b10*/  HMMA.16816.F32.BF16 R56, R12.reuse, R36, R56 ;  /* 0x000000240c38723c */ /* 0x050ff00000041838 */
[C---:B------:R-:W-:Y:S08]  /*2b20*/  HMMA.16816.F32.BF16 R52, R12.reuse, R38, R52 ;  /* 0x000000260c34723c */ /* 0x040ff00000041834 */
[-C--:B------:R-:W-:Y:S08]  /*2b30*/  HMMA.16816.F32.BF16 R44, R12, R32.reuse, R28 ;  /* 0x000000200c2c723c */ /* 0x080ff0000004181c */
[C---:B------:R-:W-:Y:S08]  /*2b40*/  HMMA.16816.F32.BF16 R72, R8.reuse, R32, R72 ;  /* 0x000000200848723c */ /* 0x040ff00000041848 */
[C---:B------:R-:W-:Y:S08]  /*2b50*/  HMMA.16816.F32.BF16 R68, R8.reuse, R34, R68 ;  /* 0x000000220844723c */ /* 0x040ff00000041844 */
[C---:B------:R-:W-:Y:S08]  /*2b60*/  HMMA.16816.F32.BF16 R64, R8.reuse, R24, R64 ;  /* 0x000000180840723c */ /* 0x040ff00000041840 */
[----:B------:R-:W-:Y:S08]  /*2b70*/  HMMA.16816.F32.BF16 R60, R8, R26, R60 ;  /* 0x0000001a083c723c */ /* 0x000ff0000004183c */
[C---:B------:R-:W-:Y:S08]  /*2b80*/  HMMA.16816.F32.BF16 R48, R12.reuse, R34, R48 ;  /* 0x000000220c30723c */ /* 0x040ff00000041830 */
[C---:B------:R-:W-:Y:S08]  /*2b90*/  HMMA.16816.F32.BF16 R36, R12.reuse, R24, R16 ;  /* 0x000000180c24723c */ /* 0x040ff00000041810 */
[----:B------:R-:W-:Y:S01]  /*2ba0*/  HMMA.16816.F32.BF16 R28, R12, R26, R20 ;  /* 0x0000001a0c1c723c */ /* 0x000fe20000041814 */
[----:B------:R-:W-:Y:S06]  /*2bb0*/  BAR.SYNC.DEFER_BLOCKING 0x0 ;  /* 0x0000000000007b1d */ /* 0x000fec0000010000 */
[----:B------:R-:W-:Y:S05]  /*2bc0*/  @!P0 BRA `(.L_x_291) ;  /* 0x0000065000008947 */ /* 0x000fea0003800000 */
[----:B------:R-:W2:Y:S04]  /*2bd0*/  LDL R3, [R1+0x28] ;  /* 0x0000280001037983 */ /* 0x000ea80000100800 */
[----:B------:R-:W3:Y:S04]  /*2be0*/  LDL.64 R128, [R1+0x30] ;  /* 0x0000300001807983 */ /* 0x000ee80000100a00 */
[----:B------:R-:W4:Y:S04]  /*2bf0*/  LDL R6, [R1+0x40] ;  /* 0x0000400001067983 */ /* 0x000f280000100800 */
[----:B------:R-:W5:Y:S04]  /*2c00*/  LDL R7, [R1+0x38] ;  /* 0x0000380001077983 */ /* 0x000f680000100800 */
[----:B------:R-:W1:Y:S04]  /*2c10*/  S2R R5, SR_TID.X ;  /* 0x0000000000057919 */ /* 0x000e680000002100 */
[----:B------:R-:W5:Y:S01]  /*2c20*/  LDL R127, [R1+0x3c] ;  /* 0x00003c00017f7983 */ /* 0x000f620000100800 */
[----:B-1----:R-:W-:-:S04]  /*2c30*/  SHF.R.S32.HI R2, RZ, 0x1f, R5 ;  /* 0x0000001fff027819 */ /* 0x002fc80000011405 */
[----:B------:R-:W-:Y:S01]  /*2c40*/  LEA.HI R2, R2, R5, RZ, 0x2 ;  /* 0x0000000502027211 */ /* 0x000fe200078f10ff */
[----:B------:R-:W-:-:S03]  /*2c50*/  IMAD.MOV.U32 R5, RZ, RZ, c[0x0][0x2b8] ;  /* 0x0000ae00ff057624 */ /* 0x000fc600078e00ff */
[----:B------:R-:W-:Y:S02]  /*2c60*/  SHF.R.S32.HI R2, RZ, 0x2, R2 ;  /* 0x00000002ff027819 */ /* 0x000fe40000011402 */
[----:B------:R-:W-:-:S03]  /*2c70*/  ISETP.NE.AND P2, PT, R5, 0x1, PT ;  /* 0x000000010500780c */ /* 0x000fc60003f45270 */
[----:B------:R-:W-:-:S05]  /*2c80*/  IMAD R2, R41, 0x20, R2 ;  /* 0x0000002029027824 */ /* 0x000fca00078e0202 */
[C---:B------:R-:W-:Y:S01]  /*2c90*/  ISETP.GT.AND P1, PT, R2.reuse, 0x2f, PT ;  /* 0x0000002f0200780c */ /* 0x040fe20003f24270 */
[----:B------:R-:W-:Y:S01]  /*2ca0*/  IMAD.MOV.U32 R223, RZ, RZ, RZ ;  /* 0x000000ffffdf7224 */ /* 0x000fe200078e00ff */
[----:B--2---:R-:W-:-:S04]  /*2cb0*/  IADD3 R3, R2, R43, R3 ;  /* 0x0000002b02037210 */ /* 0x004fc80007ffe003 */
[----:B------:R-:W-:-:S05]  /*2cc0*/  IADD3 R3, R3, -0x30, RZ ;  /* 0xffffffd003037810 */ /* 0x000fca0007ffe0ff */
[----:B------:R-:W-:-:S04]  /*2cd0*/  @P2 IMAD.HI.U32 R5, R3, c[0x0][0x2bc], RZ ;  /* 0x0000af0003052a27 */ /* 0x000fc800078e00ff */
[----:B------:R-:W-:Y:S01]  /*2ce0*/  IMAD.MOV.U32 R2, RZ, RZ, R3 ;  /* 0x000000ffff027224 */ /* 0x000fe200078e0003 */
[----:B------:R-:W-:-:S04]  /*2cf0*/  @P2 SHF.R.U32.HI R2, RZ, c[0x0][0x2c0], R5 ;  /* 0x0000b000ff022a19 */ /* 0x000fc80000011605 */
[----:B---3--:R-:W-:Y:S01]  /*2d00*/  @!P1 IADD3 R5, P0, R2, R128, RZ ;  /* 0x0000008002059210 */ /* 0x008fe20007f1e0ff */
[----:B----4-:R-:W-:-:S03]  /*2d10*/  IMAD.MOV.U32 R132, RZ, RZ, R6 ;  /* 0x000000ffff847224 */ /* 0x010fc600078e0006 */
[----:B-----5:R-:W-:Y:S02]  /*2d20*/  @!P1 LEA.HI.X.SX32 R7, R2, R7, 0x1, P0 ;  /* 0x0000000702079211 */ /* 0x020fe400000f0eff */
[----:B------:R-:W-:-:S04]  /*2d30*/  @!P1 LEA R6, P0, R5, c[0x0][0x2a0], 0x2 ;  /* 0x0000a80005069a11 */ /* 0x000fc800078010ff */
[----:B------:R-:W-:-:S05]  /*2d40*/  @!P1 LEA.HI.X R7, R5, c[0x0][0x2a4], R7, 0x2, P0 ;  /* 0x0000a90005079a11 */ /* 0x000fca00000f1407 */
[----:B------:R-:W2:Y:S01]  /*2d50*/  @!P1 LDG.E R223, [R6.64] ;  /* 0x0000000606df9981 */ /* 0x000ea2000c1e1900 */
[----:B------:R-:W-:-:S03]  /*2d60*/  IMAD.MOV.U32 R129, RZ, RZ, R127 ;  /* 0x000000ffff817224 */ /* 0x000fc600078e007f */
[----:B------:R-:W1:Y:S01]  /*2d70*/  S2R R127, SR_CTAID.Y ;  /* 0x00000000007f7919 */ /* 0x000e620000002600 */
[----:B------:R-:W-:-:S03]  /*2d80*/  IMAD.MOV R2, RZ, RZ, -R2 ;  /* 0x000000ffff027224 */ /* 0x000fc600078e0a02 */
[----:B------:R-:W3:Y:S01]  /*2d90*/  S2R R128, SR_CTAID.Y ;  /* 0x0000000000807919 */ /* 0x000ee20000002600 */
[----:B------:R-:W-:-:S05]  /*2da0*/  IMAD R225, R2, c[0x0][0x2b8], R3 ;  /* 0x0000ae0002e17a24 */ /* 0x000fca00078e0203 */
[----:B------:R-:W-:-:S05]  /*2db0*/  SHF.R.S32.HI R2, RZ, 0x1f, R225 ;  /* 0x0000001fff027819 */ /* 0x000fca00000114e1 */
[----:B------:R-:W-:Y:S02]  /*2dc0*/  IMAD R5, R2, c[0x0][0x1e0], RZ ;  /* 0x0000780002057a24 */ /* 0x000fe400078e02ff */
[----:B------:R-:W-:-:S04]  /*2dd0*/  IMAD.WIDE.U32 R2, R225, c[0x0][0x1e0], RZ ;  /* 0x00007800e1027a25 */ /* 0x000fc800078e00ff */
[----:B------:R-:W-:Y:S01]  /*2de0*/  IMAD R5, R225, c[0x0][0x1e4], R5 ;  /* 0x00007900e1057a24 */ /* 0x000fe200078e0205 */
[----:B-1----:R-:W-:-:S03]  /*2df0*/  SHF.R.S32.HI R127, RZ, 0x1f, R127 ;  /* 0x0000001fff7f7819 */ /* 0x002fc6000001147f */
[----:B------:R-:W-:Y:S02]  /*2e00*/  IMAD.IADD R3, R3, 0x1, R5 ;  /* 0x0000000103037824 */ /* 0x000fe400078e0205 */
[----:B------:R-:W-:Y:S02]  /*2e10*/  IMAD R127, R127, c[0x0][0x1e8], RZ ;  /* 0x00007a007f7f7a24 */ /* 0x000fe400078e02ff */
[----:B---3--:R-:W-:-:S04]  /*2e20*/  IMAD.WIDE.U32 R130, R128, c[0x0][0x1e8], RZ ;  /* 0x00007a0080827a25 */ /* 0x008fc800078e00ff */
[----:B------:R-:W-:-:S04]  /*2e30*/  IMAD R127, R128, c[0x0][0x1ec], R127 ;  /* 0x00007b00807f7a24 */ /* 0x000fc800078e027f */
[----:B------:R-:W-:Y:S01]  /*2e40*/  IMAD.IADD R127, R131, 0x1, R127 ;  /* 0x00000001837f7824 */ /* 0x000fe200078e027f */
[C---:B------:R-:W-:Y:S02]  /*2e50*/  IADD3 R128, R226.reuse, 0x40, RZ ;  /* 0x00000040e2807810 */ /* 0x040fe40007ffe0ff */
[C---:B------:R-:W-:Y:S01]  /*2e60*/  IADD3 R131, R226.reuse, 0x20, RZ ;  /* 0x00000020e2837810 */ /* 0x040fe20007ffe0ff */
[----:B------:R-:W-:Y:S01]  /*2e70*/  BSSY B0, `(.L_x_292) ;  /* 0x000002a000007945 */ /* 0x000fe20003800000 */
[C---:B------:R-:W-:Y:S02]  /*2e80*/  IADD3 R9, R226.reuse, 0x40, RZ ;  /* 0x00000040e2097810 */ /* 0x040fe40007ffe0ff */
[----:B------:R-:W-:Y:S02]  /*2e90*/  IADD3 R8, R226, 0x20, RZ ;  /* 0x00000020e2087810 */ /* 0x000fe40007ffe0ff */
[----:B------:R-:W-:Y:S02]  /*2ea0*/  ISETP.GE.AND P1, PT, R9, c[0x0][0x1d4], PT ;  /* 0x0000750009007a0c */ /* 0x000fe40003f26270 */
[----:B------:R-:W-:-:S02]  /*2eb0*/  ISETP.GE.AND P2, PT, R8, c[0x0][0x1d4], PT ;  /* 0x0000750008007a0c */ /* 0x000fc40003f46270 */
[----:B------:R-:W-:Y:S02]  /*2ec0*/  ISETP.GE.AND P3, PT, R226, c[0x0][0x1d4], PT ;  /* 0x00007500e2007a0c */ /* 0x000fe40003f66270 */
[----:B------:R-:W-:Y:S02]  /*2ed0*/  SHF.R.S32.HI R133, RZ, 0x1f, R226 ;  /* 0x0000001fff857819 */ /* 0x000fe400000114e2 */
[----:B--2---:R-:W-:Y:S01]  /*2ee0*/  SHF.R.S32.HI R5, RZ, 0x1f, R223 ;  /* 0x0000001fff057819 */ /* 0x004fe200000114df */
[----:B------:R-:W-:-:S04]  /*2ef0*/  IMAD.WIDE.U32 R2, R223, c[0x0][0x1f0], R2 ;  /* 0x00007c00df027a25 */ /* 0x000fc800078e0002 */
[----:B------:R-:W-:Y:S01]  /*2f00*/  IMAD R5, R5, c[0x0][0x1f0], RZ ;  /* 0x00007c0005057a24 */ /* 0x000fe200078e02ff */
[----:B------:R-:W-:-:S03]  /*2f10*/  IADD3 R2, P0, R130, R2, RZ ;  /* 0x0000000282027210 */ /* 0x000fc60007f1e0ff */
[----:B------:R-:W-:-:S05]  /*2f20*/  IMAD R5, R223, c[0x0][0x1f4], R5 ;  /* 0x00007d00df057a24 */ /* 0x000fca00078e0205 */
[----:B------:R-:W-:Y:S02]  /*2f30*/  IADD3.X R3, R127, R3, R5, P0, !PT ;  /* 0x000000037f037210 */ /* 0x000fe400007fe405 */
[----:B------:R-:W1:Y:S01]  /*2f40*/  S2R R127, SR_TID.X ;  /* 0x00000000007f7919 */ /* 0x000e620000002100 */
[----:B------:R-:W-:-:S04]  /*2f50*/  LEA R10, P0, R2, c[0x0][0x1c8], 0x1 ;  /* 0x00007200020a7a11 */ /* 0x000fc800078008ff */
[----:B------:R-:W-:Y:S02]  /*2f60*/  LEA.HI.X R5, R2, c[0x0][0x1cc], R3, 0x1, P0 ;  /* 0x0000730002057a11 */ /* 0x000fe400000f0c03 */
[----:B-1----:R-:W-:-:S04]  /*2f70*/  SHF.R.S32.HI R11, RZ, 0x1f, R127 ;  /* 0x0000001fff0b7819 */ /* 0x002fc8000001147f */
[----:B------:R-:W-:-:S04]  /*2f80*/  LEA.HI R11, R11, R127, RZ, 0x2 ;  /* 0x0000007f0b0b7211 */ /* 0x000fc800078f10ff */
[----:B------:R-:W-:-:S04]  /*2f90*/  SHF.R.S32.HI R11, RZ, 0x2, R11 ;  /* 0x00000002ff0b7819 */ /* 0x000fc8000001140b */
[----:B------:R-:W-:-:S04]  /*2fa0*/  IADD3 R11, -R11, 0x30, RZ ;  /* 0x000000300b0b7810 */ /* 0x000fc80007ffe1ff */
[----:B------:R-:W-:Y:S02]  /*2fb0*/  ISETP.GE.AND P0, PT, R11, 0x1, PT ;  /* 0x000000010b00780c */ /* 0x000fe40003f06270 */
[C---:B------:R-:W-:Y:S02]  /*2fc0*/  IADD3 R127, R226.reuse, 0x40, RZ ;  /* 0x00000040e27f7810 */ /* 0x040fe40007ffe0ff */
[----:B------:R-:W-:Y:S02]  /*2fd0*/  IADD3 R130, R226, 0x20, RZ ;  /* 0x00000020e2827810 */ /* 0x000fe40007ffe0ff */
[----:B------:R-:W-:Y:S02]  /*2fe0*/  SHF.R.S32.HI R127, RZ, 0x1f, R127 ;  /* 0x0000001fff7f7819 */ /* 0x000fe4000001147f */
[----:B------:R-:W-:Y:S01]  /*2ff0*/  SHF.R.S32.HI R130, RZ, 0x1f, R130 ;  /* 0x0000001fff827819 */ /* 0x000fe20000011482 */
[----:B------:R1:W2:Y:S01]  /*3000*/  SHFL.IDX PT, R2, R10, RZ, 0x1c1f ;  /* 0x001c1fff0a027589 */ /* 0x0002a200000e0000 */
[----:B------:R-:W-:-:S02]  /*3010*/  LEA.HI R127, R127, R128, RZ, 0x3 ;  /* 0x000000807f7f7211 */ /* 0x000fc400078f18ff */
[----:B------:R-:W-:Y:S01]  /*3020*/  LEA.HI R130, R130, R131, RZ, 0x3 ;  /* 0x0000008382827211 */ /* 0x000fe200078f18ff */
[----:B------:R1:W3:Y:S01]  /*3030*/  SHFL.IDX PT, R3, R5, RZ, 0x1c1f ;  /* 0x001c1fff05037589 */ /* 0x0002e200000e0000 */
[----:B------:R-:W-:Y:S02]  /*3040*/  LOP3.LUT R127, R127, 0xfffffff8, RZ, 0xc0, !PT ;  /* 0xfffffff87f7f7812 */ /* 0x000fe400078ec0ff */
[----:B------:R-:W-:Y:S01]  /*3050*/  LOP3.LUT R130, R130, 0xfffffff8, RZ, 0xc0, !PT ;  /* 0xfffffff882827812 */ /* 0x000fe200078ec0ff */
[----:B------:R-:W-:Y:S05]  /*3060*/  @!P0 BRA `(.L_x_293) ;  /* 0x000000a000008947 */ /* 0x000fea0003800000 */
[----:B--2---:R-:W-:-:S04]  /*3070*/  LEA R8, P0, R226, R2, 0x1 ;  /* 0x00000002e2087211 */ /* 0x004fc800078008ff */
[----:B---3--:R-:W-:Y:S02]  /*3080*/  LEA.HI.X R9, R226, R3, R133, 0x1, P0 ;  /* 0x00000003e2097211 */ /* 0x008fe400000f0c85 */
[----:B------:R-:W-:-:S03]  /*3090*/  LEA R6, P0, R130, R2, 0x1 ;  /* 0x0000000282067211 */ /* 0x000fc600078008ff */
[----:B------:R-:W-:Y:S01]  /*30a0*/  @!PT LDS RZ, [RZ] ;  /* 0x00000000fffff984 */ /* 0x000fe20000000800 */
[----:B------:R2:W-:Y:S01]  /*30b0*/  LDGSTS.E.BYPASS.LTC128B.128 [R222+0x3c80], [R8.64], !P3 ;  /* 0x03c8000008de7fae */ /* 0x0005e2000d901d46 */
[----:B------:R-:W-:Y:S02]  /*30c0*/  LEA.HI.X R7, R130, R3, R132, 0x1, P0 ;  /* 0x0000000382077211 */ /* 0x000fe400000f0c84 */
[----:B------:R-:W-:-:S03]  /*30d0*/  LEA R2, P0, R127, R2, 0x1 ;  /* 0x000000027f027211 */ /* 0x000fc600078008ff */
[----:B------:R2:W-:Y:S01]  /*30e0*/  LDGSTS.E.BYPASS.LTC128B.128 [R222+0x4880], [R6.64], !P2 ;  /* 0x0488000006de7fae */ /* 0x0005e2000d101d46 */
[----:B------:R-:W-:-:S05]  /*30f0*/  LEA.HI.X R3, R127, R3, R129, 0x1, P0 ;  /* 0x000000037f037211 */ /* 0x000fca00000f0c81 */
[----:B------:R2:W-:Y:S04]  /*3100*/  LDGSTS.E.BYPASS.LTC128B.128 [R222+0x5480], [R2.64], !P1 ;  /* 0x0548000002de7fae */ /* 0x0005e8000c901d46 */
.L_x_293:
[----:B------:R-:W-:Y:S05]  /*3110*/  BSYNC B0 ;  /* 0x0000000000007941 */ /* 0x000fea0003800000 */
.L_x_292:
[----:B------:R-:W-:Y:S01]  /*3120*/  ISETP.GE.AND P0, PT, R11, 0x21, PT ;  /* 0x000000210b00780c */ /* 0x000fe20003f06270 */
[----:B--23--:R2:W3:Y:S01]  /*3130*/  SHFL.IDX PT, R3, R5, 0x1, 0x1c1f ;  /* 0x003c1f0005037f89 */ /* 0x00c4e200000e0000 */
[----:B------:R-:W-:Y:S03]  /*3140*/  BSSY B0, `(.L_x_291) ;  /* 0x000000d000007945 */ /* 0x000fe60003800000 */
[----:B------:R2:W4:Y:S08]  /*3150*/  SHFL.IDX PT, R2, R10, 0x1, 0x1c1f ;  /* 0x003c1f000a027f89 */ /* 0x00053000000e0000 */
[----:B------:R-:W-:Y:S05]  /*3160*/  @!P0 BRA `(.L_x_294) ;  /* 0x000000a000008947 */ /* 0x000fea0003800000 */
[----:B----4-:R-:W-:-:S04]  /*3170*/  LEA R8, P0, R226, R2, 0x1 ;  /* 0x00000002e2087211 */ /* 0x010fc800078008ff */
        /* <DEDUP_REMOVED lines=9> */
.L_x_294:
[----:B------:R-:W-:Y:S05]  /*3210*/  BSYNC B0 ;  /* 0x0000000000007941 */ /* 0x000fea0003800000 */
.L_x_291:
[----:B---3--:R-:W3:Y:S01]  /*3220*/  S2R R6, SR_TID.X ;  /* 0x0000000000067919 */ /* 0x008ee20000002100 */
[----:B----4-:R-:W-:Y:S01]  /*3230*/  FMUL.FTZ R2, R48, c[0x0][0x320] ;  /* 0x0000c80030027a20 */ /* 0x010fe20000410000 */
[----:B-12---:R-:W-:Y:S01]  /*3240*/  SHF.R.S32.HI R5, RZ, 0x1f, R125 ;  /* 0x0000001fff057819 */ /* 0x006fe2000001147d */
[----:B------:R-:W-:Y:S01]  /*3250*/  FMUL.FTZ R3, R52, c[0x0][0x320] ;  /* 0x0000c80034037a20 */ /* 0x000fe20000410000 */
[----:B------:R-:W-:Y:S01]  /*3260*/  MOV R252, c[0x0][0x2c4] ;  /* 0x0000b10000fc7a02 */ /* 0x000fe20000000f00 */
[----:B------:R1:W2:Y:S01]  /*3270*/  MUFU.TANH R23, R2 ;  /* 0x0000000200177308 */ /* 0x0002a20000002400 */
[----:B------:R-:W-:Y:S01]  /*3280*/  LEA.HI R5, R5, R125, RZ, 0x2 ;  /* 0x0000007d05057211 */ /* 0x000fe200078f10ff */
[----:B------:R-:W-:Y:S01]  /*3290*/  IMAD.MOV.U32 R251, RZ, RZ, c[0x0][0x32c] ;  /* 0x0000cb00fffb7624 */ /* 0x000fe200078e00ff */
[----:B------:R-:W-:Y:S01]  /*32a0*/  ISETP.NE.AND P0, PT, R252, 0x1, PT ;  /* 0x00000001fc00780c */ /* 0x000fe20003f05270 */
[----:B------:R-:W-:Y:S01]  /*32b0*/  ULDC UR4, c[0x0][0x324] ;  /* 0x0000c90000047ab9 */ /* 0x000fe20000000800 */
[----:B------:R-:W0:Y:S01]  /*32c0*/  LDGDEPBAR ;  /* 0x00000000000079af */ /* 0x000e220000000000 */
[----:B------:R-:W-:-:S02]  /*32d0*/  ULOP3.LUT UR4, URZ, UR4, URZ, 0x33, !UPT ;  /* 0x000000043f047292 */ /* 0x000fc4000f8e333f */
[----:B------:R4:W2:Y:S01]  /*32e0*/  MUFU.TANH R17, R3 ;  /* 0x0000000300117308 */ /* 0x0008a20000002400 */
[----:B-1----:R-:W-:-:S07]  /*32f0*/  FMUL.FTZ R2, R56, c[0x0][0x320] ;  /* 0x0000c80038027a20 */ /* 0x002fce0000410000 */
[----:B------:R1:W1:Y:S01]  /*3300*/  MUFU.TANH R22, R2 ;  /* 0x0000000200167308 */ /* 0x0002620000002400 */
[----:B----4-:R-:W-:-:S07]  /*3310*/  FMUL.FTZ R3, R53, c[0x0][0x320] ;  /* 0x0000c80035037a20 */ /* 0x010fce0000410000 */
[----:B------:R4:W2:Y:S01]  /*3320*/  MUFU.TANH R15, R3 ;  /* 0x00000003000f7308 */ /* 0x0008a20000002400 */
[----:B-1----:R-:W-:-:S07]  /*3330*/  FMUL.FTZ R2, R57, c[0x0][0x320] ;  /* 0x0000c80039027a20 */ /* 0x002fce0000410000 */
[----:B------:R1:W1:Y:S01]  /*3340*/  MUFU.TANH R20, R2 ;  /* 0x0000000200147308 */ /* 0x0002620000002400 */
[----:B----4-:R-:W-:-:S04]  /*3350*/  LEA.HI R3, R41, R41, RZ, 0x1 ;  /* 0x0000002929037211 */ /* 0x010fc800078f08ff */
[C---:B------:R-:W-:Y:S02]  /*3360*/  SHF.L.U32 R8, R3.reuse, 0x5, RZ ;  /* 0x0000000503087819 */ /* 0x040fe400000006ff */
[----:B------:R-:W-:Y:S02]  /*3370*/  LOP3.LUT R3, R3, 0x1ffffffe, RZ, 0xc0, !PT ;  /* 0x1ffffffe03037812 */ /* 0x000fe400078ec0ff */
[----:B-1----:R-:W-:-:S05]  /*3380*/  LOP3.LUT R2, R126, 0xffffffe0, RZ, 0xc0, !PT ;  /* 0xffffffe07e027812 */ /* 0x002fca00078ec0ff */
[----:B---3--:R-:W-:Y:S01]  /*3390*/  IMAD.IADD R2, R6, 0x1, -R2 ;  /* 0x0000000106027824 */ /* 0x008fe200078e0a02 */
[----:B------:R-:W-:-:S04]  /*33a0*/  LOP3.LUT R6, R5, 0xffffffc, RZ, 0xc0, !PT ;  /* 0x0ffffffc05067812 */ /* 0x000fc800078ec0ff */
[----:B------:R-:W-:Y:S01]  /*33b0*/  SHF.R.S32.HI R7, RZ, 0x1f, R2 ;  /* 0x0000001fff077819 */ /* 0x000fe20000011402 */
[----:B------:R-:W-:-:S03]  /*33c0*/  IMAD.IADD R9, R125, 0x1, -R6 ;  /* 0x000000017d097824 */ /* 0x000fc600078e0a06 */
[----:B------:R-:W-:Y:S01]  /*33d0*/  LEA.HI R5, R7, R2, RZ, 0x2 ;  /* 0x0000000207057211 */ /* 0x000fe200078f10ff */
[----:B------:R-:W-:-:S03]  /*33e0*/  FMUL.FTZ R7, R44, c[0x0][0x320] ;  /* 0x0000c8002c077a20 */ /* 0x000fc60000410000 */
[----:B------:R-:W-:Y:S01]  /*33f0*/  LEA.HI.SX32 R6, R5, R172, 0x1e ;  /* 0x000000ac05067211 */ /* 0x000fe200078ff2ff */
[----:B------:R1:W3:Y:S04]  /*3400*/  MUFU.TANH R14, R7 ;  /* 0x00000007000e7308 */ /* 0x0002e80000002400 */
[----:B------:R-:W-:Y:S01]  /*3410*/  IMAD R9, R9, 0x10, R6 ;  /* 0x0000001009097824 */ /* 0x000fe200078e0206 */
[----:B------:R-:W-:-:S05]  /*3420*/  LOP3.LUT R6, R8, 0xffffffc0, RZ, 0xc0, !PT ;  /* 0xffffffc008067812 */ /* 0x000fca00078ec0ff */
[----:B------:R-:W-:Y:S02]  /*3430*/  IMAD.IADD R6, R6, 0x1, R9 ;  /* 0x0000000106067824 */ /* 0x000fe400078e0209 */
[----:B-1----:R-:W-:Y:S02]  /*3440*/  IMAD.IADD R7, R41, 0x1, -R3 ;  /* 0x0000000129077824 */ /* 0x002fe400078e0a03 */
[----:B------:R-:W-:Y:S02]  /*3450*/  FMUL.FTZ R3, R45, c[0x0][0x320] ;  /* 0x0000c8002d037a20 */ /* 0x000fe40000410000 */
[----:B------:R-:W-:Y:S02]  /*3460*/  IMAD R10, R7, 0x8, R6 ;  /* 0x00000008070a7824 */ /* 0x000fe400078e0206 */
[----:B------:R1:W4:Y:S02]  /*3470*/  MUFU.TANH R13, R3 ;  /* 0x00000003000d7308 */ /* 0x0003240000002400 */
[----:B------:R-:W-:Y:S01]  /*3480*/  @P0 IMAD.HI.U32 R6, R10, c[0x0][0x2c8], RZ ;  /* 0x0000b2000a060a27 */ /* 0x000fe200078e00ff */
[----:B------:R-:W-:Y:S01]  /*3490*/  MOV R9, R10 ;  /* 0x0000000a00097202 */ /* 0x000fe20000000f00 */
[----:B------:R5:W-:Y:S03]  /*34a0*/  STL [R1+0x20], R10 ;  /* 0x0000200a01007387 */ /* 0x000be60000100800 */
[----:B------:R-:W-:Y:S01]  /*34b0*/  @P0 SHF.R.U32.HI R9, RZ, c[0x0][0x2cc], R6 ;  /* 0x0000b300ff090a19 */ /* 0x000fe20000011606 */
[----:B------:R-:W-:Y:S01]  /*34c0*/  FMUL.FTZ R6, R37, c[0x0][0x320] ;  /* 0x0000c80025067a20 */ /* 0x000fe20000410000 */
[----:B------:R-:W-:Y:S01]  /*34d0*/  ISETP.GE.AND P0, PT, R251, 0x1, PT ;  /* 0x00000001fb00780c */ /* 0x000fe20003f06270 */
[----:B-1----:R-:W-:-:S04]  /*34e0*/  FMUL.FTZ R3, R49, c[0x0][0x320] ;  /* 0x0000c80031037a20 */ /* 0x002fc80000410000 */
[----:B------:R1:W1:Y:S08]  /*34f0*/  MUFU.TANH R12, R3 ;  /* 0x00000003000c7308 */ /* 0x0002700000002400 */
[----:B-----5:R-:W2:Y:S01]  /*3500*/  MUFU.TANH R10, R6 ;  /* 0x00000006000a7308 */ /* 0x020ea20000002400 */
[----:B-1----:R-:W-:-:S07]  /*3510*/  FMUL.FTZ R3, R36, c[0x0][0x320] ;  /* 0x0000c80024037a20 */ /* 0x002fce0000410000 */
[----:B------:R1:W1:Y:S02]  /*3520*/  MUFU.TANH R11, R3 ;  /* 0x00000003000b7308 */ /* 0x0002640000002400 */
[----:B-1----:R-:W-:Y:S02]  /*3530*/  LOP3.LUT R3, R5, 0x7ffffffc, RZ, 0xc0, !PT ;  /* 0x7ffffffc05037812 */ /* 0x002fe400078ec0ff */
[----:B------:R-:W1:Y:S03]  /*3540*/  SHFL.IDX PT, R5, R9, RZ, 0x1c1f ;  /* 0x001c1fff09057589 */ /* 0x000e6600000e0000 */
[----:B------:R-:W-:Y:S02]  /*3550*/  IMAD.IADD R3, R2, 0x1, -R3 ;  /* 0x0000000102037824 */ /* 0x000fe400078e0a03 */
[----:B------:R-:W-:Y:S02]  /*3560*/  FMUL.FTZ R2, R28, c[0x0][0x320] ;  /* 0x0000c8001c027a20 */ /* 0x000fe40000410000 */
[----:B------:R-:W-:-:S02]  /*3570*/  IMAD.SHL.U32 R21, R3, 0x2, RZ ;  /* 0x0000000203157824 */ /* 0x000fc400078e00ff */
[----:B------:R5:W1:Y:S01]  /*3580*/  MUFU.TANH R8, R2 ;  /* 0x0000000200087308 */ /* 0x000a620000002400 */
[----:B------:R-:W-:Y:S02]  /*3590*/  FMUL.FTZ R3, R29, c[0x0][0x320] ;  /* 0x0000c8001d037a20 */ /* 0x000fe40000410000 */
[C---:B------:R-:W-:Y:S01]  /*35a0*/  IADD3 R18, -R21.reuse, R229, R40 ;  /* 0x000000e515127210 */ /* 0x040fe20007ffe128 */
[----:B------:R2:W-:Y:S04]  /*35b0*/  STL [R1+0x4], R21 ;  /* 0x0000041501007387 */ /* 0x0005e80000100800 */
[----:B------:R1:W1:Y:S01]  /*35c0*/  MUFU.TANH R7, R3 ;  /* 0x0000000300077308 */ /* 0x0002620000002400 */
[----:B-----5:R-:W-:-:S04]  /*35d0*/  IADD3 R2, -R21, 0x1, R42 ;  /* 0x0000000115027810 */ /* 0x020fc80007ffe12a */
[----:B------:R-:W-:-:S04]  /*35e0*/  IADD3 R2, R2, -R230, RZ ;  /* 0x800000e602027210 */ /* 0x000fc80007ffe0ff */
[C---:B------:R-:W-:Y:S02]  /*35f0*/  IADD3 R16, R2.reuse, c[0x0][0x328], RZ ;  /* 0x0000ca0002107a10 */ /* 0x040fe40007ffe0ff */
[----:B------:R-:W-:Y:S02]  /*3600*/  IADD3 R19, R2, UR4, RZ ;  /* 0x0000000402137c10 */ /* 0x000fe4000fffe0ff */
[-C--:B-1----:R-:W-:Y:S01]  /*3610*/  IADD3 R3, R16, R5.reuse, RZ ;  /* 0x0000000510037210 */ /* 0x082fe20007ffe0ff */
[----:B--2---:R-:W-:Y:S01]  /*3620*/  IMAD.IADD R21, R40, 0x1, -R21 ;  /* 0x0000000128157824 */ /* 0x004fe200078e0a15 */
[----:B------:R-:W-:Y:S02]  /*3630*/  IADD3 R2, R19, R5, RZ ;  /* 0x0000000513027210 */ /* 0x000fe40007ffe0ff */
[----:B------:R-:W-:Y:S01]  /*3640*/  IMNMX R3, R3, R18, PT ;  /* 0x0000001203037217 */ /* 0x000fe20003800200 */
[----:B------:R-:W-:Y:S05]  /*3650*/  @!P0 BRA `(.L_x_295) ;  /* 0x0000014000008947 */ /* 0x000fea0003800000 */
[----:B---34-:R-:W-:Y:S01]  /*3660*/  IADD3 R5, -R230, R229, R5 ;  /* 0x000000e5e6057210 */ /* 0x018fe20007ffe105 */
[----:B------:R-:W-:Y:S03]  /*3670*/  BSSY B0, `(.L_x_296) ;  /* 0x000000e000007945 */ /* 0x000fe60003800000 */
        /* <DEDUP_REMOVED lines=9> */
.L_x_297:
[----:B------:R-:W-:-:S04]  /*3710*/  MOV R6, 0x1 ;  /* 0x0000000100067802 */ /* 0x000fc80000000f00 */
[----:B------:R-:W-:-:S13]  /*3720*/  ISETP.NE.AND P0, PT, R6, c[0x0][0x32c], PT ;  /* 0x0000cb0006007a0c */ /* 0x000fda0003f05270 */
[----:B------:R-:W-:-:S05]  /*3730*/  @P0 IMAD.HI.U32 R6, R5, c[0x0][0x330], RZ ;  /* 0x0000cc0005060a27 */ /* 0x000fca00078e00ff */
[----:B------:R-:W-:Y:S02]  /*3740*/  @P0 SHF.R.U32.HI R5, RZ, c[0x0][0x334], R6 ;  /* 0x0000cd00ff050a19 */ /* 0x000fe40000011606 */
.L_x_298:
[----:B------:R-:W-:Y:S05]  /*3750*/  BSYNC B0 ;  /* 0x0000000000007941 */ /* 0x000fea0003800000 */
.L_x_296:
[----:B------:R-:W-:-:S05]  /*3760*/  IMAD R5, R5, c[0x0][0x32c], R21 ;  /* 0x0000cb0005057a24 */ /* 0x000fca00078e0215 */
[----:B------:R-:W-:Y:S02]  /*3770*/  IADD3 R6, R5, c[0x0][0x32c], RZ ;  /* 0x0000cb0005067a10 */ /* 0x000fe40007ffe0ff */
[----:B------:R-:W-:Y:S02]  /*3780*/  IMNMX R2, R2, R5, !PT ;  /* 0x0000000502027217 */ /* 0x000fe40007800200 */
[----:B------:R-:W-:Y:S02]  /*3790*/  IMNMX R3, R3, R6, PT ;  /* 0x0000000603037217 */ /* 0x000fe40003800200 */
.L_x_295:
        /* <DEDUP_REMOVED lines=11> */
[----:B------:R-:W-:Y:S02]  /*3850*/  ISETP.LT.OR P0, PT, R3, 0x9, P0 ;  /* 0x000000090300780c */ /* 0x000fe40000701670 */
        /* <DEDUP_REMOVED lines=46> */
[----:B------:R-:W-:Y:S02]  /*3b40*/  ISETP.GE.AND P0, PT, R251, 0x1, PT ;  /* 0x00000001fb00780c */ /* 0x000fe40003f06270 */
        /* <DEDUP_REMOVED lines=25> */
[----:B--234-:R-:W-:Y:S01]  /*3ce0*/  IADD3 R5, -R230, R229, R5 ;  /* 0x000000e5e6057210 */ /* 0x01cfe20007ffe105 */
        /* <DEDUP_REMOVED lines=10> */
.L_x_301:
[----:B------:R-:W-:-:S04]  /*3d90*/  MOV R6, 0x1 ;  /* 0x0000000100067802 */ /* 0x000fc80000000f00 */
[----:B------:R-:W-:-:S13]  /*3da0*/  ISETP.NE.AND P0, PT, R6, c[0x0][0x32c], PT ;  /* 0x0000cb0006007a0c */ /* 0x000fda0003f05270 */
[----:B------:R-:W-:-:S05]  /*3db0*/  @P0 IMAD.HI.U32 R6, R5, c[0x0][0x330], RZ ;  /* 0x0000cc0005060a27 */ /* 0x000fca00078e00ff */
[----:B------:R-:W-:Y:S02]  /*3dc0*/  @P0 SHF.R.U32.HI R5, RZ, c[0x0][0x334], R6 ;  /* 0x0000cd00ff050a19 */ /* 0x000fe40000011606 */
.L_x_302:
[----:B------:R-:W-:Y:S05]  /*3dd0*/  BSYNC B0 ;  /* 0x0000000000007941 */ /* 0x000fea0003800000 */
.L_x_300:
[----:B------:R-:W-:-:S05]  /*3de0*/  IMAD R5, R5, c[0x0][0x32c], R21 ;  /* 0x0000cb0005057a24 */ /* 0x000fca00078e0215 */
[----:B------:R-:W-:Y:S02]  /*3df0*/  IADD3 R6, R5, c[0x0][0x32c], RZ ;  /* 0x0000cb0005067a10 */ /* 0x000fe40007ffe0ff */
[----:B------:R-:W-:Y:S02]  /*3e00*/  IMNMX R2, R2, R5, !PT ;  /* 0x0000000502027217 */ /* 0x000fe40007800200 */
[----:B------:R-:W-:Y:S02]  /*3e10*/  IMNMX R3, R3, R6, PT ;  /* 0x0000000603037217 */ /* 0x000fe40003800200 */
.L_x_299:
        /* <DEDUP_REMOVED lines=83> */
.L_x_305:
[----:B------:R-:W-:-:S04]  /*4350*/  MOV R6, 0x1 ;  /* 0x0000000100067802 */ /* 0x000fc80000000f00 */
[----:B------:R-:W-:-:S13]  /*4360*/  ISETP.NE.AND P0, PT, R6, c[0x0][0x32c], PT ;  /* 0x0000cb0006007a0c */ /* 0x000fda0003f05270 */
[----:B------:R-:W-:-:S05]  /*4370*/  @P0 IMAD.HI.U32 R6, R5, c[0x0][0x330], RZ ;  /* 0x0000cc0005060a27 */ /* 0x000fca00078e00ff */
[----:B------:R-:W-:Y:S02]  /*4380*/  @P0 SHF.R.U32.HI R5, RZ, c[0x0][0x334], R6 ;  /* 0x0000cd00ff050a19 */ /* 0x000fe40000011606 */
.L_x_306:
[----:B------:R-:W-:Y:S05]  /*4390*/  BSYNC B0 ;  /* 0x0000000000007941 */ /* 0x000fea0003800000 */
.L_x_304:
[----:B------:R-:W-:-:S05]  /*43a0*/  IMAD R5, R5, c[0x0][0x32c], R21 ;  /* 0x0000cb0005057a24 */ /* 0x000fca00078e0215 */
[----:B------:R-:W-:Y:S02]  /*43b0*/  IADD3 R6, R5, c[0x0][0x32c], RZ ;  /* 0x0000cb0005067a10 */ /* 0x000fe40007ffe0ff */
[----:B------:R-:W-:Y:S02]  /*43c0*/  IMNMX R2, R2, R5, !PT ;  /* 0x0000000502027217 */ /* 0x000fe40007800200 */
[----:B------:R-:W-:Y:S02]  /*43d0*/  IMNMX R3, R3, R6, PT ;  /* 0x0000000603037217 */ /* 0x000fe40003800200 */
.L_x_303:
        /* <DEDUP_REMOVED lines=83> */
.L_x_309:
[----:B------:R-:W-:-:S04]  /*4910*/  MOV R6, 0x1 ;  /* 0x0000000100067802 */ /* 0x000fc80000000f00 */
[----:B------:R-:W-:-:S13]  /*4920*/  ISETP.NE.AND P0, PT, R6, c[0x0][0x32c], PT ;  /* 0x0000cb0006007a0c */ /* 0x000fda0003f05270 */
[----:B------:R-:W-:-:S05]  /*4930*/  @P0 IMAD.HI.U32 R6, R5, c[0x0][0x330], RZ ;  /* 0x0000cc0005060a27 */ /* 0x000fca00078e00ff */
[----:B------:R-:W-:Y:S02]  /*4940*/  @P0 SHF.R.U32.HI R5, RZ, c[0x0][0x334], R6 ;  /* 0x0000cd00ff050a19 */ /* 0x000fe40000011606 */
.L_x_310:
[----:B------:R-:W-:Y:S05]  /*4950*/  BSYNC B0 ;  /* 0x0000000000007941 */ /* 0x000fea0003800000 */
.L_x_308:
[----:B------:R-:W-:-:S05]  /*4960*/  IMAD R5, R5, c[0x0][0x32c], R21 ;  /* 0x0000cb0005057a24 */ /* 0x000fca00078e0215 */
[----:B------:R-:W-:Y:S02]  /*4970*/  IADD3 R6, R5, c[0x0][0x32c], RZ ;  /* 0x0000cb0005067a10 */ /* 0x000fe40007ffe0ff */
[----:B------:R-:W-:Y:S02]  /*4980*/  IMNMX R2, R2, R5, !PT ;  /* 0x0000000502027217 */ /* 0x000fe40007800200 */
[----:B------:R-:W-:Y:S02]  /*4990*/  IMNMX R3, R3, R6, PT ;  /* 0x0000000603037217 */ /* 0x000fe40003800200 */
.L_x_307:
        /* <DEDUP_REMOVED lines=29> */
[----:B------:R-:W-:Y:S02]  /*4b70*/  FMNMX.FTZ R106, R114, R106, !PT ;  /* 0x0000006a726a7209 */ /* 0x000fe40007810000 */
[----:B------:R-:W-:Y:S02]  /*4b80*/  FSEL R85, R13, -INF , !P0 ;  /* 0xff8000000d557808 */ /* 0x000fe40004000000 */
[----:B------:R-:W-:Y:S02]  /*4b90*/  ISETP.NE.AND P0, PT, R26, RZ, PT ;  /* 0x000000ff1a00720c */ /* 0x000fe40003f05270 */
[----:B------:R-:W-:-:S02]  /*4ba0*/  FMNMX.FTZ R106, R113, R106, !PT ;  /* 0x0000006a716a7209 */ /* 0x000fc40007810000 */
[----:B------:R-:W-:Y:S02]  /*4bb0*/  ISETP.GT.AND P0, PT, R2, 0x10, !P0 ;  /* 0x000000100200780c */ /* 0x000fe40004704270 */
[----:B------:R-:W-:Y:S02]  /*4bc0*/  FMNMX.FTZ R106, R122, R106, !PT ;  /* 0x0000006a7a6a7209 */ /* 0x000fe40007810000 */
[----:B------:R-:W-:Y:S02]  /*4bd0*/  ISETP.LT.OR P0, PT, R3, 0x11, P0 ;  /* 0x000000110300780c */ /* 0x000fe40000701670 */
[----:B------:R-:W-:Y:S02]  /*4be0*/  IADD3 R224, R224, -0x2, RZ ;  /* 0xfffffffee0e07810 */ /* 0x000fe40007ffe0ff */
[----:B------:R-:W-:Y:S02]  /*4bf0*/  FSEL R92, R11, -INF , !P0 ;  /* 0xff8000000b5c7808 */ /* 0x000fe40004000000 */
[----:B------:R-:W-:-:S02]  /*4c00*/  ISETP.GT.AND P0, PT, R2, 0x11, !P6 ;  /* 0x000000110200780c */ /* 0x000fc40007704270 */
[----:B------:R-:W-:Y:S02]  /*4c10*/  ISETP.NE.AND P6, PT, R24, RZ, PT ;  /* 0x000000ff1800720c */ /* 0x000fe40003fc5270 */
[----:B------:R-:W-:-:S04]  /*4c20*/  ISETP.LT.OR P0, PT, R3, 0x12, P0 ;  /* 0x000000120300780c */ /* 0x000fc80000701670 */
[----:B------:R-:W-:Y:S02]  /*4c30*/  FSEL R87, R20, -INF , !P0 ;  /* 0xff80000014577808 */ /* 0x000fe40004000000 */
[----:B------:R-:W-:Y:S02]  /*4c40*/  ISETP.GT.AND P0, PT, R2, 0x18, !P5 ;  /* 0x000000180200780c */ /* 0x000fe40006f04270 */
[----:B------:R-:W-:Y:S02]  /*4c50*/  ISETP.NE.AND P5, PT, R25, RZ, PT ;  /* 0x000000ff1900720c */ /* 0x000fe40003fa5270 */
[----:B------:R-:W-:Y:S01]  /*4c60*/  ISETP.LT.OR P0, PT, R3, 0x19, P0 ;  /* 0x000000190300780c */ /* 0x000fe20000701670 */
[----:B------:R-:W-:Y:S03]  /*4c70*/  LDSM.16.MT88.4 R24, [R209+0x2480] ;  /* 0x00248000d118783b */ /* 0x000fe60000004200 */
[----:B------:R-:W-:-:S02]  /*4c80*/  FSEL R94, R7, -INF , !P0 ;  /* 0xff800000075e7808 */ /* 0x000fc40004000000 */
[----:B------:R-:W-:-:S04]  /*4c90*/  ISETP.GT.AND P0, PT, R2, 0x19, !P4 ;  /* 0x000000190200780c */ /* 0x000fc80006704270 */
[----:B------:R-:W-:-:S04]  /*4ca0*/  ISETP.LT.OR P0, PT, R3, 0x1a, P0 ;  /* 0x0000001a0300780c */ /* 0x000fc80000701670 */
[----:B------:R-:W-:Y:S02]  /*4cb0*/  FSEL R93, R22, -INF , !P0 ;  /* 0xff800000165d7808 */ /* 0x000fe40004000000 */
[----:B------:R-:W-:Y:S01]  /*4cc0*/  ISETP.GT.AND P0, PT, R2, 0x20, !P3 ;  /* 0x000000200200780c */ /* 0x000fe20005f04270 */
[----:B------:R-:W-:Y:S03]  /*4cd0*/  LDSM.16.MT88.4 R20, [R210+0x1880] ;  /* 0x00188000d214783b */ /* 0x000fe60000004200 */
[----:B------:R-:W-:-:S04]  /*4ce0*/  ISETP.LT.OR P0, PT, R3, 0x21, P0 ;  /* 0x000000210300780c */ /* 0x000fc80000701670 */
[----:B------:R-:W-:Y:S02]  /*4cf0*/  FSEL R173, R17, -INF , !P0 ;  /* 0xff80000011ad7808 */ /* 0x000fe40004000000 */
[----:B------:R-:W-:Y:S01]  /*4d00*/  ISETP.GT.AND P0, PT, R2, 0x21, !P2 ;  /* 0x000000210200780c */ /* 0x000fe20005704270 */
[----:B------:R-:W-:Y:S03]  /*4d10*/  LDSM.16.MT88.4 R16, [R209+0x1880] ;  /* 0x00188000d110783b */ /* 0x000fe60000004200 */
[----:B------:R-:W-:-:S04]  /*4d20*/  ISETP.LT.OR P0, PT, R3, 0x22, P0 ;  /* 0x000000220300780c */ /* 0x000fc80000701670 */
[----:B------:R-:W-:Y:S02]  /*4d30*/  FSEL R174, R15, -INF , !P0 ;  /* 0xff8000000fae7808 */ /* 0x000fe40004000000 */
[----:B------:R-:W-:-:S04]  /*4d40*/  ISETP.GT.AND P0, PT, R2, 0x28, !P1 ;  /* 0x000000280200780c */ /* 0x000fc80004f04270 */
[----:B------:R-:W-:-:S04]  /*4d50*/  ISETP.LT.OR P0, PT, R3, 0x29, P0 ;  /* 0x000000290300780c */ /* 0x000fc80000701670 */
[----:B------:R-:W-:Y:S02]  /*4d60*/  FSEL R175, R9, -INF , !P0 ;  /* 0xff80000009af7808 */ /* 0x000fe40004000000 */
[----:B------:R-:W-:-:S04]  /*4d70*/  ISETP.GT.AND P0, PT, R2, RZ, !P5 ;  /* 0x000000ff0200720c */ /* 0x000fc80006f04270 */
[----:B------:R-:W-:-:S04]  /*4d80*/  ISETP.LT.OR P0, PT, R3, 0x1, P0 ;  /* 0x000000010300780c */ /* 0x000fc80000701670 */
[----:B------:R-:W-:Y:S02]  /*4d90*/  FSEL R14, R12, -INF , !P0 ;  /* 0xff8000000c0e7808 */ /* 0x000fe40004000000 */
[----:B------:R-:W-:Y:S02]  /*4da0*/  ISETP.GT.AND P0, PT, R2, 0x29, !P6 ;  /* 0x000000290200780c */ /* 0x000fe40007704270 */
[----:B------:R-:W1:Y:S01]  /*4db0*/  SHFL.BFLY PT, R2, R106, 0x2, 0x1f ;  /* 0x0c401f006a027f89 */ /* 0x000e6200000e0000 */
[----:B------:R-:W-:Y:S02]  /*4dc0*/  ISETP.NE.AND P6, PT, R252, 0x1, PT ;  /* 0x00000001fc00780c */ /* 0x000fe40003fc5270 */
[----:B------:R-:W-:-:S04]  /*4dd0*/  ISETP.LT.OR P0, PT, R3, 0x2a, P0 ;  /* 0x0000002a0300780c */ /* 0x000fc80000701670 */
[----:B------:R-:W-:Y:S02]  /*4de0*/  FSEL R15, R8, -INF , !P0 ;  /* 0xff800000080f7808 */ /* 0x000fe40004000000 */
[----:B-1----:R-:W-:-:S05]  /*4df0*/  FMNMX.FTZ R106, R106, R2, !PT ;  /* 0x000000026a6a7209 */ /* 0x002fca0007810000 */
[----:B------:R-:W1:Y:S02]  /*4e00*/  SHFL.BFLY PT, R2, R106, 0x1, 0x1f ;  /* 0x0c201f006a027f89 */ /* 0x000e6400000e0000 */
[----:B-1----:R-:W-:Y:S02]  /*4e10*/  FMNMX.FTZ R106, R106, R2, !PT ;  /* 0x000000026a6a7209 */ /* 0x002fe40007810000 */
[----:B------:R-:W-:Y:S02]  /*4e20*/  FMNMX.FTZ R2, R30, R31, !PT ;  /* 0x0000001f1e027209 */ /* 0x000fe40007810000 */
[C---:B------:R-:W-:Y:S01]  /*4e30*/  FSETP.NEU.FTZ.AND P0, PT, R106.reuse, -INF , PT ;  /* 0xff8000006a00780b */ /* 0x040fe20003f1d000 */
[----:B------:R-:W-:Y:S01]  /*4e40*/  FMUL.FTZ R3, R106, c[0x0][0x2d0] ;  /* 0x0000b4006a037a20 */ /* 0x000fe20000410000 */
[----:B------:R-:W-:-:S04]  /*4e50*/  FMNMX.FTZ R2, R32, R2, !PT ;  /* 0x0000000220027209 */ /* 0x000fc80007810000 */
[----:B------:R-:W-:Y:S02]  /*4e60*/  FMNMX.FTZ R2, R33, R2, !PT ;  /* 0x0000000221027209 */ /* 0x000fe40007810000 */
[----:B------:R-:W-:Y:S02]  /*4e70*/  FSEL R3, R3, RZ, P0 ;  /* 0x000000ff03037208 */ /* 0x000fe40000000000 */
[----:B------:R-:W-:-:S04]  /*4e80*/  FMNMX.FTZ R2, R41, R2, !PT ;  /* 0x0000000229027209 */ /* 0x000fc80007810000 */
[----:B------:R-:W-:-:S04]  /*4e90*/  FMNMX.FTZ R2, R42, R2, !PT ;  /* 0x000000022a027209 */ /* 0x000fc80007810000 */
[----:B------:R-:W-:-:S04]  /*4ea0*/  FMNMX.FTZ R2, R43, R2, !PT ;  /* 0x000000022b027209 */ /* 0x000fc80007810000 */
[----:B------:R-:W-:-:S04]  /*4eb0*/  FMNMX.FTZ R2, R44, R2, !PT ;  /* 0x000000022c027209 */ /* 0x000fc80007810000 */
[----:B------:R-:W-:-:S04]  /*4ec0*/  FMNMX.FTZ R2, R107, R2, !PT ;  /* 0x000000026b027209 */ /* 0x000fc80007810000 */
[----:B------:R-:W-:-:S04]  /*4ed0*/  FMNMX.FTZ R2, R115, R2, !PT ;  /* 0x0000000273027209 */ /* 0x000fc80007810000 */
[----:B------:R-:W-:-:S04]  /*4ee0*/  FMNMX.FTZ R2, R121, R2, !PT ;  /* 0x0000000279027209 */ /* 0x000fc80007810000 */
[----:B------:R-:W-:-:S05]  /*4ef0*/  FMNMX.FTZ R2, R120, R2, !PT ;  /* 0x0000000278027209 */ /* 0x000fca0007810000 */
[----:B------:R-:W1:Y:S02]  /*4f00*/  SHFL.BFLY PT, R5, R2, 0x2, 0x1f ;  /* 0x0c401f0002057f89 */ /* 0x000e6400000e0000 */
        /* <DEDUP_REMOVED lines=16> */
[----:B------:R-:W-:-:S03]  /*5010*/  FMNMX.FTZ R5, R192, R5, !PT ;  /* 0x00000005c0057209 */ /* 0x000fc60007810000 */
[--C-:B------:R-:W-:Y:S02]  /*5020*/  FFMA.FTZ R0, R31, c[0x0][0x2d0], -R2.reuse ;  /* 0x0000b4001f007a23 */ /* 0x100fe40000010802 */
[----:B------:R-:W1:Y:S02]  /*5030*/  SHFL.BFLY PT, R6, R5, 0x2, 0x1f ;  /* 0x0c401f0005067f89 */ /* 0x000e6400000e0000 */
[----:B------:R2:W-:Y:S02]  /*5040*/  MUFU.EX2 R233, R0 ;  /* 0x0000000000e97308 */ /* 0x0005e40000000800 */
[----:B--2---:R-:W-:-:S06]  /*5050*/  FFMA.FTZ R0, R32, c[0x0][0x2d0], -R2 ;  /* 0x0000b40020007a23 */ /* 0x004fcc0000010802 */
[----:B------:R2:W-:Y:S01]  /*5060*/  MUFU.EX2 R236, R0 ;  /* 0x0000000000ec7308 */ /* 0x0005e20000000800 */
[----:B-1----:R-:W-:-:S05]  /*5070*/  FMNMX.FTZ R5, R5, R6, !PT ;  /* 0x0000000605057209 */ /* 0x002fca0007810000 */
[----:B------:R-:W1:Y:S01]  /*5080*/  SHFL.BFLY PT, R104, R5, 0x1, 0x1f ;  /* 0x0c201f0005687f89 */ /* 0x000e6200000e0000 */
[----:B--2---:R-:W-:-:S04]  /*5090*/  FFMA.FTZ R0, R33, c[0x0][0x2d0], -R2 ;  /* 0x0000b40021007a23 */ /* 0x004fc80000010802 */
[----:B------:R2:W3:Y:S01]  /*50a0*/  MUFU.EX2 R237, R0 ;  /* 0x0000000000ed7308 */ /* 0x0004e20000000800 */
[----:B-1----:R-:W-:Y:S02]  /*50b0*/  FMNMX.FTZ R104, R5, R104, !PT ;  /* 0x0000006805687209 */ /* 0x002fe40007810000 */
[----:B------:R-:W-:Y:S02]  /*50c0*/  FMNMX.FTZ R5, R14, R84, !PT ;  /* 0x000000540e057209 */ /* 0x000fe40007810000 */
[----:B------:R-:W-:Y:S01]  /*50d0*/  FSETP.NEU.FTZ.AND P0, PT, R104, -INF , PT ;  /* 0xff8000006800780b */ /* 0x000fe20003f1d000 */
[----:B--2---:R-:W-:Y:S01]  /*50e0*/  FFMA.FTZ R0, R45, c[0x0][0x2d0], -R3 ;  /* 0x0000b4002d007a23 */ /* 0x004fe20000010803 */
[----:B------:R-:W-:Y:S01]  /*50f0*/  FMNMX.FTZ R5, R86, R5, !PT ;  /* 0x0000000556057209 */ /* 0x000fe20007810000 */
[----:B------:R-:W-:Y:S01]  /*5100*/  FMUL.FTZ R13, R104, c[0x0][0x2d0] ;  /* 0x0000b400680d7a20 */ /* 0x000fe20000410000 */
[----:B---3--:R-:W-:Y:S01]  /*5110*/  F2FP.BF16.PACK_AB R11, R237, R236 ;  /* 0x000000eced0b723e */ /* 0x008fe200000010ff */
[----:B------:R1:W-:Y:S01]  /*5120*/  MUFU.EX2 R241, R0 ;  /* 0x0000000000f17308 */ /* 0x0003e20000000800 */
[----:B------:R-:W-:-:S02]  /*5130*/  FMNMX.FTZ R5, R85, R5, !PT ;  /* 0x0000000555057209 */ /* 0x000fc40007810000 */
[----:B------:R-:W-:Y:S02]  /*5140*/  FSEL R13, R13, RZ, P0 ;  /* 0x000000ff0d0d7208 */ /* 0x000fe40000000000 */
[----:B------:R-:W-:-:S04]  /*5150*/  FMNMX.FTZ R5, R92, R5, !PT ;  /* 0x000000055c057209 */ /* 0x000fc80007810000 */
[----:B------:R-:W-:-:S04]  /*5160*/  FMNMX.FTZ R5, R87, R5, !PT ;  /* 0x0000000557057209 */ /* 0x000fc80007810000 */
[----:B------:R-:W-:Y:S01]  /*5170*/  FMNMX.FTZ R5, R94, R5, !PT ;  /* 0x000000055e057209 */ /* 0x000fe20007810000 */
[----:B-1----:R-:W-:-:S03]  /*5180*/  FFMA.FTZ R0, R48, c[0x0][0x2d0], -R3 ;  /* 0x0000b40030007a23 */ /* 0x002fc60000010803 */
[----:B------:R-:W-:Y:S01]  /*5190*/  FMNMX.FTZ R5, R93, R5, !PT ;  /* 0x000000055d057209 */ /* 0x000fe20007810000 */
[----:B------:R1:W2:Y:S03]  /*51a0*/  MUFU.EX2 R243, R0 ;  /* 0x0000000000f37308 */ /* 0x0002a60000000800 */
[----:B------:R-:W-:-:S04]  /*51b0*/  FMNMX.FTZ R5, R173, R5, !PT ;  /* 0x00000005ad057209 */ /* 0x000fc80007810000 */
[----:B------:R-:W-:-:S04]  /*51c0*/  FMNMX.FTZ R5, R174, R5, !PT ;  /* 0x00000005ae057209 */ /* 0x000fc80007810000 */
[----:B------:R-:W-:-:S04]  /*51d0*/  FMNMX.FTZ R5, R175, R5, !PT ;  /* 0x00000005af057209 */ /* 0x000fc80007810000 */
[----:B------:R-:W-:Y:S01]  /*51e0*/  FMNMX.FTZ R5, R15, R5, !PT ;  /* 0x000000050f057209 */ /* 0x000fe20007810000 */
[----:B-1----:R-:W-:Y:S01]  /*51f0*/  FFMA.FTZ R0, R49, c[0x0][0x2d0], -R3 ;  /* 0x0000b40031007a23 */ /* 0x002fe20000010803 */
[----:B--2---:R-:W-:-:S03]  /*5200*/  F2FP.BF16.PACK_AB R4, R243, R241 ;  /* 0x000000f1f304723e */ /* 0x004fc600000010ff */
[----:B------:R-:W1:Y:S01]  /*5210*/  SHFL.BFLY PT, R6, R5, 0x2, 0x1f ;  /* 0x0c401f0005067f89 */ /* 0x000e6200000e0000 */
[----:B------:R2:W-:Y:S02]  /*5220*/  MUFU.EX2 R247, R0 ;  /* 0x0000000000f77308 */ /* 0x0005e40000000800 */
[----:B--2---:R-:W-:-:S06]  /*5230*/  FFMA.FTZ R0, R56, c[0x0][0x2d0], -R3 ;  /* 0x0000b40038007a23 */ /* 0x004fcc0000010803 */
[----:B------:R2:W3:Y:S01]  /*5240*/  MUFU.EX2 R248, R0 ;  /* 0x0000000000f87308 */ /* 0x0004e20000000800 */
[----:B-1----:R-:W-:-:S05]  /*5250*/  FMNMX.FTZ R5, R5, R6, !PT ;  /* 0x0000000605057209 */ /* 0x002fca0007810000 */
[----:B------:R-:W1:Y:S01]  /*5260*/  SHFL.BFLY PT, R100, R5, 0x1, 0x1f ;  /* 0x0c201f0005647f89 */ /* 0x000e6200000e0000 */
[----:B--2---:R-:W-:Y:S01]  /*5270*/  FFMA.FTZ R0, R41, c[0x0][0x2d0], -R2 ;  /* 0x0000b40029007a23 */ /* 0x004fe20000010802 */
[----:B---3--:R-:W-:-:S03]  /*5280*/  F2FP.BF16.PACK_AB R6, R248, R247 ;  /* 0x000000f7f806723e */ /* 0x008fc600000010ff */
[----:B------:R2:W-:Y:S01]  /*5290*/  MUFU.EX2 R235, R0 ;  /* 0x0000000000eb7308 */ /* 0x0005e20000000800 */
[----:B-1----:R-:W-:Y:S01]  /*52a0*/  FMNMX.FTZ R100, R100, R5, !PT ;  /* 0x0000000564647209 */ /* 0x002fe20007810000 */
[----:B------:R-:W-:-:S03]  /*52b0*/  FFMA.FTZ R5, R34, c[0x0][0x2d0], -R3 ;  /* 0x0000b40022057a23 */ /* 0x000fc60000010803 */
[----:B------:R-:W-:Y:S01]  /*52c0*/  FSETP.NEU.FTZ.AND P0, PT, R100, -INF , PT ;  /* 0xff8000006400780b */ /* 0x000fe20003f1d000 */
[----:B--2---:R-:W-:Y:S02]  /*52d0*/  FFMA.FTZ R0, R42, c[0x0][0x2d0], -R2 ;  /* 0x0000b4002a007a23 */ /* 0x004fe40000010802 */
[----:B------:R1:W-:Y:S01]  /*52e0*/  MUFU.EX2 R239, R5 ;  /* 0x0000000500ef7308 */ /* 0x0003e20000000800 */
[----:B------:R-:W-:-:S05]  /*52f0*/  FMUL.FTZ R12, R100, c[0x0][0x2d0] ;  /* 0x0000b400640c7a20 */ /* 0x000fca0000410000 */
[----:B------:R-:W-:Y:S02]  /*5300*/  FSEL R12, R12, RZ, P0 ;  /* 0x000000ff0c0c7208 */ /* 0x000fe40000000000 */
[----:B------:R2:W-:Y:S01]  /*5310*/  MUFU.EX2 R240, R0 ;  /* 0x0000000000f07308 */ /* 0x0005e20000000800 */
[----:B-1----:R-:W-:Y:S02]  /*5320*/  FFMA.FTZ R5, R35, c[0x0][0x2d0], -R3 ;  /* 0x0000b40023057a23 */ /* 0x002fe40000010803 */
[----:B------:R-:W-:Y:S05]  /*5330*/  LDSM.16.MT88.4 R32, [R209+0x3080] ;  /* 0x00308000d120783b */ /* 0x000fea0000004200 */
[----:B------:R1:W3:Y:S01]  /*5340*/  MUFU.EX2 R238, R5 ;  /* 0x0000000500ee7308 */ /* 0x0002e20000000800 */
[----:B--2---:R-:W-:-:S07]  /*5350*/  FFMA.FTZ R0, R43, c[0x0][0x2d0], -R2 ;  /* 0x0000b4002b007a23 */ /* 0x004fce0000010802 */
[----:B------:R2:W-:Y:S01]  /*5360*/  MUFU.EX2 R242, R0 ;  /* 0x0000000000f27308 */ /* 0x0005e20000000800 */
[----:B-1----:R-:W-:Y:S01]  /*5370*/  FFMA.FTZ R5, R37, c[0x0][0x2d0], -R3 ;  /* 0x0000b40025057a23 */ /* 0x002fe20000010803 */
[----:B---3--:R-:W-:-:S06]  /*5380*/  F2FP.BF16.PACK_AB R8, R238, R239 ;  /* 0x000000efee08723e */ /* 0x008fcc00000010ff */
[----:B------:R1:W-:Y:S01]  /*5390*/  MUFU.EX2 R244, R5 ;  /* 0x0000000500f47308 */ /* 0x0003e20000000800 */
[----:B--2---:R-:W-:-:S07]  /*53a0*/  FFMA.FTZ R0, R44, c[0x0][0x2d0], -R2 ;  /* 0x0000b4002c007a23 */ /* 0x004fce0000010802 */
[----:B------:R2:W3:Y:S01]  /*53b0*/  MUFU.EX2 R246, R0 ;  /* 0x0000000000f67308 */ /* 0x0004e20000000800 */
[----:B-1----:R-:W-:Y:S02]  /*53c0*/  FFMA.FTZ R5, R36, c[0x0][0x2d0], -R3 ;  /* 0x0000b40024057a23 */ /* 0x002fe40000010803 */
[----:B------:R-:W-:Y:S05]  /*53d0*/  LDSM.16.MT88.4 R36, [R210+0x3080] ;  /* 0x00308000d224783b */ /* 0x000fea0000004200 */
[----:B------:R1:W4:Y:S01]  /*53e0*/  MUFU.EX2 R245, R5 ;  /* 0x0000000500f57308 */ /* 0x0003220000000800 */
[----:B--2---:R-:W-:Y:S01]  /*53f0*/  FFMA.FTZ R0, R40, c[0x0][0x2d0], -R13 ;  /* 0x0000b40028007a23 */ /* 0x004fe2000001080d */
[----:B---3--:R-:W-:-:S06]  /*5400*/  F2FP.BF16.PACK_AB R7, R246, R242 ;  /* 0x000000f2f607723e */ /* 0x008fcc00000010ff */
[----:B------:R2:W-:Y:S01]  /*5410*/  MUFU.EX2 R232, R0 ;  /* 0x0000000000e87308 */ /* 0x0005e20000000800 */
[----:B-1----:R-:W-:Y:S01]  /*5420*/  FFMA.FTZ R5, R30, c[0x0][0x2d0], -R2 ;  /* 0x0000b4001e057a23 */ /* 0x002fe20000010802 */
[----:B----4-:R-:W-:Y:S01]  /*5430*/  F2FP.BF16.PACK_AB R10, R245, R244 ;  /* 0x000000f4f50a723e */ /* 0x010fe200000010ff */
[----:B------:R-:W1:Y:S05]  /*5440*/  LDSM.16.MT88.4 R28, [R210+0x2480] ;  /* 0x00248000d21c783b */ /* 0x000e6a0000004200 */
[----:B------:R-:W3:Y:S01]  /*5450*/  MUFU.EX2 R234, R5 ;  /* 0x0000000500ea7308 */ /* 0x000ee20000000800 */
[----:B--2---:R-:W-:-:S07]  /*5460*/  FFMA.FTZ R0, R95, c[0x0][0x2d0], -R13 ;  /* 0x0000b4005f007a23 */ /* 0x004fce000001080d */
[----:B------:R2:W-:Y:S01]  /*5470*/  MUFU.EX2 R227, R0 ;  /* 0x0000000000e37308 */ /* 0x0005e20000000800 */
[----:B---3--:R-:W-:Y:S02]  /*5480*/  F2FP.BF16.PACK_AB R9, R233, R234 ;  /* 0x000000eae909723e */ /* 0x008fe400000010ff */
[----:B------:R-:W-:-:S05]  /*5490*/  F2FP.BF16.PACK_AB R5, R240, R235 ;  /* 0x000000ebf005723e */ /* 0x000fca00000010ff */
[----:B------:R-:W-:Y:S01]  /*54a0*/  HMMA.16816.F32.BF16 R52, R8, R16, RZ ;  /* 0x000000100834723c */ /* 0x000fe200000418ff */
[----:B--2---:R-:W-:-:S04]  /*54b0*/  FFMA.FTZ R0, R97, c[0x0][0x2d0], -R13 ;  /* 0x0000b40061007a23 */ /* 0x004fc8000001080d */
[----:B------:R2:W-:Y:S03]  /*54c0*/  MUFU.EX2 R228, R0 ;  /* 0x0000000000e47308 */ /* 0x0005e60000000800 */
[C---:B------:R-:W-:Y:S08]  /*54d0*/  HMMA.16816.F32.BF16 R60, R8.reuse, R20, RZ ;  /* 0x00000014083c723c */ /* 0x040ff000000418ff */
[----:B-1----:R-:W-:Y:S01]  /*54e0*/  HMMA.16816.F32.BF16 R72, R8, R28, RZ ;  /* 0x0000001c0848723c */ /* 0x002fe200000418ff */
[----:B--2---:R-:W-:-:S07]  /*54f0*/  FFMA.FTZ R0, R96, c[0x0][0x2d0], -R13 ;  /* 0x0000b40060007a23 */ /* 0x004fce000001080d */
[C---:B------:R-:W-:Y:S01]  /*5500*/  HMMA.16816.F32.BF16 R76, R8.reuse, R24, RZ ;  /* 0x00000018084c723c */ /* 0x040fe200000418ff */
[----:B------:R1:W-:Y:S07]  /*5510*/  MUFU.EX2 R231, R0 ;  /* 0x0000000000e77308 */ /* 0x0003ee0000000800 */
[C---:B------:R-:W-:Y:S08]  /*5520*/  HMMA.16816.F32.BF16 R68, R8.reuse, R32, RZ ;  /* 0x000000200844723c */ /* 0x040ff000000418ff */
[----:B------:R-:W-:Y:S01]  /*5530*/  HMMA.16816.F32.BF16 R64, R8, R36, RZ ;  /* 0x000000240840723c */ /* 0x000fe200000418ff */
[----:B-1----:R-:W-:-:S04]  /*5540*/  FFMA.FTZ R0, R14, c[0x0][0x2d0], -R12 ;  /* 0x0000b4000e007a23 */ /* 0x002fc8000001080c */
[----:B------:R1:W-:Y:S03]  /*5550*/  MUFU.EX2 R103, R0 ;  /* 0x0000000000677308 */ /* 0x0003e60000000800 */
        /* <DEDUP_REMOVED lines=8> */
[----:B------:R1:W-:Y:S03]  /*55e0*/  MUFU.EX2 R207, R0 ;  /* 0x0000000000cf7308 */ /* 0x0003e60000000800 */
[----:B------:R-:W-:Y:S08]  /*55f0*/  HMMA.16816.F32.BF16 R8, R8, R38, RZ ;  /* 0x000000260808723c */ /* 0x000ff000000418ff */
        /* <DEDUP_REMOVED lines=8> */
[C---:B------:R-:W-:Y:S08]  /*5680*/  HMMA.16816.F32.BF16 R156, R4.reuse, R118, R48 ;  /* 0x00000076049c723c */ /* 0x040ff00000041830 */
[----:B------:R-:W-:Y:S01]  /*5690*/  HMMA.16816.F32.BF16 R128, R4, R108, R60 ;  /* 0x0000006c0480723c */ /* 0x000fe2000004183c */
[----:B------:R-:W-:Y:S01]  /*56a0*/  LDSM.16.MT88.4 R60, [R210+0x2c80] ;  /* 0x002c8000d23c783b */ /* 0x000fe20000004200 */
[----:B-1----:R-:W-:-:S06]  /*56b0*/  FFMA.FTZ R0, R114, c[0x0][0x2d0], -R3 ;  /* 0x0000b40072007a23 */ /* 0x002fcc0000010803 */
[C---:B------:R-:W-:Y:S01]  /*56c0*/  HMMA.16816.F32.BF16 R144, R4.reuse, R116, R76 ;  /* 0x000000740490723c */ /* 0x040fe2000004184c */
[----:B------:R1:W2:Y:S01]  /*56d0*/  MUFU.EX2 R203, R0 ;  /* 0x0000000000cb7308 */ /* 0x0002a20000000800 */
[----:B------:R-:W-:Y:S06]  /*56e0*/  LDSM.16.MT88.4 R76, [R209+0x3880] ;  /* 0x00388000d14c783b */ /* 0x000fec0000004200 */
[C---:B------:R-:W-:Y:S08]  /*56f0*/  HMMA.16816.F32.BF16 R68, R4.reuse, R160, R68 ;  /* 0x000000a00444723c */ /* 0x040ff00000041844 */
[----:B------:R-:W-:Y:S01]  /*5700*/  HMMA.16816.F32.BF16 R56, R4, R110, R56 ;  /* 0x0000006e0438723c */ /* 0x000fe20000041838 */
[--C-:B-1----:R-:W-:Y:S01]  /*5710*/  FFMA.FTZ R0, R113, c[0x0][0x2d0], -R3.reuse ;  /* 0x0000b40071007a23 */ /* 0x102fe20000010803 */
[----:B--2---:R-:W-:Y:S01]  /*5720*/  F2FP.BF16.PACK_AB R96, R203, R204 ;  /* 0x000000cccb60723e */ /* 0x004fe200000010ff */
[----:B------:R-:W-:-:S02]  /*5730*/  FFMA.FTZ R3, R122, c[0x0][0x2d0], -R3 ;  /* 0x0000b4007a037a23 */ /* 0x000fc40000010803 */
[----:B------:R1:W-:Y:S03]  /*5740*/  MUFU.EX2 R202, R0 ;  /* 0x0000000000ca7308 */ /* 0x0003e60000000800 */
[C---:B------:R-:W-:Y:S05]  /*5750*/  HMMA.16816.F32.BF16 R64, R4.reuse, R150, R44 ;  /* 0x000000960440723c */ /* 0x040fea000004182c */
[----:B------:R2:W3:Y:S03]  /*5760*/  MUFU.EX2 R198, R3 ;  /* 0x0000000300c67308 */ /* 0x0004e60000000800 */
[----:B------:R-:W-:Y:S01]  /*5770*/  HMMA.16816.F32.BF16 R80, R4, R162, R40 ;  /* 0x000000a20450723c */ /* 0x000fe20000041828 */
[----:B-1----:R-:W-:-:S07]  /*5780*/  FFMA.FTZ R0, R99, c[0x0][0x2d0], -R13 ;  /* 0x0000b40063007a23 */ /* 0x002fce000001080d */
[----:B------:R-:W-:Y:S01]  /*5790*/  HMMA.16816.F32.BF16 R48, R4, R166, R8 ;  /* 0x000000a60430723c */ /* 0x000fe20000041808 */
[----:B------:R1:W-:Y:S01]  /*57a0*/  MUFU.EX2 R197, R0 ;  /* 0x0000000000c57308 */ /* 0x0003e20000000800 */
[----:B--2---:R-:W-:-:S05]  /*57b0*/  FFMA.FTZ R3, R107, c[0x0][0x2d0], -R2 ;  /* 0x0000b4006b037a23 */ /* 0x004fca0000010802 */
[----:B------:R-:W-:Y:S02]  /*57c0*/  F2FP.BF16.PACK_AB R4, R227, R232 ;  /* 0x000000e8e304723e */ /* 0x000fe400000010ff */
[----:B------:R-:W-:Y:S01]  /*57d0*/  F2FP.BF16.PACK_AB R6, R231, R228 ;  /* 0x000000e4e706723e */ /* 0x000fe200000010ff */
[----:B------:R2:W-:Y:S01]  /*57e0*/  MUFU.EX2 R107, R3 ;  /* 0x00000003006b7308 */ /* 0x0005e20000000800 */
[----:B------:R-:W-:Y:S02]  /*57f0*/  F2FP.BF16.PACK_AB R5, R206, R103 ;  /* 0x00000067ce05723e */ /* 0x000fe400000010ff */
[----:B------:R-:W-:Y:S01]  /*5800*/  F2FP.BF16.PACK_AB R7, R205, R207 ;  /* 0x000000cfcd07723e */ /* 0x000fe200000010ff */
[----:B-1----:R-:W-:Y:S01]  /*5810*/  FFMA.FTZ R0, R98, c[0x0][0x2d0], -R13 ;  /* 0x0000b40062007a23 */ /* 0x002fe2000001080d */
[----:B---3--:R-:W-:-:S05]  /*5820*/  F2FP.BF16.PACK_AB R98, R198, R202 ;  /* 0x000000cac662723e */ /* 0x008fca00000010ff */
[----:B------:R-:W-:Y:S01]  /*5830*/  HMMA.16816.F32.BF16 R40, R4, R28, RZ ;  /* 0x0000001c0428723c */ /* 0x000fe200000418ff */
[----:B------:R1:W3:Y:S01]  /*5840*/  MUFU.EX2 R200, R0 ;  /* 0x0000000000c87308 */ /* 0x0002e20000000800 */
[----:B--2---:R-:W-:-:S06]  /*5850*/  @P6 IMAD.HI.U32 R3, R172, c[0x0][0x2c8], RZ ;  /* 0x0000b200ac036a27 */ /* 0x004fcc00078e00ff */
[----:B------:R-:W-:Y:S01]  /*5860*/  HMMA.16816.F32.BF16 R176, R4, R30, RZ ;  /* 0x0000001e04b0723c */ /* 0x000fe200000418ff */
[----:B------:R-:W-:Y:S02]  /*5870*/  @P6 SHF.R.U32.HI R172, RZ, c[0x0][0x2cc], R3 ;  /* 0x0000b300ffac6a19 */ /* 0x000fe40000011603 */
[----:B------:R-:W-:-:S05]  /*5880*/  ISETP.GE.AND P6, PT, R251, 0x1, PT ;  /* 0x00000001fb00780c */ /* 0x000fca0003fc6270 */
[C---:B------:R-:W-:Y:S01]  /*5890*/  HMMA.16816.F32.BF16 R8, R4.reuse, R16, RZ ;  /* 0x000000100408723c */ /* 0x040fe200000418ff */
[--C-:B-1----:R-:W-:Y:S02]  /*58a0*/  FFMA.FTZ R0, R102, c[0x0][0x2d0], -R13.reuse ;  /* 0x0000b40066007a23 */ /* 0x102fe4000001080d */
[----:B------:R-:W-:Y:S02]  /*58b0*/  IMAD.IADD R3, R249, 0x1, R172 ;  /* 0x00000001f9037824 */ /* 0x000fe400078e02ac */
[----:B------:R1:W-:Y:S03]  /*58c0*/  MUFU.EX2 R199, R0 ;  /* 0x0000000000c77308 */ /* 0x0003e60000000800 */
[C---:B------:R-:W-:Y:S01]  /*58d0*/  HMMA.16816.F32.BF16 R184, R4.reuse, R18, RZ ;  /* 0x0000001204b8723c */ /* 0x040fe200000418ff */
[----:B------:R-:W-:Y:S07]  /*58e0*/  LDSM.16.MT88.4 R16, [R210+0x3880] ;  /* 0x00388000d210783b */ /* 0x000fee0000004200 */
[----:B------:R-:W-:Y:S01]  /*58f0*/  HMMA.16816.F32.BF16 R132, R4, R20, RZ ;  /* 0x000000140484723c */ /* 0x000fe200000418ff */
[----:B-1----:R-:W-:-:S07]  /*5900*/  FFMA.FTZ R0, R101, c[0x0][0x2d0], -R13 ;  /* 0x0000b40065007a23 */ /* 0x002fce000001080d */
[C---:B------:R-:W-:Y:S01]  /*5910*/  HMMA.16816.F32.BF16 R180, R4.reuse, R22, RZ ;  /* 0x0000001604b4723c */ /* 0x040fe200000418ff */
[----:B------:R1:W2:Y:S07]  /*5920*/  MUFU.EX2 R201, R0 ;  /* 0x0000000000c97308 */ /* 0x0002ae0000000800 */
[C---:B------:R-:W-:Y:S08]  /*5930*/  HMMA.16816.F32.BF16 R44, R4.reuse, R24, RZ ;  /* 0x00000018042c723c */ /* 0x040ff000000418ff */
[----:B------:R-:W-:Y:S01]  /*5940*/  HMMA.16816.F32.BF16 R188, R4, R26, RZ ;  /* 0x0000001a04bc723c */ /* 0x000fe200000418ff */
[----:B-1----:R-:W-:-:S04]  /*5950*/  FFMA.FTZ R0, R92, c[0x0][0x2d0], -R12 ;  /* 0x0000b4005c007a23 */ /* 0x002fc8000001080c */
[----:B------:R1:W-:Y:S03]  /*5960*/  MUFU.EX2 R28, R0 ;  /* 0x00000000001c7308 */ /* 0x0003e60000000800 */
[C---:B------:R-:W-:Y:S08]  /*5970*/  HMMA.16816.F32.BF16 R24, R4.reuse, R32, RZ ;  /* 0x000000200418723c */ /* 0x040ff000000418ff */
[----:B------:R-:W-:Y:S01]  /*5980*/  HMMA.16816.F32.BF16 R20, R4, R36, RZ ;  /* 0x000000240414723c */ /* 0x000fe200000418ff */
[----:B-1----:R-:W-:-:S07]  /*5990*/  FFMA.FTZ R0, R87, c[0x0][0x2d0], -R12 ;  /* 0x0000b40057007a23 */ /* 0x002fce000001080c */
[----:B------:R-:W-:Y:S01]  /*59a0*/  HMMA.16816.F32.BF16 R32, R4, R34, RZ ;  /* 0x000000220420723c */ /* 0x000fe200000418ff */
[----:B------:R1:W4:Y:S02]  /*59b0*/  MUFU.EX2 R29, R0 ;  /* 0x00000000001d7308 */ /* 0x0003240000000800 */
[----:B-1----:R-:W-:-:S06]  /*59c0*/  FFMA.FTZ R0, R94, c[0x0][0x2d0], -R12 ;  /* 0x0000b4005e007a23 */ /* 0x002fcc000001080c */
[----:B------:R1:W-:Y:S02]  /*59d0*/  MUFU.EX2 R31, R0 ;  /* 0x00000000001f7308 */ /* 0x0003e40000000800 */
[----:B-1----:R-:W-:Y:S02]  /*59e0*/  FFMA.FTZ R0, R93, c[0x0][0x2d0], -R12 ;  /* 0x0000b4005d007a23 */ /* 0x002fe4000001080c */
[----:B------:R-:W-:Y:S04]  /*59f0*/  HMMA.16816.F32.BF16 R92, R4, R38, RZ ;  /* 0x00000026045c723c */ /* 0x000fe800000418ff */
[----:B------:R1:W5:Y:S03]  /*5a00*/  MUFU.EX2 R30, R0 ;  /* 0x00000000001e7308 */ /* 0x0003660000000800 */
[----:B---3--:R-:W-:-:S02]  /*5a10*/  F2FP.BF16.PACK_AB R4, R200, R197 ;  /* 0x000000c5c804723e */ /* 0x008fc400000010ff */
[----:B--2---:R-:W-:Y:S02]  /*5a20*/  F2FP.BF16.PACK_AB R6, R201, R199 ;  /* 0x000000c7c906723e */ /* 0x004fe400000010ff */
[----:B----4-:R-:W-:Y:S01]  /*5a30*/  F2FP.BF16.PACK_AB R5, R29, R28 ;  /* 0x0000001c1d05723e */ /* 0x010fe200000010ff */
[----:B-1----:R-:W-:Y:S01]  /*5a40*/  FFMA.FTZ R0, R115, c[0x0][0x2d0], -R2 ;  /* 0x0000b40073007a23 */ /* 0x002fe20000010802 */
[----:B-----5:R-:W-:-:S03]  /*5a50*/  F2FP.BF16.PACK_AB R7, R30, R31 ;  /* 0x0000001f1e07723e */ /* 0x020fc600000010ff */
[----:B------:R1:W2:Y:S04]  /*5a60*/  MUFU.EX2 R196, R0 ;  /* 0x0000000000c47308 */ /* 0x0002a80000000800 */
[C---:B------:R-:W-:Y:S08]  /*5a70*/  HMMA.16816.F32.BF16 R168, R4.reuse, R88, R8 ;  /* 0x0000005804a8723c */ /* 0x040ff00000041808 */
[----:B------:R-:W-:Y:S01]  /*5a80*/  HMMA.16816.F32.BF16 R36, R4, R164, R20 ;  /* 0x000000a40424723c */ /* 0x000fe20000041814 */
[--C-:B-1----:R-:W-:Y:S01]  /*5a90*/  FFMA.FTZ R0, R121, c[0x0][0x2d0], -R2.reuse ;  /* 0x0000b40079007a23 */ /* 0x102fe20000010802 */
[----:B--2---:R-:W-:Y:S01]  /*5aa0*/  F2FP.BF16.PACK_AB R97, R196, R107 ;  /* 0x0000006bc461723e */ /* 0x004fe200000010ff */
[----:B------:R-:W-:-:S02]  /*5ab0*/  FFMA.FTZ R2, R120, c[0x0][0x2d0], -R2 ;  /* 0x0000b40078027a23 */ /* 0x000fc40000010802 */
[----:B------:R-:W1:Y:S01]  /*5ac0*/  LDSM.16.MT88.4 R120, [R209+0x2080] ;  /* 0x00208000d178783b */ /* 0x000e620000004200 */
[----:B------:R2:W-:Y:S02]  /*5ad0*/  MUFU.EX2 R101, R0 ;  /* 0x0000000000657308 */ /* 0x0005e40000000800 */
[C---:B------:R-:W-:Y:S06]  /*5ae0*/  HMMA.16816.F32.BF16 R132, R4.reuse, R108, R132 ;  /* 0x0000006c0484723c */ /* 0x040fec0000041884 */
[----:B------:R-:W3:Y:S02]  /*5af0*/  MUFU.EX2 R102, R2 ;  /* 0x0000000200667308 */ /* 0x000ee40000000800 */
[----:B------:R-:W-:Y:S01]  /*5b00*/  HMMA.16816.F32.BF16 R44, R4, R116, R44 ;  /* 0x00000074042c723c */ /* 0x000fe2000004182c */
[----:B--2---:R-:W-:-:S07]  /*5b10*/  FFMA.FTZ R0, R195, c[0x0][0x2d0], -R13 ;  /* 0x0000b400c3007a23 */ /* 0x004fce000001080d */
[----:B------:R-:W-:Y:S01]  /*5b20*/  HMMA.16816.F32.BF16 R40, R4, R148, R40 ;  /* 0x000000940428723c */ /* 0x000fe20000041828 */
[----:B---3--:R-:W-:-:S07]  /*5b30*/  F2FP.BF16.PACK_AB R99, R102, R101 ;  /* 0x000000656663723e */ /* 0x008fce00000010ff */
[----:B------:R-:W-:Y:S08]  /*5b40*/  HMMA.16816.F32.BF16 R88, R4, R90, R184 ;  /* 0x0000005a0458723c */ /* 0x000ff000000418b8 */
[C---:B------:R-:W-:Y:S08]  /*5b50*/  HMMA.16816.F32.BF16 R128, R96.reuse, R136, R128 ;  /* 0x000000886080723c */ /* 0x040ff00000041880 */
[C---:B-1----:R-:W-:Y:S08]  /*5b60*/  HMMA.16816.F32.BF16 R112, R96.reuse, R120, R140 ;  /* 0x000000786070723c */ /* 0x042ff0000004188c */
[C---:B------:R-:W-:Y:S08]  /*5b70*/  HMMA.16816.F32.BF16 R144, R96.reuse, R152, R144 ;  /* 0x000000986090723c */ /* 0x040ff00000041890 */
        /* <DEDUP_REMOVED lines=8> */
[----:B------:R-:W-:Y:S01]  /*5c00*/  HMMA.16816.F32.BF16 R96, R96, R18, R48 ;  /* 0x000000126060723c */ /* 0x000fe20000041830 */
[----:B------:R1:W-:Y:S07]  /*5c10*/  MUFU.EX2 R49, R0 ;  /* 0x0000000000317308 */ /* 0x0003ee0000000800 */
[C---:B------:R-:W-:Y:S08]  /*5c20*/  HMMA.16816.F32.BF16 R72, R4.reuse, R160, R24 ;  /* 0x000000a00448723c */ /* 0x040ff00000041818 */
[----:B------:R-:W-:Y:S01]  /*5c30*/  HMMA.16816.F32.BF16 R20, R4, R110, R180 ;  /* 0x0000006e0414723c */ /* 0x000fe200000418b4 */
[----:B-1----:R-:W-:-:S04]  /*5c40*/  FFMA.FTZ R0, R194, c[0x0][0x2d0], -R13 ;  /* 0x0000b400c2007a23 */ /* 0x002fc8000001080d */
[----:B------:R1:W2:Y:S03]  /*5c50*/  MUFU.EX2 R50, R0 ;  /* 0x0000000000327308 */ /* 0x0002a60000000800 */
[C---:B------:R-:W-:Y:S08]  /*5c60*/  HMMA.16816.F32.BF16 R24, R4.reuse, R150, R176 ;  /* 0x000000960418723c */ /* 0x040ff000000418b0 */
[----:B------:R-:W-:Y:S01]  /*5c70*/  HMMA.16816.F32.BF16 R32, R4, R162, R32 ;  /* 0x000000a20420723c */ /* 0x000fe20000041820 */
[----:B-1----:R-:W-:-:S07]  /*5c80*/  FFMA.FTZ R0, R193, c[0x0][0x2d0], -R13 ;  /* 0x0000b400c1007a23 */ /* 0x002fce000001080d */
[----:B------:R-:W-:Y:S01]  /*5c90*/  HMMA.16816.F32.BF16 R164, R4, R166, R92 ;  /* 0x000000a604a4723c */ /* 0x000fe2000004185c */
[----:B------:R1:W-:Y:S06]  /*5ca0*/  MUFU.EX2 R51, R0 ;  /* 0x0000000000337308 */ /* 0x0003ec0000000800 */
[----:B--2---:R-:W-:Y:S01]  /*5cb0*/  F2FP.BF16.PACK_AB R92, R50, R49 ;  /* 0x00000031325c723e */ /* 0x004fe200000010ff */
[----:B-1----:R-:W-:-:S04]  /*5cc0*/  FFMA.FTZ R0, R192, c[0x0][0x2d0], -R13 ;  /* 0x0000b400c0007a23 */ /* 0x002fc8000001080d */
[----:B------:R1:W2:Y:S02]  /*5cd0*/  MUFU.EX2 R48, R0 ;  /* 0x0000000000307308 */ /* 0x0002a40000000800 */
[----:B-1----:R-:W-:Y:S01]  /*5ce0*/  FFMA.FTZ R0, R173, c[0x0][0x2d0], -R12 ;  /* 0x0000b400ad007a23 */ /* 0x002fe2000001080c */
[----:B--2---:R-:W-:-:S05]  /*5cf0*/  F2FP.BF16.PACK_AB R94, R48, R51 ;  /* 0x00000033305e723e */ /* 0x004fca00000010ff */
[----:B------:R1:W-:Y:S02]  /*5d00*/  MUFU.EX2 R9, R0 ;  /* 0x0000000000097308 */ /* 0x0003e40000000800 */
[----:B-1----:R-:W-:-:S06]  /*5d10*/  FFMA.FTZ R0, R174, c[0x0][0x2d0], -R12 ;  /* 0x0000b400ae007a23 */ /* 0x002fcc000001080c */
[----:B------:R1:W2:Y:S02]  /*5d20*/  MUFU.EX2 R8, R0 ;  /* 0x0000000000087308 */ /* 0x0002a40000000800 */
[----:B-1----:R-:W-:Y:S01]  /*5d30*/  FFMA.FTZ R0, R175, c[0x0][0x2d0], -R12 ;  /* 0x0000b400af007a23 */ /* 0x002fe2000001080c */
[----:B--2---:R-:W-:-:S05]  /*5d40*/  F2FP.BF16.PACK_AB R93, R8, R9 ;  /* 0x00000009085d723e */ /* 0x004fca00000010ff */
[----:B------:R1:W-:Y:S02]  /*5d50*/  MUFU.EX2 R2, R0 ;  /* 0x0000000000027308 */ /* 0x0003e40000000800 */
[----:B-1----:R-:W-:Y:S02]  /*5d60*/  FFMA.FTZ R0, R15, c[0x0][0x2d0], -R12 ;  /* 0x0000b4000f007a23 */ /* 0x002fe4000001080c */
[----:B------:R-:W-:Y:S04]  /*5d70*/  HMMA.16816.F32.BF16 R12, R4, R118, R188 ;  /* 0x00000076040c723c */ /* 0x000fe800000418bc */
[----:B------:R-:W1:Y:S03]  /*5d80*/  MUFU.EX2 R0, R0 ;  /* 0x0000000000007308 */ /* 0x000e660000000800 */
        /* <DEDUP_REMOVED lines=52> */
[----:B------:R-:W-:Y:S01]  /*60d0*/  STL [R1+0xc], R7 ;  /* 0x00000c0701007387 */ /* 0x000fe20000100800 */
[----:B------:R-:W-:Y:S01]  /*60e0*/  FADD.FTZ R0, R0, R8 ;  /* 0x0000000800007221 */ /* 0x000fe20000010000 */
[C---:B------:R-:W-:Y:S02]  /*60f0*/  HMMA.16816.F32.BF16 R60, R92.reuse, R62, R24 ;  /* 0x0000003e5c3c723c */ /* 0x040fe40000041818 */
[----:B------:R-:W-:Y:S04]  /*6100*/  STL [R1+0x8], R4 ;  /* 0x0000080401007387 */ /* 0x000fe80000100800 */
[----:B------:R1:W-:Y:S02]  /*6110*/  STL [R1+0x10], R2 ;  /* 0x0000100201007387 */ /* 0x0003e40000100800 */
[C---:B------:R-:W-:Y:S02]  /*6120*/  HMMA.16816.F32.BF16 R76, R92.reuse, R78, R32 ;  /* 0x0000004e5c4c723c */ /* 0x040fe40000041820 */
[----:B------:R2:W-:Y:S06]  /*6130*/  STL [R1+0x14], R0 ;  /* 0x0000140001007387 */ /* 0x0005ec0000100800 */
[C---:B------:R-:W-:Y:S08]  /*6140*/  HMMA.16816.F32.BF16 R88, R92.reuse, R16, R36 ;  /* 0x000000105c58723c */ /* 0x040ff00000041824 */
[----:B------:R-:W-:Y:S01]  /*6150*/  HMMA.16816.F32.BF16 R92, R92, R18, R164 ;  /* 0x000000125c5c723c */ /* 0x000fe200000418a4 */
[----:B-1----:R-:W-:Y:S01]  /*6160*/  IADD3 R2, R3, c[0x0][0x328], RZ ;  /* 0x0000ca0003027a10 */ /* 0x002fe20007ffe0ff */
[----:B------:R-:W-:Y:S06]  /*6170*/  @!P6 BRA `(.L_x_311) ;  /* 0x000001100000e947 */ /* 0x000fec0003800000 */
[C---:B------:R-:W-:Y:S02]  /*6180*/  ISETP.GT.AND P0, PT, R3.reuse, RZ, PT ;  /* 0x000000ff0300720c */ /* 0x040fe40003f04270 */
[----:B--2---:R-:W-:-:S11]  /*6190*/  IADD3 R0, R3, -0x1, RZ ;  /* 0xffffffff03007810 */ /* 0x004fd60007ffe0ff */
        /* <DEDUP_REMOVED lines=8> */
.L_x_312:
[----:B------:R-:W-:-:S04]  /*6220*/  MOV R3, 0x1 ;  /* 0x0000000100037802 */ /* 0x000fc80000000f00 */
[----:B------:R-:W-:-:S13]  /*6230*/  ISETP.NE.AND P0, PT, R3, c[0x0][0x32c], PT ;  /* 0x0000cb0003007a0c */ /* 0x000fda0003f05270 */
[----:B------:R-:W-:-:S05]  /*6240*/  @P0 IMAD.HI.U32 R3, R0, c[0x0][0x330], RZ ;  /* 0x0000cc0000030a27 */ /* 0x000fca00078e00ff */
[----:B------:R-:W-:Y:S02]  /*6250*/  @P0 SHF.R.U32.HI R0, RZ, c[0x0][0x334], R3 ;  /* 0x0000cd00ff000a19 */ /* 0x000fe40000011603 */
.L_x_313:
[----:B------:R-:W-:-:S05]  /*6260*/  MOV R3, c[0x0][0x32c] ;  /* 0x0000cb0000037a02 */ /* 0x000fca0000000f00 */
[----:B------:R-:W-:-:S05]  /*6270*/  IMAD R0, R0, R3, c[0x0][0x32c] ;  /* 0x0000cb0000007624 */ /* 0x000fca00078e0203 */
[----:B------:R-:W-:-:S05]  /*6280*/  IMNMX R2, R2, R0, PT ;  /* 0x0000000002027217 */ /* 0x000fca0003800200 */
.L_x_311:
[----:B------:R-:W-:-:S05]  /*6290*/  IMAD.HI R2, R2, 0x2aaaaaab, RZ ;  /* 0x2aaaaaab02027827 */ /* 0x000fca00078e02ff */
[----:B--2---:R-:W-:-:S04]  /*62a0*/  SHF.R.U32.HI R0, RZ, 0x1f, R2 ;  /* 0x0000001fff007819 */ /* 0x004fc80000011602 */
[----:B------:R-:W-:-:S04]  /*62b0*/  LEA.HI.SX32 R2, R2, R0, 0x1d ;  /* 0x0000000002027211 */ /* 0x000fc800078feaff */
[----:B------:R-:W-:-:S04]  /*62c0*/  IMNMX R3, R250, R2, !PT ;  /* 0x00000002fa037217 */ /* 0x000fc80007800200 */
[----:B------:R-:W-:Y:S01]  /*62d0*/  ISETP.GE.AND P0, PT, R224, R3, PT ;  /* 0x00000003e000720c */ /* 0x000fe20003f06270 */
[----:B------:R1:W-:-:S12]  /*62e0*/  STL [R1+0x24], R3 ;  /* 0x0000240301007387 */ /* 0x0003d80000100800 */
[----:B------:R-:W-:Y:S05]  /*62f0*/  @!P0 BRA `(.L_x_314) ;  /* 0x0000483000008947 */ /* 0x000fea0003800000 */
[----:B------:R-:W2:Y:S04]  /*6300*/  LDL R8, [R1+0x40] ;  /* 0x0000400001087983 */ /* 0x000ea80000100800 */
[----:B------:R-:W3:Y:S01]  /*6310*/  LDL R5, [R1+0x3c] ;  /* 0x00003c0001057983 */ /* 0x000ee20000100800 */
[----:B-1----:R-:W-:Y:S01]  /*6320*/  SHF.R.S32.HI R3, RZ, 0x1f, R226 ;  /* 0x0000001fff037819 */ /* 0x002fe200000114e2 */
        /* <DEDUP_REMOVED lines=21> */
.L_x_335:
        /* <DEDUP_REMOVED lines=16> */
[----:B-1-34-:R-:W-:Y:S01]  /*6580*/  IMAD.WIDE.U32 R2, R225, c[0x0][0x208], RZ ;  /* 0x00008200e1027a25 */ /* 0x01afe200078e00ff */
[----:B------:R-:W1:Y:S01]  /*6590*/  S2R R5, SR_CTAID.Y ;  /* 0x0000000000057919 */ /* 0x000e620000002600 */
[----:B------:R-:W-:Y:S01]  /*65a0*/  SHF.R.S32.HI R0, RZ, 0x1f, R225 ;  /* 0x0000001fff007819 */ /* 0x000fe200000114e1 */
[----:B------:R-:W-:Y:S01]  /*65b0*/  BSSY B0, `(.L_x_315) ;  /* 0x000003c000007945 */ /* 0x000fe20003800000 */
[C---:B------:R-:W-:Y:S01]  /*65c0*/  ISETP.GE.AND P1, PT, R226.reuse, c[0x0][0x1d4], PT ;  /* 0x00007500e2007a0c */ /* 0x040fe20003f26270 */
[----:B------:R-:W2:Y:S01]  /*65d0*/  S2R R8, SR_CTAID.Y ;  /* 0x0000000000087919 */ /* 0x000ea20000002600 */
[----:B------:R-:W-:Y:S01]  /*65e0*/  IADD3 R13, R226, 0x20, RZ ;  /* 0x00000020e20d7810 */ /* 0x000fe20007ffe0ff */
[----:B------:R-:W-:Y:S01]  /*65f0*/  IMAD R0, R0, c[0x0][0x208], RZ ;  /* 0x0000820000007a24 */ /* 0x000fe200078e02ff */
[----:B------:R-:W-:Y:S01]  /*6600*/  IADD3 R12, R226, 0x40, RZ ;  /* 0x00000040e20c7810 */ /* 0x000fe20007ffe0ff */
[----:B------:R-:W3:Y:S01]  /*6610*/  S2R R11, SR_TID.X ;  /* 0x00000000000b7919 */ /* 0x000ee20000002100 */
[----:B------:R-:W-:Y:S01]  /*6620*/  ISETP.GE.AND P3, PT, R13, c[0x0][0x1d4], PT ;  /* 0x000075000d007a0c */ /* 0x000fe20003f66270 */
[----:B------:R-:W-:Y:S01]  /*6630*/  IMAD R0, R225, c[0x0][0x20c], R0 ;  /* 0x00008300e1007a24 */ /* 0x000fe200078e0200 */
[----:B------:R-:W-:Y:S02]  /*6640*/  SHF.R.S32.HI R4, RZ, 0x1f, R223 ;  /* 0x0000001fff047819 */ /* 0x000fe400000114df */
[----:B------:R-:W-:Y:S01]  /*6650*/  ISETP.GE.AND P2, PT, R12, c[0x0][0x1d4], PT ;  /* 0x000075000c007a0c */ /* 0x000fe20003f46270 */
[----:B------:R-:W-:Y:S02]  /*6660*/  IMAD.IADD R3, R3, 0x1, R0 ;  /* 0x0000000103037824 */ /* 0x000fe400078e0200 */
[----:B------:R-:W-:Y:S02]  /*6670*/  IMAD R4, R4, c[0x0][0x218], RZ ;  /* 0x0000860004047a24 */ /* 0x000fe400078e02ff */
[C---:B------:R-:W-:Y:S04]  /*6680*/  IMAD.WIDE.U32 R2, R223.reuse, c[0x0][0x218], R2 ;  /* 0x00008600df027a25 */ /* 0x040fe800078e0002 */
[----:B------:R-:W-:Y:S01]  /*6690*/  IMAD R4, R223, c[0x0][0x21c], R4 ;  /* 0x00008700df047a24 */ /* 0x000fe200078e0204 */
[----:B-1----:R-:W-:Y:S01]  /*66a0*/  SHF.R.S32.HI R5, RZ, 0x1f, R5 ;  /* 0x0000001fff057819 */ /* 0x002fe20000011405 */
[----:B--2---:R-:W-:Y:S04]  /*66b0*/  IMAD.WIDE.U32 R6, R8, c[0x0][0x210], RZ ;  /* 0x0000840008067a25 */ /* 0x004fe800078e00ff */
[----:B------:R-:W-:Y:S01]  /*66c0*/  IMAD R5, R5, c[0x0][0x210], RZ ;  /* 0x0000840005057a24 */ /* 0x000fe200078e02ff */
[----:B------:R-:W-:Y:S03]  /*66d0*/  IADD3 R0, P0, R6, R2, RZ ;  /* 0x0000000206007210 */ /* 0x000fe60007f1e0ff */
[----:B------:R-:W-:Y:S04]  /*66e0*/  IMAD R5, R8, c[0x0][0x214], R5 ;  /* 0x0000850008057a24 */ /* 0x000fe800078e0205 */
[----:B------:R-:W-:Y:S05]  /*66f0*/  IMAD.IADD R5, R7, 0x1, R5 ;  /* 0x0000000107057824 */ /* 0x000fea00078e0205 */
[----:B------:R-:W-:Y:S01]  /*6700*/  IADD3.X R3, R5, R3, R4, P0, !PT ;  /* 0x0000000305037210 */ /* 0x000fe200007fe404 */
[----:B------:R-:W-:Y:S01]  /*6710*/  IMAD.SHL.U32 R5, R226, 0x2, RZ ;  /* 0x00000002e2057824 */ /* 0x000fe200078e00ff */
[C---:B------:R-:W-:Y:S04]  /*6720*/  LEA R10, P0, R0.reuse, c[0x0][0x1f8], 0x1 ;  /* 0x00007e00000a7a11 */ /* 0x040fe800078008ff */
[----:B------:R-:W-:Y:S02]  /*6730*/  LEA.HI.X R3, R0, c[0x0][0x1fc], R3, 0x1, P0 ;  /* 0x00007f0000037a11 */ /* 0x000fe400000f0c03 */
[----:B------:R-:W1:Y:S04]  /*6740*/  SHFL.IDX PT, R0, R10, RZ, 0x1c1f ;  /* 0x001c1fff0a007589 */ /* 0x000e6800000e0000 */
[----:B------:R-:W2:Y:S01]  /*6750*/  SHFL.IDX PT, R2, R3, RZ, 0x1c1f ;  /* 0x001c1fff03027589 */ /* 0x000ea200000e0000 */
[----:B-1----:R-:W-:Y:S05]  /*6760*/  IADD3 R8, P0, R0, R5, RZ ;  /* 0x0000000500087210 */ /* 0x002fea0007f1e0ff */
[----:B--2---:R-:W-:Y:S01]  /*6770*/  IMAD.X R9, R2, 0x1, R205, P0 ;  /* 0x0000000102097824 */ /* 0x004fe200000e06cd */
[----:B------:R-:W-:Y:S04]  /*6780*/  IADD3 R6, P0, R0, R207, RZ ;  /* 0x000000cf00067210 */ /* 0x000fe80007f1e0ff */
[----:B------:R-:W-:Y:S01]  /*6790*/  @!PT LDS RZ, [RZ] ;  /* 0x00000000fffff984 */ /* 0x000fe20000000800 */
[----:B------:R1:W-:Y:S01]  /*67a0*/  LDGSTS.E.BYPASS.LTC128B.128 [R222+0x1880], [R8.64], !P1 ;  /* 0x0188000008de7fae */ /* 0x0003e2000c901d46 */
[----:B------:R-:W-:Y:S01]  /*67b0*/  IMAD.X R7, R2, 0x1, R206, P0 ;  /* 0x0000000102077824 */ /* 0x000fe200000e06ce */
[----:B------:R-:W-:Y:S02]  /*67c0*/  IADD3 R4, P0, R0, R228, RZ ;  /* 0x000000e400047210 */ /* 0x000fe40007f1e0ff */
[----:B---3--:R-:W-:Y:S02]  /*67d0*/  ISETP.GT.AND P1, PT, R11, 0x3f, PT ;  /* 0x0000003f0b00780c */ /* 0x008fe40003f24270 */
[----:B------:R1:W-:Y:S01]  /*67e0*/  LDGSTS.E.BYPASS.LTC128B.128 [R222+0x2480], [R6.64], !P3 ;  /* 0x0248000006de7fae */ /* 0x0003e2000d901d46 */
[----:B------:R-:W-:Y:S05]  /*67f0*/  IMAD.X R5, R2, 0x1, R227, P0 ;  /* 0x0000000102057824 */ /* 0x000fea00000e06e3 */
[----:B------:R1:W-:Y:S05]  /*6800*/  LDGSTS.E.BYPASS.LTC128B.128 [R222+0x3080], [R4.64], !P2 ;  /* 0x0308000004de7fae */ /* 0x0003ea000d101d46 */
[----:B------:R-:W-:-:S05]  /*6810*/  @P1 BRA `(.L_x_316) ;  /* 0x0000015000001947 */ /* 0x000fca0003800000 */
[----:B------:R-:W-:-:S05]  /*6820*/  BRA.DIV ~URZ, `(.L_x_317) ;  /* 0x0000ee027f007947 */ /* 0x000fca000b800000 */
[----:B-1----:R1:W2:Y:S04]  /*6830*/  SHFL.IDX PT, R4, R3, 0x1, 0x1c1f ;  /* 0x003c1f0003047f89 */ /* 0x0022a800000e0000 */
[----:B------:R1:W3:Y:S02]  /*6840*/  SHFL.IDX PT, R0, R10, 0x1, 0x1c1f ;  /* 0x003c1f000a007f89 */ /* 0x0002e400000e0000 */
.L_x_385:
[C---:B-1----:R-:W-:Y:S01]  /*6850*/  IADD3 R10, R226.reuse, 0x20, RZ ;  /* 0x00000020e20a7810 */ /* 0x042fe20007ffe0ff */
[C---:B------:R-:W-:Y:S01]  /*6860*/  IMAD.SHL.U32 R2, R226.reuse, 0x2, RZ ;  /* 0x00000002e2027824 */ /* 0x040fe200078e00ff */
[----:B------:R-:W-:Y:S02]  /*6870*/  ISETP.GE.AND P3, PT, R226, c[0x0][0x1d4], PT ;  /* 0x00007500e2007a0c */ /* 0x000fe40003f66270 */
        /* <DEDUP_REMOVED lines=15> */
.L_x_316:
[----:B------:R-:W-:Y:S05]  /*6970*/  BSYNC B0 ;  /* 0x0000000000007941 */ /* 0x000fea0003800000 */
.L_x_315:
[----:B-1-34-:R-:W0:Y:S01]  /*6980*/  LDGDEPBAR ;  /* 0x00000000000079af */ /* 0x01ae220000000000 */
[----:B------:R-:W-:Y:S01]  /*6990*/  WARPSYNC 0xffffffff ;  /* 0xffffffff00007948 */ /* 0x000fe20003800000 */
[-C--:B------:R-:W-:Y:S06]  /*69a0*/  HMMA.16816.F32.BF16 R4, R48, R16.reuse, RZ ;  /* 0x000000103004723c */ /* 0x080fec00000418ff */
        /* <DEDUP_REMOVED lines=10> */
[----:B------:R-:W-:Y:S06]  /*6a50*/  LDSM.16.M88.4 R200, [R212+0x9080] ;  /* 0x00908000d4c8783b */ /* 0x000fec0000000200 */
[-C--:B------:R-:W-:Y:S08]  /*6a60*/  HMMA.16816.F32.BF16 R28, R44, R34.reuse, RZ ;  /* 0x000000222c1c723c */ /* 0x080ff000000418ff */
        /* <DEDUP_REMOVED lines=10> */
[----:B------:R-:W-:Y:S07]  /*6b10*/  LDSM.16.M88.4 R168, [R212+0x8080] ;  /* 0x00808000d4a8783b */ /* 0x000fee0000000200 */
[-C--:B------:R-:W-:Y:S08]  /*6b20*/  HMMA.16816.F32.BF16 R20, R164, R176.reuse, R20 ;  /* 0x000000b0a414723c */ /* 0x080ff00000041814 */
[C---:B------:R-:W-:Y:S08]  /*6b30*/  HMMA.16816.F32.BF16 R24, R172.reuse, R176, R24 ;  /* 0x000000b0ac18723c */ /* 0x040ff00000041818 */
[-C--:B------:R-:W-:Y:S08]  /*6b40*/  HMMA.16816.F32.BF16 R28, R172, R178.reuse, R28 ;  /* 0x000000b2ac1c723c */ /* 0x080ff0000004181c */
[C---:B------:R-:W-:Y:S01]  /*6b50*/  HMMA.16816.F32.BF16 R32, R164.reuse, R178, R32 ;  /* 0x000000b2a420723c */ /* 0x040fe20000041820 */
[----:B------:R-:W1:Y:S07]  /*6b60*/  LDSM.16.M88.4 R176, [R219] ;  /* 0x00000000dbb0783b */ /* 0x000e6e0000000200 */
[-C--:B------:R-:W-:Y:S08]  /*6b70*/  HMMA.16816.F32.BF16 R36, R164, R180.reuse, R36 ;  /* 0x000000b4a424723c */ /* 0x080ff00000041824 */
[C---:B------:R-:W-:Y:S08]  /*6b80*/  HMMA.16816.F32.BF16 R40, R172.reuse, R180, R40 ;  /* 0x000000b4ac28723c */ /* 0x040ff00000041828 */
[-C--:B------:R-:W-:Y:S01]  /*6b90*/  HMMA.16816.F32.BF16 R44, R172, R182.reuse, R44 ;  /* 0x000000b6ac2c723c */ /* 0x080fe2000004182c */
[----:B------:R-:W-:Y:S07]  /*6ba0*/  LDSM.16.M88.4 R172, [R217] ;  /* 0x00000000d9ac783b */ /* 0x000fee0000000200 */
[----:B------:R-:W-:Y:S01]  /*6bb0*/  HMMA.16816.F32.BF16 R48, R164, R182, R48 ;  /* 0x000000b6a430723c */ /* 0x000fe20000041830 */
[----:B------:R-:W1:Y:S08]  /*6bc0*/  LDSM.16.M88.4 R164, [R218] ;  /* 0x00000000daa4783b */ /* 0x000e700000000200 */
[----:B------:R-:W-:Y:S01]  /*6bd0*/  LDSM.16.M88.4 R180, [R211+0xa080] ;  /* 0x00a08000d3b4783b */ /* 0x000fe20000000200 */
[----:B--2---:R-:W-:Y:S01]  /*6be0*/  ISETP.GT.AND P0, PT, R204, R0, PT ;  /* 0x00000000cc00720c */ /* 0x004fe20003f04270 */
[-C--:B-1----:R-:W-:Y:S08]  /*6bf0*/  HMMA.16816.F32.BF16 R4, R184, R188.reuse, R4 ;  /* 0x000000bcb804723c */ /* 0x082ff00000041804 */
[C---:B---3--:R-:W-:Y:S08]  /*6c00*/  HMMA.16816.F32.BF16 R8, R192.reuse, R188, R8 ;  /* 0x000000bcc008723c */ /* 0x048ff00000041808 */
[-C--:B------:R-:W-:Y:S08]  /*6c10*/  HMMA.16816.F32.BF16 R12, R192, R190.reuse, R12 ;  /* 0x000000bec00c723c */ /* 0x080ff0000004180c */
[C---:B------:R-:W-:Y:S01]  /*6c20*/  HMMA.16816.F32.BF16 R16, R184.reuse, R190, R16 ;  /* 0x000000beb810723c */ /* 0x040fe20000041810 */
[----:B------:R-:W1:Y:S07]  /*6c30*/  LDSM.16.M88.4 R188, [R208+0x5480] ;  /* 0x00548000d0bc783b */ /* 0x000e6e0000000200 */
        /* <DEDUP_REMOVED lines=10> */
[----:B------:R-:W2:Y:S07]  /*6ce0*/  LDSM.16.M88.4 R160, [R211+0xb080] ;  /* 0x00b08000d3a0783b */ /* 0x000eae0000000200 */
[-C--:B------:R-:W-:Y:S01]  /*6cf0*/  HMMA.16816.F32.BF16 R4, R168, R176.reuse, R4 ;  /* 0x000000b0a804723c */ /* 0x080fe20000041804 */
[----:B------:R-:W3:Y:S07]  /*6d00*/  LDSM.16.M88.4 R184, [R208+0x5880] ;  /* 0x00588000d0b8783b */ /* 0x000eee0000000200 */
[C---:B------:R-:W-:Y:S08]  /*6d10*/  HMMA.16816.F32.BF16 R8, R200.reuse, R176, R8 ;  /* 0x000000b0c808723c */ /* 0x040ff00000041808 */
[-C--:B------:R-:W-:Y:S08]  /*6d20*/  HMMA.16816.F32.BF16 R12, R200, R178.reuse, R12 ;  /* 0x000000b2c80c723c */ /* 0x080ff0000004180c */
[C---:B------:R-:W-:Y:S01]  /*6d30*/  HMMA.16816.F32.BF16 R16, R168.reuse, R178, R16 ;  /* 0x000000b2a810723c */ /* 0x040fe20000041810 */
[----:B------:R-:W4:Y:S07]  /*6d40*/  LDSM.16.M88.4 R176, [R212+0xa080] ;  /* 0x00a08000d4b0783b */ /* 0x000f2e0000000200 */
[-C--:B------:R-:W-:Y:S08]  /*6d50*/  HMMA.16816.F32.BF16 R20, R168, R164.reuse, R20 ;  /* 0x000000a4a814723c */ /* 0x080ff00000041814 */
[C---:B------:R-:W-:Y:S08]  /*6d60*/  HMMA.16816.F32.BF16 R24, R200.reuse, R164, R24 ;  /* 0x000000a4c818723c */ /* 0x040ff00000041818 */
[-C--:B------:R-:W-:Y:S08]  /*6d70*/  HMMA.16816.F32.BF16 R28, R200, R166.reuse, R28 ;  /* 0x000000a6c81c723c */ /* 0x080ff0000004181c */
[C---:B------:R-:W-:Y:S01]  /*6d80*/  HMMA.16816.F32.BF16 R32, R168.reuse, R166, R32 ;  /* 0x000000a6a820723c */ /* 0x040fe20000041820 */
[----:B------:R-:W5:Y:S07]  /*6d90*/  LDSM.16.M88.4 R164, [R212+0xb080] ;  /* 0x00b08000d4a4783b */ /* 0x000f6e0000000200 */
[-C--:B------:R-:W-:Y:S08]  /*6da0*/  HMMA.16816.F32.BF16 R36, R168, R172.reuse, R36 ;  /* 0x000000aca824723c */ /* 0x080ff00000041824 */
[C---:B------:R-:W-:Y:S08]  /*6db0*/  HMMA.16816.F32.BF16 R40, R200.reuse, R172, R40 ;  /* 0x000000acc828723c */ /* 0x040ff00000041828 */
[-C--:B------:R-:W-:Y:S08]  /*6dc0*/  HMMA.16816.F32.BF16 R44, R200, R174.reuse, R44 ;  /* 0x000000aec82c723c */ /* 0x080ff0000004182c */
[----:B------:R-:W-:Y:S08]  /*6dd0*/  HMMA.16816.F32.BF16 R48, R168, R174, R48 ;  /* 0x000000aea830723c */ /* 0x000ff00000041830 */
[-C--:B-1----:R-:W-:Y:S08]  /*6de0*/  HMMA.16816.F32.BF16 R4, R180, R188.reuse, R4 ;  /* 0x000000bcb404723c */ /* 0x082ff00000041804 */
[C---:B--2---:R-:W-:Y:S08]  /*6df0*/  HMMA.16816.F32.BF16 R8, R160.reuse, R188, R8 ;  /* 0x000000bca008723c */ /* 0x044ff00000041808 */
[-C--:B------:R-:W-:Y:S08]  /*6e00*/  HMMA.16816.F32.BF16 R12, R160, R190.reuse, R12 ;  /* 0x000000bea00c723c */ /* 0x080ff0000004180c */
[C---:B------:R-:W-:Y:S08]  /*6e10*/  HMMA.16816.F32.BF16 R16, R180.reuse, R190, R16 ;  /* 0x000000beb410723c */ /* 0x040ff00000041810 */
[-C--:B---3--:R-:W-:Y:S08]  /*6e20*/  HMMA.16816.F32.BF16 R20, R180, R184.reuse, R20 ;  /* 0x000000b8b414723c */ /* 0x088ff00000041814 */
[C---:B------:R-:W-:Y:S08]  /*6e30*/  HMMA.16816.F32.BF16 R24, R160.reuse, R184, R24 ;  /* 0x000000b8a018723c */ /* 0x040ff00000041818 */
[-C--:B------:R-:W-:Y:S08]  /*6e40*/  HMMA.16816.F32.BF16 R28, R160, R186.reuse, R28 ;  /* 0x000000baa01c723c */ /* 0x080ff0000004181c */
[C---:B------:R-:W-:Y:S08]  /*6e50*/  HMMA.16816.F32.BF16 R32, R180.reuse, R186, R32 ;  /* 0x000000bab420723c */ /* 0x040ff00000041820 */
[-C--:B------:R-:W-:Y:S08]  /*6e60*/  HMMA.16816.F32.BF16 R36, R180, R192.reuse, R36 ;  /* 0x000000c0b424723c */ /* 0x080ff00000041824 */
[C---:B------:R-:W-:Y:S08]  /*6e70*/  HMMA.16816.F32.BF16 R40, R160.reuse, R192, R40 ;  /* 0x000000c0a028723c */ /* 0x040ff00000041828 */
[-C--:B------:R-:W-:Y:S08]  /*6e80*/  HMMA.16816.F32.BF16 R44, R160, R194.reuse, R44 ;  /* 0x000000c2a02c723c */ /* 0x080ff0000004182c */
[----:B------:R-:W-:Y:S08]  /*6e90*/  HMMA.16816.F32.BF16 R48, R180, R194, R48 ;  /* 0x000000c2b430723c */ /* 0x000ff00000041830 */
[-C--:B----4-:R-:W-:Y:S08]  /*6ea0*/  HMMA.16816.F32.BF16 R4, R176, R196.reuse, R4 ;  /* 0x000000c4b004723c */ /* 0x090ff00000041804 */
[C---:B-----5:R-:W-:Y:S08]  /*6eb0*/  HMMA.16816.F32.BF16 R8, R164.reuse, R196, R8 ;  /* 0x000000c4a408723c */ /* 0x060ff00000041808 */
        /* <DEDUP_REMOVED lines=74> */
[----:B--2---:R-:W-:Y:S02]  /*7360*/  FMUL.FTZ R26, R50, c[0x0][0x320] ;  /* 0x0000c800321a7a20 */ /* 0x004fe40000410000 */
        /* <DEDUP_REMOVED lines=34> */
[----:B------:R-:W1:Y:S01]  /*7590*/  MUFU.TANH R18, R18 ;  /* 0x0000001200127308 */ /* 0x000e620000002400 */
[----:B------:R-:W-:-:S05]  /*75a0*/  @!P0 BRA `(.L_x_318) ;  /* 0x000004c000008947 */ /* 0x000fca0003800000 */
[----:B--234-:R-:W2:Y:S01]  /*75b0*/  LDL R2, [R1+0x28] ;  /* 0x0000280001027983 */ /* 0x01cea20000100800 */
[----:B------:R-:W-:Y:S01]  /*75c0*/  IMAD.MOV.U32 R223, RZ, RZ, RZ ;  /* 0x000000ffffdf7224 */ /* 0x000fe200078e00ff */
[----:B------:R-:W-:Y:S01]  /*75d0*/  ISETP.GE.AND P5, PT, R226, c[0x0][0x1d4], PT ;  /* 0x00007500e2007a0c */ /* 0x000fe20003fa6270 */
[----:B------:R-:W-:Y:S01]  /*75e0*/  IMAD.MOV.U32 R3, RZ, RZ, c[0x0][0x2b8] ;  /* 0x0000ae00ff037624 */ /* 0x000fe200078e00ff */
[----:B------:R-:W3:Y:S04]  /*75f0*/  LDL R0, [R1+0x1c] ;  /* 0x00001c0001007983 */ /* 0x000ee80000100800 */
[----:B------:R-:W4:Y:S01]  /*7600*/  LDL.64 R232, [R1+0x30] ;  /* 0x0000300001e87983 */ /* 0x000f220000100a00 */
[----:B------:R-:W-:Y:S03]  /*7610*/  ISETP.NE.AND P2, PT, R3, 0x1, PT ;  /* 0x000000010300780c */ /* 0x000fe60003f45270 */
[----:B------:R-:W5:Y:S04]  /*7620*/  LDL R224, [R1+0x38] ;  /* 0x0000380001e07983 */ /* 0x000f680000100800 */
[----:B------:R-:W1:Y:S02]  /*7630*/  S2R R231, SR_CTAID.Y ;  /* 0x0000000000e77919 */ /* 0x000e640000002600 */
[----:B-1----:R-:W-:Y:S05]  /*7640*/  SHF.R.S32.HI R231, RZ, 0x1f, R231 ;  /* 0x0000001fffe77819 */ /* 0x002fea00000114e7 */
[----:B------:R-:W-:Y:S02]  /*7650*/  IMAD R231, R231, c[0x0][0x1e8], RZ ;  /* 0x00007a00e7e77a24 */ /* 0x000fe400078e02ff */
[----:B--2---:R-:W-:Y:S01]  /*7660*/  IMAD R2, R204, 0x30, R2 ;  /* 0x00000030cc027824 */ /* 0x004fe200078e0202 */
[----:B---3--:R-:W-:Y:S04]  /*7670*/  ISETP.GT.AND P1, PT, R0, 0x2f, PT ;  /* 0x0000002f0000780c */ /* 0x008fe80003f24270 */
[----:B------:R-:W-:Y:S05]  /*7680*/  IADD3 R2, R2, -0x30, R0 ;  /* 0xffffffd002027810 */ /* 0x000fea0007ffe000 */
[----:B------:R-:W-:Y:S04]  /*7690*/  @P2 IMAD.HI.U32 R3, R2, c[0x0][0x2bc], RZ ;  /* 0x0000af0002032a27 */ /* 0x000fe800078e00ff */
[----:B------:R-:W-:Y:S01]  /*76a0*/  IMAD.MOV.U32 R0, RZ, RZ, R2 ;  /* 0x000000ffff007224 */ /* 0x000fe200078e0002 */
[----:B------:R-:W-:Y:S04]  /*76b0*/  @P2 SHF.R.U32.HI R0, RZ, c[0x0][0x2c0], R3 ;  /* 0x0000b000ff002a19 */ /* 0x000fe80000011603 */
[C---:B----4-:R-:W-:Y:S04]  /*76c0*/  @!P1 IADD3 R3, P0, R0.reuse, R232, RZ ;  /* 0x000000e800039210 */ /* 0x050fe80007f1e0ff */
[----:B-----5:R-:W-:Y:S01]  /*76d0*/  @!P1 LEA.HI.X.SX32 R5, R0, R224, 0x1, P0 ;  /* 0x000000e000059211 */ /* 0x020fe200000f0eff */
[----:B------:R-:W-:Y:S01]  /*76e0*/  IMAD.MOV R0, RZ, RZ, -R0 ;  /* 0x000000ffff007224 */ /* 0x000fe200078e0a00 */
[----:B------:R-:W1:Y:S01]  /*76f0*/  S2R R224, SR_CTAID.Y ;  /* 0x0000000000e07919 */ /* 0x000e620000002600 */
[C---:B------:R-:W-:Y:S02]  /*7700*/  @!P1 LEA R4, P0, R3.reuse, c[0x0][0x2a0], 0x2 ;  /* 0x0000a80003049a11 */ /* 0x040fe400078010ff */
[----:B------:R-:W-:Y:S02]  /*7710*/  IMAD R225, R0, c[0x0][0x2b8], R2 ;  /* 0x0000ae0000e17a24 */ /* 0x000fe400078e0202 */
[----:B------:R-:W-:Y:S02]  /*7720*/  @!P1 LEA.HI.X R5, R3, c[0x0][0x2a4], R5, 0x2, P0 ;  /* 0x0000a90003059a11 */ /* 0x000fe400000f1405 */
[C---:B------:R-:W-:Y:S01]  /*7730*/  IMAD.WIDE.U32 R2, R225.reuse, c[0x0][0x1e0], RZ ;  /* 0x00007800e1027a25 */ /* 0x040fe200078e00ff */
[----:B------:R-:W-:Y:S02]  /*7740*/  SHF.R.S32.HI R0, RZ, 0x1f, R225 ;  /* 0x0000001fff007819 */ /* 0x000fe400000114e1 */
[----:B------:R2:W3:Y:S03]  /*7750*/  @!P1 LDG.E R223, [R4.64] ;  /* 0x0000000604df9981 */ /* 0x0004e6000c1e1900 */
[----:B------:R-:W-:Y:S04]  /*7760*/  IMAD R0, R0, c[0x0][0x1e0], RZ ;  /* 0x0000780000007a24 */ /* 0x000fe800078e02ff */
[----:B------:R-:W-:Y:S04]  /*7770*/  IMAD R0, R225, c[0x0][0x1e4], R0 ;  /* 0x00007900e1007a24 */ /* 0x000fe800078e0200 */
[----:B------:R-:W-:Y:S02]  /*7780*/  IMAD.IADD R3, R3, 0x1, R0 ;  /* 0x0000000103037824 */ /* 0x000fe400078e0200 */
[C---:B-1----:R-:W-:Y:S04]  /*7790*/  IMAD.WIDE.U32 R232, R224.reuse, c[0x0][0x1e8], RZ ;  /* 0x00007a00e0e87a25 */ /* 0x042fe800078e00ff */
[----:B------:R-:W-:Y:S02]  /*77a0*/  IMAD R231, R224, c[0x0][0x1ec], R231 ;  /* 0x00007b00e0e77a24 */ /* 0x000fe400078e02e7 */
[----:B------:R-:W1:Y:S02]  /*77b0*/  S2R R224, SR_TID.X ;  /* 0x0000000000e07919 */ /* 0x000e640000002100 */
[----:B------:R-:W-:Y:S01]  /*77c0*/  IMAD.IADD R231, R233, 0x1, R231 ;  /* 0x00000001e9e77824 */ /* 0x000fe200078e02e7 */
[----:B-1----:R-:W-:Y:S04]  /*77d0*/  SHF.R.S32.HI R6, RZ, 0x1f, R224 ;  /* 0x0000001fff067819 */ /* 0x002fe800000114e0 */
[----:B------:R-:W-:Y:S01]  /*77e0*/  LEA.HI R6, R6, R224, RZ, 0x2 ;  /* 0x000000e006067211 */ /* 0x000fe200078f10ff */
[----:B------:R-:W-:Y:S03]  /*77f0*/  IMAD.SHL.U32 R224, R226, 0x2, RZ ;  /* 0x00000002e2e07824 */ /* 0x000fe600078e00ff */
[----:B------:R-:W-:Y:S04]  /*7800*/  SHF.R.S32.HI R6, RZ, 0x2, R6 ;  /* 0x00000002ff067819 */ /* 0x000fe80000011406 */
[----:B--2---:R-:W-:Y:S04]  /*7810*/  IADD3 R5, -R6, 0x30, RZ ;  /* 0x0000003006057810 */ /* 0x004fe80007ffe1ff */
[----:B------:R-:W-:Y:S02]  /*7820*/  ISETP.GE.AND P1, PT, R5, 0x1, PT ;  /* 0x000000010500780c */ /* 0x000fe40003f26270 */
[----:B---3--:R-:W-:Y:S01]  /*7830*/  SHF.R.S32.HI R4, RZ, 0x1f, R223 ;  /* 0x0000001fff047819 */ /* 0x008fe200000114df */
[C---:B------:R-:W-:Y:S04]  /*7840*/  IMAD.WIDE.U32 R2, R223.reuse, c[0x0][0x1f0], R2 ;  /* 0x00007c00df027a25 */ /* 0x040fe800078e0002 */
[----:B------:R-:W-:Y:S01]  /*7850*/  IMAD R4, R4, c[0x0][0x1f0], RZ ;  /* 0x00007c0004047a24 */ /* 0x000fe200078e02ff */
[----:B------:R-:W-:Y:S03]  /*7860*/  IADD3 R0, P0, R232, R2, RZ ;  /* 0x00000002e8007210 */ /* 0x000fe60007f1e0ff */
[----:B------:R-:W-:Y:S05]  /*7870*/  IMAD R4, R223, c[0x0][0x1f4], R4 ;  /* 0x00007d00df047a24 */ /* 0x000fea00078e0204 */
[----:B------:R-:W-:Y:S02]  /*7880*/  IADD3.X R3, R231, R3, R4, P0, !PT ;  /* 0x00000003e7037210 */ /* 0x000fe400007fe404 */
[----:B------:R-:W-:Y:S02]  /*7890*/  LEA R4, P0, R0, c[0x0][0x1c8], 0x1 ;  /* 0x0000720000047a11 */ /* 0x000fe400078008ff */
[----:B------:R-:W-:Y:S02]  /*78a0*/  IADD3 R231, R226, 0x20, RZ ;  /* 0x00000020e2e77810 */ /* 0x000fe40007ffe0ff */
[----:B------:R-:W-:Y:S02]  /*78b0*/  LEA.HI.X R3, R0, c[0x0][0x1cc], R3, 0x1, P0 ;  /* 0x0000730000037a11 */ /* 0x000fe400000f0c03 */
[----:B------:R-:W1:Y:S01]  /*78c0*/  SHFL.IDX PT, R0, R4, RZ, 0x1c1f ;  /* 0x001c1fff04007589 */ /* 0x000e6200000e0000 */
[----:B------:R-:W-:Y:S03]  /*78d0*/  ISETP.GE.AND P4, PT, R231, c[0x0][0x1d4], PT ;  /* 0x00007500e7007a0c */ /* 0x000fe60003f86270 */
[----:B------:R-:W2:Y:S01]  /*78e0*/  SHFL.IDX PT, R2, R3, RZ, 0x1c1f ;  /* 0x001c1fff03027589 */ /* 0x000ea200000e0000 */
[----:B-1----:R-:W-:Y:S05]  /*78f0*/  @P1 IADD3 R14, P0, R0, R224, RZ ;  /* 0x000000e0000e1210 */ /* 0x002fea0007f1e0ff */
[----:B--2---:R-:W-:Y:S01]  /*7900*/  @P1 IMAD.X R15, R2, 0x1, R205, P0 ;  /* 0x00000001020f1824 */ /* 0x004fe200000e06cd */
[-C--:B------:R-:W-:Y:S04]  /*7910*/  @P1 IADD3 R12, P0, R0, R207.reuse, RZ ;  /* 0x000000cf000c1210 */ /* 0x080fe80007f1e0ff */
[----:B------:R-:W-:Y:S01]  /*7920*/  @!PT LDS RZ, [RZ] ;  /* 0x00000000fffff984 */ /* 0x000fe20000000800 */
[----:B------:R1:W-:Y:S01]  /*7930*/  @P1 LDGSTS.E.BYPASS.LTC128B.128 [R222+0x3c80], [R14.64], !P5 ;  /* 0x03c800000ede1fae */ /* 0x0003e2000e901d46 */
[--C-:B------:R-:W-:Y:S01]  /*7940*/  @P1 IMAD.X R13, R2, 0x1, R206.reuse, P0 ;  /* 0x00000001020d1824 */ /* 0x100fe200000e06ce */
[----:B------:R-:W-:Y:S02]  /*7950*/  @P1 IADD3 R10, P0, R0, R228, RZ ;  /* 0x000000e4000a1210 */ /* 0x000fe40007f1e0ff */
[----:B------:R-:W2:Y:S03]  /*7960*/  SHFL.IDX PT, R0, R4, 0x1, 0x1c1f ;  /* 0x003c1f0004007f89 */ /* 0x000ea600000e0000 */
[----:B------:R-:W-:Y:S01]  /*7970*/  @P1 IMAD.X R11, R2, 0x1, R227, P0 ;  /* 0x00000001020b1824 */ /* 0x000fe200000e06e3 */
[----:B------:R1:W-:Y:S01]  /*7980*/  @P1 LDGSTS.E.BYPASS.LTC128B.128 [R222+0x4880], [R12.64], !P4 ;  /* 0x048800000cde1fae */ /* 0x0003e2000e101d46 */
[----:B------:R-:W-:Y:S03]  /*7990*/  ISETP.GE.AND P0, PT, R5, 0x21, PT ;  /* 0x000000210500780c */ /* 0x000fe60003f06270 */
[----:B------:R-:W3:Y:S10]  /*79a0*/  SHFL.IDX PT, R2, R3, 0x1, 0x1c1f ;  /* 0x003c1f0003027f89 */ /* 0x000ef400000e0000 */
[----:B--2---:R-:W-:Y:S02]  /*79b0*/  @P0 IADD3 R8, P2, R0, R224, RZ ;  /* 0x000000e000080210 */ /* 0x004fe40007f5e0ff */
[----:B------:R-:W-:Y:S04]  /*79c0*/  IADD3 R224, R226, 0x40, RZ ;  /* 0x00000040e2e07810 */ /* 0x000fe80007ffe0ff */
[----:B------:R-:W-:Y:S01]  /*79d0*/  ISETP.GE.AND P3, PT, R224, c[0x0][0x1d4], PT ;  /* 0x00007500e0007a0c */ /* 0x000fe20003f66270 */
[----:B---3--:R-:W-:Y:S01]  /*79e0*/  @P0 IMAD.X R9, R2, 0x1, R205, P2 ;  /* 0x0000000102090824 */ /* 0x008fe200010e06cd */
        /* <DEDUP_REMOVED lines=8> */
.L_x_318:
[----:B--234-:R-:W2:Y:S01]  /*7a70*/  LDL R2, [R1+0x20] ;  /* 0x0000200001027983 */ /* 0x01cea20000100800 */
[----:B------:R-:W-:Y:S02]  /*7a80*/  IMAD.MOV.U32 R0, RZ, RZ, c[0x0][0x2c4] ;  /* 0x0000b100ff007624 */ /* 0x000fe400078e00ff */
[----:B------:R-:W-:Y:S01]  /*7a90*/  IMAD.MOV.U32 R37, RZ, RZ, c[0x0][0x32c] ;  /* 0x0000cb00ff257624 */ /* 0x000fe200078e00ff */
[----:B------:R-:W3:Y:S02]  /*7aa0*/  LDL R36, [R1+0x4] ;  /* 0x0000040001247983 */ /* 0x000ee40000100800 */
[----:B------:R-:W-:Y:S02]  /*7ab0*/  ISETP.NE.AND P0, PT, R0, 0x1, PT ;  /* 0x000000010000780c */ /* 0x000fe40003f05270 */
[----:B------:R-:W0:Y:S11]  /*7ac0*/  LDGDEPBAR ;  /* 0x00000000000079af */ /* 0x000e360000000000 */
[----:B--2---:R-:W-:Y:S04]  /*7ad0*/  @P0 IMAD.HI.U32 R0, R2, c[0x0][0x2c8], RZ ;  /* 0x0000b20002000a27 */ /* 0x004fe800078e00ff */
[----:B-1----:R-:W-:Y:S01]  /*7ae0*/  IMAD.MOV.U32 R5, RZ, RZ, R2 ;  /* 0x000000ffff057224 */ /* 0x002fe200078e0002 */
[----:B------:R-:W-:Y:S01]  /*7af0*/  @P0 SHF.R.U32.HI R5, RZ, c[0x0][0x2cc], R0 ;  /* 0x0000b300ff050a19 */ /* 0x000fe20000011600 */
[----:B------:R-:W-:Y:S01]  /*7b00*/  IMAD R0, R204, -0x30, RZ ;  /* 0xffffffd0cc007824 */ /* 0x000fe200078e02ff */
[----:B------:R-:W-:Y:S03]  /*7b10*/  ISETP.GE.AND P0, PT, R37, 0x1, PT ;  /* 0x000000012500780c */ /* 0x000fe60003f06270 */
[----:B------:R-:W1:Y:S01]  /*7b20*/  SHFL.IDX PT, R4, R5, RZ, 0x1c1f ;  /* 0x001c1fff05047589 */ /* 0x000e6200000e0000 */
[----:B---3--:R-:W-:Y:S04]  /*7b30*/  IADD3 R7, -R36, 0x1, R0 ;  /* 0x0000000124077810 */ /* 0x008fe80007ffe100 */
[----:B------:R-:W-:Y:S04]  /*7b40*/  IADD3 R7, -R230, R7, R229 ;  /* 0x00000007e6077210 */ /* 0x000fe80007ffe1e5 */
[C---:B------:R-:W-:Y:S02]  /*7b50*/  IADD3 R6, R7.reuse, c[0x0][0x328], RZ ;  /* 0x0000ca0007067a10 */ /* 0x040fe40007ffe0ff */
[----:B------:R-:W-:Y:S03]  /*7b60*/  IADD3 R7, R7, UR4, RZ ;  /* 0x0000000407077c10 */ /* 0x000fe6000fffe0ff */
[--C-:B-1----:R-:W-:Y:S02]  /*7b70*/  IMAD.IADD R3, R6, 0x1, R4.reuse ;  /* 0x0000000106037824 */ /* 0x102fe400078e0204 */
[----:B------:R-:W-:Y:S01]  /*7b80*/  IMAD.IADD R2, R7, 0x1, R4 ;  /* 0x0000000107027824 */ /* 0x000fe200078e0204 */
[----:B------:R-:W-:-:S05]  /*7b90*/  @!P0 BRA `(.L_x_319) ;  /* 0x0000018000008947 */ /* 0x000fca0003800000 */
[----:B------:R-:W-:Y:S01]  /*7ba0*/  IADD3 R4, -R230, R229, R4 ;  /* 0x000000e5e6047210 */ /* 0x000fe20007ffe104 */
[----:B------:R-:W-:Y:S03]  /*7bb0*/  BSSY B0, `(.L_x_320) ;  /* 0x0000011000007945 */ /* 0x000fe60003800000 */
[----:B------:R-:W-:Y:S11]  /*7bc0*/  ISETP.GT.AND P0, PT, R4, -0x1, PT ;  /* 0xffffffff0400780c */ /* 0x000ff60003f04270 */
[----:B------:R-:W-:Y:S02]  /*7bd0*/  @!UPT UIADD3 URZ, URZ, URZ, URZ ;  /* 0x0000003f3f3ff290 */ /* 0x000fe4000fffe03f */
[----:B------:R-:W-:-:S05]  /*7be0*/  @P0 BRA `(.L_x_321) ;  /* 0x0000008000000947 */ /* 0x000fca0003800000 */
[----:B------:R-:W-:Y:S01]  /*7bf0*/  LOP3.LUT R4, RZ, R4, RZ, 0x33, !PT ;  /* 0x00000004ff047212 */ /* 0x000fe200078e33ff */
[----:B------:R-:W-:Y:S05]  /*7c00*/  IMAD.MOV.U32 R8, RZ, RZ, c[0x0][0x32c] ;  /* 0x0000cb00ff087624 */ /* 0x000fea00078e00ff */
[----:B------:R-:W-:Y:S11]  /*7c10*/  ISETP.NE.AND P0, PT, R8, 0x1, PT ;  /* 0x000000010800780c */ /* 0x000ff60003f05270 */
[----:B------:R-:W-:Y:S02]  /*7c20*/  @!UPT UIADD3 URZ, URZ, URZ, URZ ;  /* 0x0000003f3f3ff290 */ /* 0x000fe4000fffe03f */
[----:B------:R-:W-:Y:S05]  /*7c30*/  @P0 IMAD.HI.U32 R8, R4, c[0x0][0x330], RZ ;  /* 0x0000cc0004080a27 */ /* 0x000fea00078e00ff */
[----:B------:R-:W-:Y:S04]  /*7c40*/  @P0 SHF.R.U32.HI R4, RZ, c[0x0][0x334], R8 ;  /* 0x0000cd00ff040a19 */ /* 0x000fe80000011608 */
[----:B------:R-:W-:Y:S01]  /*7c50*/  LOP3.LUT R4, RZ, R4, RZ, 0x33, !PT ;  /* 0x00000004ff047212 */ /* 0x000fe200078e33ff */
[----:B------:R-:W-:-:S05]  /*7c60*/  BRA `(.L_x_322) ;  /* 0x0000005000007947 */ /* 0x000fca0003800000 */
.L_x_321:
[----:B------:R-:W-:Y:S04]  /*7c70*/  MOV R8, c[0x0][0x32c] ;  /* 0x0000cb0000087a02 */ /* 0x000fe80000000f00 */
[----:B------:R-:W-:Y:S11]  /*7c80*/  ISETP.NE.AND P0, PT, R8, 0x1, PT ;  /* 0x000000010800780c */ /* 0x000ff60003f05270 */
[----:B------:R-:W-:Y:S02]  /*7c90*/  @!UPT UIADD3 URZ, URZ, URZ, URZ ;  /* 0x0000003f3f3ff290 */ /* 0x000fe4000fffe03f */
[----:B------:R-:W-:Y:S05]  /*7ca0*/  @P0 IMAD.HI.U32 R8, R4, c[0x0][0x330], RZ ;  /* 0x0000cc0004080a27 */ /* 0x000fea00078e00ff */
[----:B------:R-:W-:Y:S02]  /*7cb0*/  @P0 SHF.R.U32.HI R4, RZ, c[0x0][0x334], R8 ;  /* 0x0000cd00ff040a19 */ /* 0x000fe40000011608 */
.L_x_322:
[----:B------:R-:W-:Y:S05]  /*7cc0*/  BSYNC B0 ;  /* 0x0000000000007941 */ /* 0x000fea0003800000 */
.L_x_320:
[----:B------:R-:W-:Y:S04]  /*7cd0*/  IMAD.IADD R8, R0, 0x1, -R36 ;  /* 0x0000000100087824 */ /* 0x000fe800078e0a24 */
[----:B------:R-:W-:Y:S05]  /*7ce0*/  IMAD R4, R4, c[0x0][0x32c], R8 ;  /* 0x0000cb0004047a24 */ /* 0x000fea00078e0208 */
[----:B------:R-:W-:Y:S02]  /*7cf0*/  IADD3 R8, R4, c[0x0][0x32c], RZ ;  /* 0x0000cb0004087a10 */ /* 0x000fe40007ffe0ff */
[----:B------:R-:W-:Y:S02]  /*7d00*/  IMNMX R2, R2, R4, !PT ;  /* 0x0000000402027217 */ /* 0x000fe40007800200 */
[----:B------:R-:W-:Y:S02]  /*7d10*/  IMNMX R3, R3, R8, PT ;  /* 0x0000000803037217 */ /* 0x000fe40003800200 */
.L_x_319:
[C---:B------:R-:W-:Y:S01]  /*7d20*/  ISETP.GE.AND P0, PT, R0.reuse, 0x1, PT ;  /* 0x000000010000780c */ /* 0x040fe20003f06270 */
[----:B------:R-:W1:Y:S01]  /*7d30*/  SHFL.IDX PT, R4, R5, 0x1, 0x1c1f ;  /* 0x003c1f0005047f89 */ /* 0x000e6200000e0000 */
[----:B------:R-:W-:Y:S02]  /*7d40*/  ISETP.GE.AND P1, PT, R0, 0x2, PT ;  /* 0x000000020000780c */ /* 0x000fe40003f26270 */
[----:B------:R-:W-:Y:S02]  /*7d50*/  P2R R13, PR, RZ, 0x1 ;  /* 0x00000001ff0d7803 */ /* 0x000fe40000000000 */
[----:B------:R-:W-:Y:S02]  /*7d60*/  ISETP.GT.AND P0, PT, R2, RZ, !P0 ;  /* 0x000000ff0200720c */ /* 0x000fe40004704270 */
[----:B------:R-:W-:Y:S02]  /*7d70*/  P2R R12, PR, RZ, 0x2 ;  /* 0x00000002ff0c7803 */ /* 0x000fe40000000000 */
[----:B------:R-:W-:Y:S02]  /*7d80*/  ISETP.LT.OR P0, PT, R3, 0x1, P0 ;  /* 0x000000010300780c */ /* 0x000fe40000701670 */
        /* <DEDUP_REMOVED lines=9> */
[----:B------:R-:W-:Y:S02]  /*7e20*/  ISETP.LT.OR P0, PT, R3, 0x9, P0 ;  /* 0x000000090300780c */ /* 0x000fe40000701670 */
        /* <DEDUP_REMOVED lines=36> */
[--C-:B-1----:R-:W-:Y:S03]  /*8070*/  IMAD.IADD R2, R7, 0x1, R4.reuse ;  /* 0x0000000107027824 */ /* 0x102fe600078e0204 */
[----:B------:R-:W-:Y:S01]  /*8080*/  ISETP.LT.OR P0, PT, R3, 0x2a, P0 ;  /* 0x0000002a0300780c */ /* 0x000fe20000701670 */
[----:B------:R-:W-:Y:S03]  /*8090*/  IMAD.IADD R3, R6, 0x1, R4 ;  /* 0x0000000106037824 */ /* 0x000fe600078e0204 */
[----:B------:R-:W-:Y:S02]  /*80a0*/  FSEL R196, R16, -INF , !P0 ;  /* 0xff80000010c47808 */ /* 0x000fe40004000000 */
[----:B------:R-:W-:Y:S11]  /*80b0*/  ISETP.GE.AND P0, PT, R37, 0x1, PT ;  /* 0x000000012500780c */ /* 0x000ff60003f06270 */
[----:B------:R-:W-:Y:S02]  /*80c0*/  @!UPT UIADD3 URZ, URZ, URZ, URZ ;  /* 0x0000003f3f3ff290 */ /* 0x000fe4000fffe03f */
        /* <DEDUP_REMOVED lines=14> */
.L_x_325:
[----:B------:R-:W-:Y:S04]  /*81b0*/  MOV R14, c[0x0][0x32c] ;  /* 0x0000cb00000e7a02 */ /* 0x000fe80000000f00 */
[----:B------:R-:W-:Y:S11]  /*81c0*/  ISETP.NE.AND P0, PT, R14, 0x1, PT ;  /* 0x000000010e00780c */ /* 0x000ff60003f05270 */
[----:B------:R-:W-:Y:S02]  /*81d0*/  @!UPT UIADD3 URZ, URZ, URZ, URZ ;  /* 0x0000003f3f3ff290 */ /* 0x000fe4000fffe03f */
[----:B------:R-:W-:Y:S05]  /*81e0*/  @P0 IMAD.HI.U32 R14, R4, c[0x0][0x330], RZ ;  /* 0x0000cc00040e0a27 */ /* 0x000fea00078e00ff */
[----:B------:R-:W-:Y:S02]  /*81f0*/  @P0 SHF.R.U32.HI R4, RZ, c[0x0][0x334], R14 ;  /* 0x0000cd00ff040a19 */ /* 0x000fe4000001160e */
.L_x_326:
[----:B------:R-:W-:Y:S05]  /*8200*/  BSYNC B0 ;  /* 0x0000000000007941 */ /* 0x000fea0003800000 */
.L_x_324:
[----:B------:R-:W-:Y:S04]  /*8210*/  IMAD.IADD R14, R0, 0x1, -R36 ;  /* 0x00000001000e7824 */ /* 0x000fe800078e0a24 */
[----:B------:R-:W-:Y:S05]  /*8220*/  IMAD R4, R4, c[0x0][0x32c], R14 ;  /* 0x0000cb0004047a24 */ /* 0x000fea00078e020e */
[----:B------:R-:W-:Y:S02]  /*8230*/  IADD3 R14, R4, c[0x0][0x32c], RZ ;  /* 0x0000cb00040e7a10 */ /* 0x000fe40007ffe0ff */
[----:B------:R-:W-:Y:S02]  /*8240*/  IMNMX R2, R2, R4, !PT ;  /* 0x0000000402027217 */ /* 0x000fe40007800200 */
[----:B------:R-:W-:Y:S02]  /*8250*/  IMNMX R3, R3, R14, PT ;  /* 0x0000000e03037217 */ /* 0x000fe40003800200 */
.L_x_323:
        /* <DEDUP_REMOVED lines=61> */
.L_x_329:
[----:B------:R-:W-:Y:S04]  /*8630*/  MOV R14, c[0x0][0x32c] ;  /* 0x0000cb00000e7a02 */ /* 0x000fe80000000f00 */
[----:B------:R-:W-:Y:S11]  /*8640*/  ISETP.NE.AND P0, PT, R14, 0x1, PT ;  /* 0x000000010e00780c */ /* 0x000ff60003f05270 */
[----:B------:R-:W-:Y:S02]  /*8650*/  @!UPT UIADD3 URZ, URZ, URZ, URZ ;  /* 0x0000003f3f3ff290 */ /* 0x000fe4000fffe03f */
[----:B------:R-:W-:Y:S05]  /*8660*/  @P0 IMAD.HI.U32 R14, R4, c[0x0][0x330], RZ ;  /* 0x0000cc00040e0a27 */ /* 0x000fea00078e00ff */
[----:B------:R-:W-:Y:S02]  /*8670*/  @P0 SHF.R.U32.HI R4, RZ, c[0x0][0x334], R14 ;  /* 0x0000cd00ff040a19 */ /* 0x000fe4000001160e */
.L_x_330:
[----:B------:R-:W-:Y:S05]  /*8680*/  BSYNC B0 ;  /* 0x0000000000007941 */ /* 0x000fea0003800000 */
.L_x_328:
[----:B------:R-:W-:Y:S04]  /*8690*/  IMAD.IADD R14, R0, 0x1, -R36 ;  /* 0x00000001000e7824 */ /* 0x000fe800078e0a24 */
[----:B------:R-:W-:Y:S05]  /*86a0*/  IMAD R4, R4, c[0x0][0x32c], R14 ;  /* 0x0000cb0004047a24 */ /* 0x000fea00078e020e */
[----:B------:R-:W-:Y:S02]  /*86b0*/  IADD3 R14, R4, c[0x0][0x32c], RZ ;  /* 0x0000cb00040e7a10 */ /* 0x000fe40007ffe0ff */
[----:B------:R-:W-:Y:S02]  /*86c0*/  IMNMX R2, R2, R4, !PT ;  /* 0x0000000402027217 */ /* 0x000fe40007800200 */
[----:B------:R-:W-:Y:S02]  /*86d0*/  IMNMX R3, R3, R14, PT ;  /* 0x0000000e03037217 */ /* 0x000fe40003800200 */
.L_x_327:
        /* <DEDUP_REMOVED lines=61> */
.L_x_333:
[----:B------:R-:W-:Y:S04]  /*8ab0*/  MOV R5, c[0x0][0x32c] ;  /* 0x0000cb0000057a02 */ /* 0x000fe80000000f00 */
[----:B------:R-:W-:Y:S11]  /*8ac0*/  ISETP.NE.AND P0, PT, R5, 0x1, PT ;  /* 0x000000010500780c */ /* 0x000ff60003f05270 */
[----:B------:R-:W-:Y:S02]  /*8ad0*/  @!UPT UIADD3 URZ, URZ, URZ, URZ ;  /* 0x0000003f3f3ff290 */ /* 0x000fe4000fffe03f */
[----:B------:R-:W-:Y:S05]  /*8ae0*/  @P0 IMAD.HI.U32 R5, R4, c[0x0][0x330], RZ ;  /* 0x0000cc0004050a27 */ /* 0x000fea00078e00ff */
[----:B------:R-:W-:Y:S02]  /*8af0*/  @P0 SHF.R.U32.HI R4, RZ, c[0x0][0x334], R5 ;  /* 0x0000cd00ff040a19 */ /* 0x000fe40000011605 */
.L_x_334:
[----:B------:R-:W-:Y:S05]  /*8b00*/  BSYNC B0 ;  /* 0x0000000000007941 */ /* 0x000fea0003800000 */
.L_x_332:
[----:B------:R-:W-:Y:S04]  /*8b10*/  IMAD.IADD R0, R0, 0x1, -R36 ;  /* 0x0000000100007824 */ /* 0x000fe800078e0a24 */
[----:B------:R-:W-:Y:S05]  /*8b20*/  IMAD R4, R4, c[0x0][0x32c], R0 ;  /* 0x0000cb0004047a24 */ /* 0x000fea00078e0200 */
[----:B------:R-:W-:Y:S02]  /*8b30*/  IADD3 R0, R4, c[0x0][0x32c], RZ ;  /* 0x0000cb0004007a10 */ /* 0x000fe40007ffe0ff */
[----:B------:R-:W-:Y:S02]  /*8b40*/  IMNMX R2, R2, R4, !PT ;  /* 0x0000000402027217 */ /* 0x000fe40007800200 */
[----:B------:R-:W-:Y:S02]  /*8b50*/  IMNMX R3, R3, R0, PT ;  /* 0x0000000003037217 */ /* 0x000fe40003800200 */
.L_x_331:
[----:B------:R-:W-:Y:S01]  /*8b60*/  FMNMX.FTZ R106, R19, R101, !PT ;  /* 0x00000065136a7209 */ /* 0x000fe20007810000 */
[----:B------:R-:W-:Y:S01]  /*8b70*/  LDSM.16.MT88.4 R36, [R210+0x1880] ;  /* 0x00188000d224783b */ /* 0x000fe20000004200 */
        /* <DEDUP_REMOVED lines=20> */
[C---:B------:R-:W-:Y:S02]  /*8cc0*/  ISETP.LT.OR P0, PT, R3.reuse, 0x9, P0 ;  /* 0x000000090300780c */ /* 0x040fe40000701670 */
[----:B------:R-:W-:Y:S02]  /*8cd0*/  FMNMX.FTZ R106, R196, R106, !PT ;  /* 0x0000006ac46a7209 */ /* 0x000fe40007810000 */
[----:B------:R-:W-:Y:S02]  /*8ce0*/  FSEL R11, R184, -INF , !P0 ;  /* 0xff800000b80b7808 */ /* 0x000fe40004000000 */
[----:B------:R-:W-:Y:S01]  /*8cf0*/  ISETP.NE.AND P0, PT, R10, RZ, PT ;  /* 0x000000ff0a00720c */ /* 0x000fe20003f05270 */
[----:B------:R-:W1:Y:S03]  /*8d00*/  SHFL.BFLY PT, R0, R106, 0x2, 0x1f ;  /* 0x0c401f006a007f89 */ /* 0x000e6600000e0000 */
[----:B------:R-:W-:Y:S04]  /*8d10*/  ISETP.GT.AND P0, PT, R2, 0x9, !P0 ;  /* 0x000000090200780c */ /* 0x000fe80004704270 */
[----:B------:R-:W-:Y:S04]  /*8d20*/  ISETP.LT.OR P0, PT, R3, 0xa, P0 ;  /* 0x0000000a0300780c */ /* 0x000fe80000701670 */
[----:B------:R-:W-:Y:S02]  /*8d30*/  FSEL R10, R182, -INF , !P0 ;  /* 0xff800000b60a7808 */ /* 0x000fe40004000000 */
[----:B------:R-:W-:Y:S04]  /*8d40*/  ISETP.NE.AND P0, PT, R9, RZ, PT ;  /* 0x000000ff0900720c */ /* 0x000fe80003f05270 */
[----:B------:R-:W-:Y:S04]  /*8d50*/  ISETP.GT.AND P0, PT, R2, 0x10, !P0 ;  /* 0x000000100200780c */ /* 0x000fe80004704270 */
[C---:B------:R-:W-:Y:S02]  /*8d60*/  ISETP.LT.OR P0, PT, R3.reuse, 0x11, P0 ;  /* 0x000000110300780c */ /* 0x040fe40000701670 */
[----:B-1----:R-:W-:Y:S02]  /*8d70*/  FMNMX.FTZ R106, R106, R0, !PT ;  /* 0x000000006a6a7209 */ /* 0x002fe40007810000 */
[----:B------:R-:W-:Y:S02]  /*8d80*/  FSEL R172, R172, -INF , !P0 ;  /* 0xff800000acac7808 */ /* 0x000fe40004000000 */
[----:B------:R-:W-:Y:S01]  /*8d90*/  ISETP.GT.AND P0, PT, R2, 0x11, !P6 ;  /* 0x000000110200780c */ /* 0x000fe20007704270 */
[----:B------:R-:W1:Y:S01]  /*8da0*/  SHFL.BFLY PT, R0, R106, 0x1, 0x1f ;  /* 0x0c201f006a007f89 */ /* 0x000e6200000e0000 */
[----:B------:R-:W-:Y:S02]  /*8db0*/  ISETP.NE.AND P6, PT, R8, RZ, PT ;  /* 0x000000ff0800720c */ /* 0x000fe40003fc5270 */
[C---:B------:R-:W-:Y:S04]  /*8dc0*/  ISETP.LT.OR P0, PT, R3.reuse, 0x12, P0 ;  /* 0x000000120300780c */ /* 0x040fe80000701670 */
[----:B------:R-:W-:Y:S02]  /*8dd0*/  FSEL R174, R174, -INF , !P0 ;  /* 0xff800000aeae7808 */ /* 0x000fe40004000000 */
[----:B------:R-:W-:Y:S04]  /*8de0*/  ISETP.GT.AND P0, PT, R2, 0x18, !P5 ;  /* 0x000000180200780c */ /* 0x000fe80006f04270 */
[C---:B------:R-:W-:Y:S04]  /*8df0*/  ISETP.LT.OR P0, PT, R3.reuse, 0x19, P0 ;  /* 0x000000190300780c */ /* 0x040fe80000701670 */
[----:B------:R-:W-:Y:S02]  /*8e00*/  FSEL R178, R30, -INF , !P0 ;  /* 0xff8000001eb27808 */ /* 0x000fe40004000000 */
[----:B------:R-:W-:Y:S04]  /*8e10*/  ISETP.GT.AND P0, PT, R2, 0x19, !P4 ;  /* 0x000000190200780c */ /* 0x000fe80006704270 */
[----:B------:R-:W-:Y:S02]  /*8e20*/  ISETP.LT.OR P0, PT, R3, 0x1a, P0 ;  /* 0x0000001a0300780c */ /* 0x000fe40000701670 */
[----:B-1----:R-:W-:Y:S02]  /*8e30*/  FMNMX.FTZ R106, R106, R0, !PT ;  /* 0x000000006a6a7209 */ /* 0x002fe40007810000 */
[----:B------:R-:W-:Y:S02]  /*8e40*/  FMNMX.FTZ R0, R16, R103, !PT ;  /* 0x0000006710007209 */ /* 0x000fe40007810000 */
[----:B------:R-:W-:Y:S01]  /*8e50*/  FSEL R179, R31, -INF , !P0 ;  /* 0xff8000001fb37808 */ /* 0x000fe20004000000 */
[----:B------:R-:W-:Y:S01]  /*8e60*/  FMUL.FTZ R110, R106, c[0x0][0x2d0] ;  /* 0x0000b4006a6e7a20 */ /* 0x000fe20000410000 */
[----:B------:R-:W-:Y:S02]  /*8e70*/  FMNMX.FTZ R0, R20, R0, !PT ;  /* 0x0000000014007209 */ /* 0x000fe40007810000 */
[----:B------:R-:W-:Y:S02]  /*8e80*/  ISETP.GT.AND P0, PT, R2, 0x20, !P3 ;  /* 0x000000200200780c */ /* 0x000fe40005f04270 */
[----:B------:R-:W-:Y:S02]  /*8e90*/  FMNMX.FTZ R0, R21, R0, !PT ;  /* 0x0000000015007209 */ /* 0x000fe40007810000 */
[----:B------:R-:W-:Y:S02]  /*8ea0*/  ISETP.LT.OR P0, PT, R3, 0x21, P0 ;  /* 0x000000210300780c */ /* 0x000fe40000701670 */
[----:B------:R-:W-:Y:S02]  /*8eb0*/  FMNMX.FTZ R0, R22, R0, !PT ;  /* 0x0000000016007209 */ /* 0x000fe40007810000 */
[----:B------:R-:W-:Y:S02]  /*8ec0*/  FSEL R180, R42, -INF , !P0 ;  /* 0xff8000002ab47808 */ /* 0x000fe40004000000 */
        /* <DEDUP_REMOVED lines=15> */
[----:B------:R-:W-:Y:S03]  /*8fc0*/  ISETP.LT.OR P0, PT, R3, 0x2a, P0 ;  /* 0x0000002a0300780c */ /* 0x000fe60000701670 */
[----:B------:R-:W1:Y:S01]  /*8fd0*/  SHFL.BFLY PT, R2, R0, 0x2, 0x1f ;  /* 0x0c401f0000027f89 */ /* 0x000e6200000e0000 */
[----:B------:R-:W-:Y:S02]  /*8fe0*/  FSEL R109, R47, -INF , !P0 ;  /* 0xff8000002f6d7808 */ /* 0x000fe40004000000 */
[----:B------:R-:W-:Y:S04]  /*8ff0*/  FSETP.NEU.FTZ.AND P0, PT, R106, -INF , PT ;  /* 0xff8000006a00780b */ /* 0x000fe80003f1d000 */
[----:B------:R-:W-:Y:S02]  /*9000*/  FSEL R110, R110, RZ, P0 ;  /* 0x000000ff6e6e7208 */ /* 0x000fe40000000000 */
[----:B------:R-:W-:Y:S03]  /*9010*/  FSEL R3, R106, RZ, P0 ;  /* 0x000000ff6a037208 */ /* 0x000fe60000000000 */
[--C-:B------:R-:W-:Y:S02]  /*9020*/  FFMA.FTZ R6, R24, c[0x0][0x2d0], -R110.reuse ;  /* 0x0000b40018067a23 */ /* 0x100fe4000001086e */
[----:B------:R-:W-:Y:S02]  /*9030*/  FFMA.FTZ R7, R23, c[0x0][0x2d0], -R110 ;  /* 0x0000b40017077a23 */ /* 0x000fe4000001086e */
[----:B------:R2:W-:Y:S01]  /*9040*/  MUFU.EX2 R26, R6 ;  /* 0x00000006001a7308 */ /* 0x0005e20000000800 */
[----:B-1----:R-:W-:Y:S09]  /*9050*/  FMNMX.FTZ R0, R0, R2, !PT ;  /* 0x0000000200007209 */ /* 0x002ff20007810000 */
[----:B------:R-:W-:Y:S01]  /*9060*/  MUFU.EX2 R252, R7 ;  /* 0x0000000700fc7308 */ /* 0x000fe20000000800 */
[----:B------:R-:W1:Y:S02]  /*9070*/  SHFL.BFLY PT, R105, R0, 0x1, 0x1f ;  /* 0x0c201f0000697f89 */ /* 0x000e6400000e0000 */
[----:B-1----:R-:W-:Y:S02]  /*9080*/  FMNMX.FTZ R105, R0, R105, !PT ;  /* 0x0000006900697209 */ /* 0x002fe40007810000 */
[----:B------:R-:W-:Y:S02]  /*9090*/  FMNMX.FTZ R0, R14, R107, !PT ;  /* 0x0000006b0e007209 */ /* 0x000fe40007810000 */
[C---:B------:R-:W-:Y:S01]  /*90a0*/  FSETP.NEU.FTZ.AND P0, PT, R105.reuse, -INF , PT ;  /* 0xff8000006900780b */ /* 0x040fe20003f1d000 */
[----:B------:R-:W-:Y:S01]  /*90b0*/  FMUL.FTZ R111, R105, c[0x0][0x2d0] ;  /* 0x0000b400696f7a20 */ /* 0x000fe20000410000 */
[----:B------:R-:W-:Y:S02]  /*90c0*/  FMNMX.FTZ R0, R15, R0, !PT ;  /* 0x000000000f007209 */ /* 0x000fe40007810000 */
[----:B------:R-:W-:Y:S02]  /*90d0*/  FSEL R4, R105, RZ, P0 ;  /* 0x000000ff69047208 */ /* 0x000fe40000000000 */
[----:B------:R-:W-:Y:S02]  /*90e0*/  FMNMX.FTZ R0, R17, R0, !PT ;  /* 0x0000000011007209 */ /* 0x000fe40007810000 */
[----:B------:R-:W-:Y:S02]  /*90f0*/  FSEL R111, R111, RZ, P0 ;  /* 0x000000ff6f6f7208 */ /* 0x000fe40000000000 */
[----:B------:R-:W-:Y:S04]  /*9100*/  FMNMX.FTZ R0, R18, R0, !PT ;  /* 0x0000000012007209 */ /* 0x000fe80007810000 */
[----:B------:R-:W-:Y:S04]  /*9110*/  FMNMX.FTZ R0, R169, R0, !PT ;  /* 0x00000000a9007209 */ /* 0x000fe80007810000 */
[----:B------:R-:W-:Y:S04]  /*9120*/  FMNMX.FTZ R0, R171, R0, !PT ;  /* 0x00000000ab007209 */ /* 0x000fe80007810000 */
[----:B------:R-:W-:Y:S04]  /*9130*/  FMNMX.FTZ R0, R173, R0, !PT ;  /* 0x00000000ad007209 */ /* 0x000fe80007810000 */
[----:B------:R-:W-:Y:S04]  /*9140*/  FMNMX.FTZ R0, R175, R0, !PT ;  /* 0x00000000af007209 */ /* 0x000fe80007810000 */
[----:B------:R-:W-:Y:S04]  /*9150*/  FMNMX.FTZ R0, R187, R0, !PT ;  /* 0x00000000bb007209 */ /* 0x000fe80007810000 */
[----:B------:R-:W-:Y:S04]  /*9160*/  FMNMX.FTZ R0, R191, R0, !PT ;  /* 0x00000000bf007209 */ /* 0x000fe80007810000 */
[----:B------:R-:W-:Y:S04]  /*9170*/  FMNMX.FTZ R0, R194, R0, !PT ;  /* 0x00000000c2007209 */ /* 0x000fe80007810000 */
[----:B------:R-:W-:Y:S05]  /*9180*/  FMNMX.FTZ R0, R188, R0, !PT ;  /* 0x00000000bc007209 */ /* 0x000fea0007810000 */
[----:B------:R-:W1:Y:S02]  /*9190*/  SHFL.BFLY PT, R2, R0, 0x2, 0x1f ;  /* 0x0c401f0000027f89 */ /* 0x000e6400000e0000 */
[----:B-1----:R-:W-:Y:S06]  /*91a0*/  FMNMX.FTZ R0, R0, R2, !PT ;  /* 0x0000000200007209 */ /* 0x002fec0007810000 */
        /* <DEDUP_REMOVED lines=9> */
[----:B------:R-:W-:Y:S03]  /*9240*/  FMNMX.FTZ R0, R10, R0, !PT ;  /* 0x000000000a007209 */ /* 0x000fe60007810000 */
[----:B--2---:R-:W-:Y:S01]  /*9250*/  FFMA.FTZ R6, R17, c[0x0][0x2d0], -R164 ;  /* 0x0000b40011067a23 */ /* 0x004fe200000108a4 */
        /* <DEDUP_REMOVED lines=18> */
[----:B------:R-:W-:Y:S05]  /*9380*/  FSEL R165, R165, RZ, P0 ;  /* 0x000000ffa5a57208 */ /* 0x000fea0000000000 */
[----:B-1----:R-:W-:Y:S04]  /*9390*/  FFMA.FTZ R6, R11, c[0x0][0x2d0], -R165 ;  /* 0x0000b4000b067a23 */ /* 0x002fe800000108a5 */
[----:B------:R-:W-:Y:S01]  /*93a0*/  MUFU.EX2 R241, R6 ;  /* 0x0000000600f17308 */ /* 0x000fe20000000800 */
[----:B--2---:R-:W-:Y:S01]  /*93b0*/  FFMA.FTZ R0, R25, c[0x0][0x2d0], -R110 ;  /* 0x0000b40019007a23 */ /* 0x004fe2000001086e */
[----:B---3--:R-:W-:Y:S08]  /*93c0*/  F2FP.BF16.PACK_AB R160, R252, R251 ;  /* 0x000000fbfca0723e */ /* 0x008ff000000010ff */
[----:B------:R1:W-:Y:S02]  /*93d0*/  MUFU.EX2 R190, R0 ;  /* 0x0000000000be7308 */ /* 0x0003e40000000800 */
[--C-:B-1----:R-:W-:Y:S08]  /*93e0*/  FFMA.FTZ R0, R16, c[0x0][0x2d0], -R111.reuse ;  /* 0x0000b40010007a23 */ /* 0x102ff0000001086f */
        /* <DEDUP_REMOVED lines=19> */
[----:B--2---:R-:W-:Y:S01]  /*9520*/  FADD.FTZ R0, -R4, R103 ;  /* 0x0000006704007221 */ /* 0x004fe20000010100 */
[----:B------:R-:W-:Y:S01]  /*9530*/  MOV R103, R26 ;  /* 0x0000001a00677202 */ /* 0x000fe20000000f00 */
[----:B------:R-:W-:Y:S02]  /*9540*/  FFMA.FTZ R4, R12, c[0x0][0x2d0], -R165 ;  /* 0x0000b4000c047a23 */ /* 0x000fe400000108a5 */
[----:B------:R-:W-:Y:S01]  /*9550*/  FMUL.FTZ R0, R0, c[0x0][0x2d0] ;  /* 0x0000b40000007a20 */ /* 0x000fe20000410000 */
[----:B------:R-:W-:Y:S03]  /*9560*/  F2FP.BF16.PACK_AB R162, R190, R103 ;  /* 0x00000067bea2723e */ /* 0x000fe600000010ff */
        /* <DEDUP_REMOVED lines=14> */
[C---:B--2---:R-:W-:Y:S01]  /*9650*/  FMUL.FTZ R4, R101.reuse, R112 ;  /* 0x0000007065047220 */ /* 0x044fe20000410000 */
        /* <DEDUP_REMOVED lines=9> */
[----:B----4-:R-:W-:Y:S01]  /*96f0*/  FMUL.FTZ R6, R100, R114 ;  /* 0x0000007264067220 */ /* 0x010fe20000410000 */
[----:B------:R-:W-:Y:S01]  /*9700*/  F2FP.BF16.PACK_AB R114, R246, R245 ;  /* 0x000000f5f672723e */ /* 0x000fe200000010ff */
[C---:B------:R-:W-:Y:S02]  /*9710*/  FMUL.FTZ R7, R100.reuse, R115 ;  /* 0x0000007364077220 */ /* 0x040fe40000410000 */
[C---:B------:R-:W-:Y:S02]  /*9720*/  FMUL.FTZ R18, R100.reuse, R126 ;  /* 0x0000007e64127220 */ /* 0x040fe40000410000 */
[C---:B------:R-:W-:Y:S02]  /*9730*/  FMUL.FTZ R19, R100.reuse, R127 ;  /* 0x0000007f64137220 */ /* 0x040fe40000410000 */
[C---:B------:R-:W-:Y:S01]  /*9740*/  FMUL.FTZ R34, R100.reuse, R142 ;  /* 0x0000008e64227220 */ /* 0x040fe20000410000 */
[----:B------:R4:W5:Y:S01]  /*9750*/  MUFU.EX2 R3, R0 ;  /* 0x0000000000037308 */ /* 0x0009620000000800 */
[C---:B------:R-:W-:Y:S01]  /*9760*/  FMUL.FTZ R35, R100.reuse, R143 ;  /* 0x0000008f64237220 */ /* 0x040fe20000410000 */
[----:B------:R-:W-:Y:S01]  /*9770*/  LDSM.16.MT88.4 R124, [R210+0x1c80] ;  /* 0x001c8000d27c783b */ /* 0x000fe20000004200 */
[C---:B------:R-:W-:Y:S02]  /*9780*/  FMUL.FTZ R50, R100.reuse, R158 ;  /* 0x0000009e64327220 */ /* 0x040fe40000410000 */
[C---:B------:R-:W-:Y:S02]  /*9790*/  FMUL.FTZ R51, R100.reuse, R159 ;  /* 0x0000009f64337220 */ /* 0x040fe40000410000 */
[C---:B------:R-:W-:Y:S02]  /*97a0*/  FMUL.FTZ R54, R100.reuse, R54 ;  /* 0x0000003664367220 */ /* 0x040fe40000410000 */
[C---:B------:R-:W-:Y:S01]  /*97b0*/  FMUL.FTZ R55, R100.reuse, R55 ;  /* 0x0000003764377220 */ /* 0x040fe20000410000 */
[----:B------:R-:W-:Y:S01]  /*97c0*/  LDSM.16.MT88.4 R140, [R210+0x2080] ;  /* 0x00208000d28c783b */ /* 0x000fe20000004200 */
[C---:B------:R-:W-:Y:S02]  /*97d0*/  FMUL.FTZ R66, R100.reuse, R66 ;  /* 0x0000004264427220 */ /* 0x040fe40000410000 */
[----:B------:R-:W-:Y:S02]  /*97e0*/  FMUL.FTZ R67, R100, R67 ;  /* 0x0000004364437220 */ /* 0x000fe40000410000 */
        /* <DEDUP_REMOVED lines=20> */
[C---:B------:R-:W-:Y:S01]  /*9930*/  FMUL.FTZ R57, R3.reuse, R57 ;  /* 0x0000003903397220 */ /* 0x040fe20000410000 */
        /* <DEDUP_REMOVED lines=12> */
[C---:B------:R-:W-:Y:S02]  /*9a00*/  FMUL.FTZ R77, R3.reuse, R77 ;  /* 0x0000004d034d7220 */ /* 0x040fe40000410000 */
[C---:B------:R-:W-:Y:S02]  /*9a10*/  FMUL.FTZ R98, R100.reuse, R98 ;  /* 0x0000006264627220 */ /* 0x040fe40000410000 */
[C---:B------:R-:W-:Y:S02]  /*9a20*/  FMUL.FTZ R99, R100.reuse, R99 ;  /* 0x0000006364637220 */ /* 0x040fe40000410000 */
[C---:B------:R-:W-:Y:S02]  /*9a30*/  FMUL.FTZ R86, R100.reuse, R86 ;  /* 0x0000005664567220 */ /* 0x040fe40000410000 */
[----:B------:R-:W-:Y:S02]  /*9a40*/  FMUL.FTZ R87, R100, R87 ;  /* 0x0000005764577220 */ /* 0x000fe40000410000 */
[----:B------:R-:W-:Y:S02]  /*9a50*/  FMUL.FTZ R88, R3, R88 ;  /* 0x0000005803587220 */ /* 0x000fe40000410000 */
[--C-:B-1----:R-:W-:Y:S02]  /*9a60*/  FFMA.FTZ R2, R41, c[0x0][0x2d0], -R110.reuse ;  /* 0x0000b40029027a23 */ /* 0x102fe4000001086e */
[C---:B------:R-:W-:Y:S02]  /*9a70*/  FMUL.FTZ R41, R3.reuse, R149 ;  /* 0x0000009503297220 */ /* 0x040fe40000410000 */
        /* <DEDUP_REMOVED lines=25> */
[----:B------:R-:W-:Y:S02]  /*9c10*/  FMUL.FTZ R48, R101, R156 ;  /* 0x0000009c65307220 */ /* 0x000fe40000410000 */
[C---:B------:R-:W-:Y:S02]  /*9c20*/  FMUL.FTZ R43, R0.reuse, R151 ;  /* 0x00000097002b7220 */ /* 0x040fe40000410000 */
[-C--:B------:R-:W-:Y:S01]  /*9c30*/  HMMA.16816.F32.BF16 R20, R160, R36.reuse, R20 ;  /* 0x00000024a014723c */ /* 0x080fe20000041814 */
[C---:B------:R-:W-:Y:S02]  /*9c40*/  FMUL.FTZ R46, R0.reuse, R154 ;  /* 0x0000009a002e7220 */ /* 0x040fe40000410000 */
[C---:B------:R-:W-:Y:S02]  /*9c50*/  FMUL.FTZ R47, R0.reuse, R155 ;  /* 0x0000009b002f7220 */ /* 0x040fe40000410000 */
[C---:B------:R-:W-:Y:S02]  /*9c60*/  FMUL.FTZ R58, R0.reuse, R58 ;  /* 0x0000003a003a7220 */ /* 0x040fe40000410000 */
        /* <DEDUP_REMOVED lines=23> */
[----:B------:R-:W-:Y:S02]  /*9de0*/  FMUL.FTZ R93, R3, R93 ;  /* 0x0000005d035d7220 */ /* 0x000fe40000410000 */
[C---:B------:R-:W-:Y:S02]  /*9df0*/  FMUL.FTZ R94, R0.reuse, R94 ;  /* 0x0000005e005e7220 */ /* 0x040fe40000410000 */
[----:B------:R-:W-:Y:S01]  /*9e00*/  FMUL.FTZ R95, R0, R95 ;  /* 0x0000005f005f7220 */ /* 0x000fe20000410000 */
[C---:B------:R-:W-:Y:S08]  /*9e10*/  HMMA.16816.F32.BF16 R40, R112.reuse, R116, R40 ;  /* 0x000000747028723c */ /* 0x040ff00000041828 */
        /* <DEDUP_REMOVED lines=76> */
[----:B------:R-:W-:Y:S01]  /*a2e0*/  MOV R195, R190 ;  /* 0x000000be00c37202 */ /* 0x000fe20000000f00 */
[----:B------:R-:W-:Y:S01]  /*a2f0*/  FFMA.FTZ R110, R196, c[0x0][0x2d0], -R110 ;  /* 0x0000b400c46e7a23 */ /* 0x000fe2000001086e */
[----:B------:R2:W-:Y:S01]  /*a300*/  MUFU.EX2 R190, R2 ;  /* 0x0000000200be7308 */ /* 0x0005e20000000800 */
[----:B------:R-:W3:Y:S01]  /*a310*/  LDL.LU R196, [R1+0x14] ;  /* 0x0000140001c47983 */ /* 0x000ee20000300800 */
[C---:B------:R-:W-:Y:S08]  /*a320*/  HMMA.16816.F32.BF16 R64, R112.reuse, R118, R64 ;  /* 0x000000767040723c */ /* 0x040ff00000041840 */
[-C--:B-1----:R-:W-:Y:S01]  /*a330*/  HMMA.16816.F32.BF16 R68, R112, R124.reuse, R68 ;  /* 0x0000007c7044723c */ /* 0x082fe20000041844 */
[----:B------:R-:W1:Y:S07]  /*a340*/  MUFU.EX2 R189, R110 ;  /* 0x0000006e00bd7308 */ /* 0x000e6e0000000800 */
[C---:B------:R-:W-:Y:S01]  /*a350*/  HMMA.16816.F32.BF16 R72, R120.reuse, R124, R72 ;  /* 0x0000007c7848723c */ /* 0x040fe20000041848 */
[--C-:B--2---:R-:W-:Y:S03]  /*a360*/  FFMA.FTZ R2, R192, c[0x0][0x2d0], -R111.reuse ;  /* 0x0000b400c0027a23 */ /* 0x104fe6000001086f */
[----:B------:R-:W-:Y:S04]  /*a370*/  MOV R192, R103 ;  /* 0x0000006700c07202 */ /* 0x000fe80000000f00 */
[-C--:B------:R-:W-:Y:S01]  /*a380*/  HMMA.16816.F32.BF16 R76, R120, R126.reuse, R76 ;  /* 0x0000007e784c723c */ /* 0x080fe2000004184c */
[----:B------:R-:W-:Y:S01]  /*a390*/  FFMA.FTZ R111, R193, c[0x0][0x2d0], -R111 ;  /* 0x0000b400c16f7a23 */ /* 0x000fe2000001086f */
[----:B------:R2:W-:Y:S01]  /*a3a0*/  MUFU.EX2 R186, R2 ;  /* 0x0000000200ba7308 */ /* 0x0005e20000000800 */
[----:B------:R-:W5:Y:S05]  /*a3b0*/  LDL.LU R193, [R1+0x10] ;  /* 0x0000100001c17983 */ /* 0x000f6a0000300800 */
[C---:B------:R-:W-:Y:S01]  /*a3c0*/  HMMA.16816.F32.BF16 R80, R112.reuse, R126, R80 ;  /* 0x0000007e7050723c */ /* 0x040fe20000041850 */
[----:B-1----:R-:W-:Y:S03]  /*a3d0*/  F2FP.BF16.PACK_AB R110, R189, R190 ;  /* 0x000000bebd6e723e */ /* 0x002fe600000010ff */
[----:B------:R-:W1:Y:S04]  /*a3e0*/  MUFU.EX2 R185, R111 ;  /* 0x0000006f00b97308 */ /* 0x000e680000000800 */
[-C--:B----4-:R-:W-:Y:S08]  /*a3f0*/  HMMA.16816.F32.BF16 R84, R112, R128.reuse, R84 ;  /* 0x000000807054723c */ /* 0x090ff00000041854 */
[C---:B------:R-:W-:Y:S01]  /*a400*/  HMMA.16816.F32.BF16 R88, R120.reuse, R128, R88 ;  /* 0x000000807858723c */ /* 0x040fe20000041858 */
[--C-:B--2---:R-:W-:Y:S02]  /*a410*/  FFMA.FTZ R2, R187, c[0x0][0x2d0], -R164.reuse ;  /* 0x0000b400bb027a23 */ /* 0x104fe400000108a4 */
[----:B------:R-:W2:Y:S05]  /*a420*/  LDL.LU R187, [R1+0x8] ;  /* 0x0000080001bb7983 */ /* 0x000eaa0000300800 */
[-C--:B------:R-:W-:Y:S01]  /*a430*/  HMMA.16816.F32.BF16 R92, R120, R130.reuse, R92 ;  /* 0x00000082785c723c */ /* 0x080fe2000004185c */
[----:B------:R4:W-:Y:S03]  /*a440*/  MUFU.EX2 R183, R2 ;  /* 0x0000000200b77308 */ /* 0x0009e60000000800 */
[----:B-1----:R-:W-:Y:S04]  /*a450*/  F2FP.BF16.PACK_AB R111, R185, R186 ;  /* 0x000000bab96f723e */ /* 0x002fe800000010ff */
[----:B------:R-:W-:Y:S01]  /*a460*/  HMMA.16816.F32.BF16 R96, R112, R130, R96 ;  /* 0x000000827060723c */ /* 0x000fe20000041860 */
[--C-:B----4-:R-:W-:Y:S02]  /*a470*/  FFMA.FTZ R2, R191, c[0x0][0x2d0], -R164.reuse ;  /* 0x0000b400bf027a23 */ /* 0x110fe400000108a4 */
[----:B------:R-:W2:Y:S02]  /*a480*/  LDL.LU R191, [R1+0xc] ;  /* 0x00000c0001bf7983 */ /* 0x000ea40000300800 */
[----:B------:R1:W1:Y:S02]  /*a490*/  MUFU.EX2 R179, R2 ;  /* 0x0000000200b37308 */ /* 0x0002640000000800 */
[--C-:B-1----:R-:W-:Y:S01]  /*a4a0*/  FFMA.FTZ R2, R194, c[0x0][0x2d0], -R164.reuse ;  /* 0x0000b400c2027a23 */ /* 0x102fe200000108a4 */
[----:B------:R-:W-:Y:S01]  /*a4b0*/  F2FP.BF16.PACK_AB R160, R179, R183 ;  /* 0x000000b7b3a0723e */ /* 0x000fe200000010ff */
[----:B------:R-:W-:Y:S06]  /*a4c0*/  FFMA.FTZ R164, R188, c[0x0][0x2d0], -R164 ;  /* 0x0000b400bca47a23 */ /* 0x000fec00000108a4 */
[----:B------:R1:W-:Y:S10]  /*a4d0*/  MUFU.EX2 R181, R2 ;  /* 0x0000000200b57308 */ /* 0x0003f40000000800 */
[----:B------:R-:W1:Y:S02]  /*a4e0*/  MUFU.EX2 R178, R164 ;  /* 0x000000a400b27308 */ /* 0x000e640000000800 */
[--C-:B-1----:R-:W-:Y:S08]  /*a4f0*/  FFMA.FTZ R2, R180, c[0x0][0x2d0], -R165.reuse ;  /* 0x0000b400b4027a23 */ /* 0x102ff000000108a5 */
[----:B------:R1:W-:Y:S01]  /*a500*/  MUFU.EX2 R173, R2 ;  /* 0x0000000200ad7308 */ /* 0x0003e20000000800 */
[----:B------:R-:W-:Y:S01]  /*a510*/  F2FP.BF16.PACK_AB R162, R178, R181 ;  /* 0x000000b5b2a2723e */ /* 0x000fe200000010ff */
[--C-:B-1----:R-:W-:Y:S08]  /*a520*/  FFMA.FTZ R2, R182, c[0x0][0x2d0], -R165.reuse ;  /* 0x0000b400b6027a23 */ /* 0x102ff000000108a5 */
[----:B------:R1:W1:Y:S02]  /*a530*/  MUFU.EX2 R172, R2 ;  /* 0x0000000200ac7308 */ /* 0x0002640000000800 */
[--C-:B-1----:R-:W-:Y:S01]  /*a540*/  FFMA.FTZ R2, R184, c[0x0][0x2d0], -R165.reuse ;  /* 0x0000b400b8027a23 */ /* 0x102fe200000108a5 */
[----:B------:R-:W-:Y:S01]  /*a550*/  F2FP.BF16.PACK_AB R161, R172, R173 ;  /* 0x000000adaca1723e */ /* 0x000fe200000010ff */
        /* <DEDUP_REMOVED lines=8> */
[C---:B------:R-:W-:Y:S02]  /*a5e0*/  HMMA.16816.F32.BF16 R116, R160.reuse, R132, R8 ;  /* 0x00000084a074723c */ /* 0x040fe40000041808 */
[----:B------:R-:W4:Y:S06]  /*a5f0*/  LDL R11, [R1+0x24] ;  /* 0x00002400010b7983 */ /* 0x000f2c0000100800 */
        /* <DEDUP_REMOVED lines=11> */
[----:B-----5:R-:W-:Y:S04]  /*a6b0*/  FFMA.FTZ R3, R3, R193, R243 ;  /* 0x000000c103037223 */ /* 0x020fe800000100f3 */
[----:B------:R-:W-:Y:S03]  /*a6c0*/  FADD.FTZ R3, R244, R3 ;  /* 0x00000003f4037221 */ /* 0x000fe60000010000 */
[C---:B------:R-:W-:Y:S01]  /*a6d0*/  HMMA.16816.F32.BF16 R56, R160.reuse, R164, R56 ;  /* 0x000000a4a038723c */ /* 0x040fe20000041838 */
[----:B------:R-:W-:Y:S03]  /*a6e0*/  FADD.FTZ R8, R245, R3 ;  /* 0x00000003f5087221 */ /* 0x000fe60000010000 */
[----:B---3--:R-:W-:Y:S02]  /*a6f0*/  FFMA.FTZ R3, R0, R196, R239 ;  /* 0x000000c400037223 */ /* 0x008fe400000100ef */
[----:B------:R-:W-:Y:S02]  /*a700*/  FADD.FTZ R0, R246, R8 ;  /* 0x00000008f6007221 */ /* 0x000fe40000010000 */
[----:B------:R-:W-:Y:S01]  /*a710*/  FADD.FTZ R3, R240, R3 ;  /* 0x00000003f0037221 */ /* 0x000fe20000010000 */
[-C--:B------:R-:W-:Y:S03]  /*a720*/  HMMA.16816.F32.BF16 R60, R160, R166.reuse, R60 ;  /* 0x000000a6a03c723c */ /* 0x080fe6000004183c */
[----:B------:R-:W-:Y:S02]  /*a730*/  FADD.FTZ R3, R241, R3 ;  /* 0x00000003f1037221 */ /* 0x000fe40000010000 */
[----:B------:R-:W-:Y:S01]  /*a740*/  FADD.FTZ R8, R224, R0 ;  /* 0x00000000e0087221 */ /* 0x000fe20000010000 */
[----:B------:R-:W-:Y:S01]  /*a750*/  IADD3 R224, R204, -0x1, RZ ;  /* 0xffffffffcce07810 */ /* 0x000fe20007ffe0ff */
[----:B------:R-:W-:Y:S01]  /*a760*/  FADD.FTZ R3, R242, R3 ;  /* 0x00000003f2037221 */ /* 0x000fe20000010000 */
[C---:B------:R-:W-:Y:S01]  /*a770*/  HMMA.16816.F32.BF16 R64, R108.reuse, R166, R64 ;  /* 0x000000a66c40723c */ /* 0x040fe20000041840 */
[----:B--2---:R-:W-:Y:S03]  /*a780*/  FFMA.FTZ R100, R100, R187, R247 ;  /* 0x000000bb64647223 */ /* 0x004fe600000100f7 */
[----:B------:R-:W-:Y:S02]  /*a790*/  FADD.FTZ R3, R177, R3 ;  /* 0x00000003b1037221 */ /* 0x000fe40000010000 */
[----:B------:R-:W-:Y:S02]  /*a7a0*/  FADD.FTZ R100, R248, R100 ;  /* 0x00000064f8647221 */ /* 0x000fe40000010000 */
[-C--:B------:R-:W-:Y:S04]  /*a7b0*/  HMMA.16816.F32.BF16 R68, R108, R168.reuse, R68 ;  /* 0x000000a86c44723c */ /* 0x080fe80000041844 */
[----:B------:R-:W-:Y:S02]  /*a7c0*/  FADD.FTZ R100, R249, R100 ;  /* 0x00000064f9647221 */ /* 0x000fe40000010000 */
[----:B------:R-:W-:Y:S02]  /*a7d0*/  FADD.FTZ R3, R176, R3 ;  /* 0x00000003b0037221 */ /* 0x000fe40000010000 */
[C---:B------:R-:W-:Y:S04]  /*a7e0*/  HMMA.16816.F32.BF16 R72, R160.reuse, R168, R72 ;  /* 0x000000a8a048723c */ /* 0x040fe80000041848 */
[----:B------:R-:W-:Y:S04]  /*a7f0*/  FADD.FTZ R3, R174, R3 ;  /* 0x00000003ae037221 */ /* 0x000fe80000010000 */
[----:B------:R-:W-:Y:S01]  /*a800*/  FADD.FTZ R3, R175, R3 ;  /* 0x00000003af037221 */ /* 0x000fe20000010000 */
[-C--:B------:R-:W-:Y:S03]  /*a810*/  HMMA.16816.F32.BF16 R76, R160, R170.reuse, R76 ;  /* 0x000000aaa04c723c */ /* 0x080fe6000004184c */
[----:B------:R-:W-:Y:S05]  /*a820*/  FFMA.FTZ R101, R101, R191, R251 ;  /* 0x000000bf65657223 */ /* 0x000fea00000100fb */
[C---:B------:R-:W-:Y:S01]  /*a830*/  HMMA.16816.F32.BF16 R80, R108.reuse, R170, R80 ;  /* 0x000000aa6c50723c */ /* 0x040fe20000041850 */
[----:B------:R-:W-:Y:S03]  /*a840*/  FADD.FTZ R2, R252, R101 ;  /* 0x00000065fc027221 */ /* 0x000fe60000010000 */
[----:B------:R-:W-:Y:S01]  /*a850*/  MOV R101, R106 ;  /* 0x0000006a00657202 */ /* 0x000fe20000000f00 */
[----:B------:R-:W-:Y:S03]  /*a860*/  FADD.FTZ R2, R192, R2 ;  /* 0x00000002c0027221 */ /* 0x000fe60000010000 */
        /* <DEDUP_REMOVED lines=17> */
[----:B------:R-:W-:Y:S01]  /*a980*/  FADD.FTZ R8, R201, R2 ;  /* 0x00000002c9087221 */ /* 0x000fe20000010000 */
[----:B------:R-:W-:Y:S01]  /*a990*/  MOV R108, R102 ;  /* 0x00000066006c7202 */ /* 0x000fe20000000f00 */
        /* <DEDUP_REMOVED lines=21> */
[----:B------:R1:W-:Y:S01]  /*aaf0*/  STL [R1+0x14], R0 ;  /* 0x0000140001007387 */ /* 0x0003e20000100800 */
[----:B----4-:R-:W-:Y:S02]  /*ab00*/  ISETP.GT.AND P0, PT, R204, R11, PT ;  /* 0x0000000bcc00720c */ /* 0x010fe40003f04270 */
[----:B------:R-:W-:Y:S11]  /*ab10*/  MOV R204, R224 ;  /* 0x000000e000cc7202 */ /* 0x000ff60000000f00 */
[----:B-1----:R-:W-:-:S05]  /*ab20*/  @P0 BRA `(.L_x_335) ;  /* 0xffffb95000000947 */ /* 0x002fca000383ffff */
.L_x_314:
[----:B------:R-:W-:Y:S01]  /*ab30*/  IMAD.MOV.U32 R0, RZ, RZ, c[0x0][0x2c4] ;  /* 0x0000b100ff007624 */ /* 0x000fe200078e00ff */
[----:B------:R-:W-:Y:S01]  /*ab40*/  IADD3 R2, R229, 0x1, -R230 ;  /* 0x00000001e5027810 */ /* 0x000fe20007ffe8e6 */
[----:B------:R-:W-:-:S03]  /*ab50*/  IMAD.MOV.U32 R4, RZ, RZ, c[0x0][0x32c] ;  /* 0x0000cb00ff047624 */ /* 0x000fc600078e00ff */
[----:B------:R-:W-:Y:S02]  /*ab60*/  ISETP.NE.AND P1, PT, R0, 0x1, PT ;  /* 0x000000010000780c */ /* 0x000fe40003f25270 */
[----:B------:R-:W2:Y:S01]  /*ab70*/  S2R R0, SR_CTAID.X ;  /* 0x0000000000007919 */ /* 0x000ea20000002500 */
[----:B------:R-:W-:Y:S02]  /*ab80*/  ISETP.GE.AND P0, PT, R4, 0x1, PT ;  /* 0x000000010400780c */ /* 0x000fe40003f06270 */
[----:B--2---:R-:W-:-:S08]  /*ab90*/  LEA R0, R0, 0x7f, 0x7 ;  /* 0x0000007f00007811 */ /* 0x004fd000078e38ff */
[----:B-1----:R-:W-:-:S05]  /*aba0*/  @P1 IMAD.HI.U32 R3, R0, c[0x0][0x2c8], RZ ;  /* 0x0000b20000031a27 */ /* 0x002fca00078e00ff */
[----:B------:R-:W-:-:S05]  /*abb0*/  @P1 SHF.R.U32.HI R0, RZ, c[0x0][0x2cc], R3 ;  /* 0x0000b300ff001a19 */ /* 0x000fca0000011603 */
[----:B------:R-:W-:-:S05]  /*abc0*/  IMAD.IADD R0, R2, 0x1, R0 ;  /* 0x0000000102007824 */ /* 0x000fca00078e0200 */
[----:B------:R-:W-:Y:S01]  /*abd0*/  IADD3 R2, R0, -c[0x0][0x324], RZ ;  /* 0x8000c90000027a10 */ /* 0x000fe20007ffe0ff */
[----:B------:R-:W-:Y:S05]  /*abe0*/  @!P0 BRA `(.L_x_336) ;  /* 0x000000f000008947 */ /* 0x000fea0003800000 */
        /* <DEDUP_REMOVED lines=9> */
.L_x_337:
[----:B------:R-:W-:-:S04]  /*ac80*/  MOV R3, 0x1 ;  /* 0x0000000100037802 */ /* 0x000fc80000000f00 */
[----:B------:R-:W-:-:S13]  /*ac90*/  ISETP.NE.AND P0, PT, R3, c[0x0][0x32c], PT ;  /* 0x0000cb0003007a0c */ /* 0x000fda0003f05270 */
[----:B------:R-:W-:-:S05]  /*aca0*/  @P0 IMAD.HI.U32 R3, R0, c[0x0][0x330], RZ ;  /* 0x0000cc0000030a27 */ /* 0x000fca00078e00ff */
[----:B------:R-:W-:-:S05]  /*acb0*/  @P0 SHF.R.U32.HI R0, RZ, c[0x0][0x334], R3 ;  /* 0x0000cd00ff000a19 */ /* 0x000fca0000011603 */
.L_x_338:
[----:B------:R-:W-:-:S05]  /*acc0*/  IMAD R0, R0, c[0x0][0x32c], RZ ;  /* 0x0000cb0000007a24 */ /* 0x000fca00078e02ff */
[----:B------:R-:W-:-:S03]  /*acd0*/  IMNMX R2, R2, R0, !PT ;  /* 0x0000000002027217 */ /* 0x000fc60007800200 */
.L_x_336:
[----:B------:R-:W2:Y:S01]  /*ace0*/  LDL R3, [R1+0x18] ;  /* 0x0000180001037983 */ /* 0x000ea20000100800 */
[----:B------:R-:W-:-:S05]  /*acf0*/  IADD3 R2, R2, 0x2f, RZ ;  /* 0x0000002f02027810 */ /* 0x000fca0007ffe0ff */
[----:B------:R-:W-:-:S05]  /*ad00*/  IMAD.HI R2, R2, 0x2aaaaaab, RZ ;  /* 0x2aaaaaab02027827 */ /* 0x000fca00078e02ff */
[----:B------:R-:W-:-:S04]  /*ad10*/  SHF.R.U32.HI R0, RZ, 0x1f, R2 ;  /* 0x0000001fff007819 */ /* 0x000fc80000011602 */
[----:B------:R-:W-:-:S04]  /*ad20*/  LEA.HI.SX32 R0, R2, R0, 0x1d ;  /* 0x0000000002007211 */ /* 0x000fc800078feaff */
[----:B--2---:R-:W-:-:S04]  /*ad30*/  IMNMX R3, R3, R0, !PT ;  /* 0x0000000003037217 */ /* 0x004fc80007800200 */
[----:B------:R-:W-:Y:S01]  /*ad40*/  ISETP.GE.AND P0, PT, R224, R3, PT ;  /* 0x00000003e000720c */ /* 0x000fe20003f06270 */
[----:B------:R1:W-:-:S12]  /*ad50*/  STL [R1], R3 ;  /* 0x0000000301007387 */ /* 0x0003d80000100800 */
        /* <DEDUP_REMOVED lines=20> */
.L_x_344:
        /* <DEDUP_REMOVED lines=64> */
.L_x_386:
        /* <DEDUP_REMOVED lines=18> */
.L_x_341:
[----:B------:R-:W-:Y:S05]  /*b3c0*/  BSYNC B0 ;  /* 0x0000000000007941 */ /* 0x000fea0003800000 */
.L_x_340:
[----:B-1-34-:R-:W0:Y:S01]  /*b3d0*/  LDGDEPBAR ;  /* 0x00000000000079af */ /* 0x01ae220000000000 */
[----:B------:R-:W-:Y:S01]  /*b3e0*/  WARPSYNC 0xffffffff ;  /* 0xffffffff00007948 */ /* 0x000fe20003800000 */
[-C--:B------:R-:W-:Y:S06]  /*b3f0*/  HMMA.16816.F32.BF16 R4, R48, R16.reuse, RZ ;  /* 0x000000103004723c */ /* 0x080fec00000418ff */
[----:B------:R-:W2:Y:S02]  /*b400*/  LDL R2, [R1+0x18] ;  /* 0x0000180001027983 */ /* 0x000ea40000100800 */
[C---:B------:R-:W-:Y:S02]  /*b410*/  HMMA.16816.F32.BF16 R8, R44.reuse, R16, RZ ;  /* 0x000000102c08723c */ /* 0x040fe400000418ff */
[----:B------:R-:W-:Y:S06]  /*b420*/  LDSM.16.M88.4 R184, [R211+0x9080] ;  /* 0x00908000d3b8783b */ /* 0x000fec0000000200 */
[-C--:B------:R-:W-:Y:S02]  /*b430*/  HMMA.16816.F32.BF16 R12, R44, R18.reuse, RZ ;  /* 0x000000122c0c723c */ /* 0x080fe400000418ff */
[----:B------:R-:W-:Y:S06]  /*b440*/  LDSM.16.M88.4 R188, [R208+0x4c80] ;  /* 0x004c8000d0bc783b */ /* 0x000fec0000000200 */
[C---:B------:R-:W-:Y:S02]  /*b450*/  HMMA.16816.F32.BF16 R16, R48.reuse, R18, RZ ;  /* 0x000000123010723c */ /* 0x040fe400000418ff */
[----:B------:R-:W-:Y:S06]  /*b460*/  LDSM.16.M88.4 R192, [R208+0x5080] ;  /* 0x00508000d0c0783b */ /* 0x000fec0000000200 */
[-C--:B------:R-:W-:Y:S02]  /*b470*/  HMMA.16816.F32.BF16 R20, R48, R32.reuse, RZ ;  /* 0x000000203014723c */ /* 0x080fe400000418ff */
[----:B------:R-:W-:Y:S06]  /*b480*/  LDSM.16.M88.4 R196, [R212+0x9080] ;  /* 0x00908000d4c4783b */ /* 0x000fec0000000200 */
[C---:B------:R-:W-:Y:S08]  /*b490*/  HMMA.16816.F32.BF16 R24, R44.reuse, R32, RZ ;  /* 0x000000202c18723c */ /* 0x040ff000000418ff */
[-C--:B------:R-:W-:Y:S08]  /*b4a0*/  HMMA.16816.F32.BF16 R28, R44, R34.reuse, RZ ;  /* 0x000000222c1c723c */ /* 0x080ff000000418ff */
[C---:B------:R-:W-:Y:S08]  /*b4b0*/  HMMA.16816.F32.BF16 R32, R48.reuse, R34, RZ ;  /* 0x000000223020723c */ /* 0x040ff000000418ff */
[-C--:B------:R-:W-:Y:S08]  /*b4c0*/  HMMA.16816.F32.BF16 R36, R48, R160.reuse, RZ ;  /* 0x000000a03024723c */ /* 0x080ff000000418ff */
[C---:B------:R-:W-:Y:S08]  /*b4d0*/  HMMA.16816.F32.BF16 R40, R44.reuse, R160, RZ ;  /* 0x000000a02c28723c */ /* 0x040ff000000418ff */
[-C--:B------:R-:W-:Y:S08]  /*b4e0*/  HMMA.16816.F32.BF16 R44, R44, R162.reuse, RZ ;  /* 0x000000a22c2c723c */ /* 0x080ff000000418ff */
[----:B------:R-:W-:Y:S01]  /*b4f0*/  HMMA.16816.F32.BF16 R48, R48, R162, RZ ;  /* 0x000000a23030723c */ /* 0x000fe200000418ff */
[----:B------:R-:W-:Y:S07]  /*b500*/  LDSM.16.M88.4 R160, [R211+0x8080] ;  /* 0x00808000d3a0783b */ /* 0x000fee0000000200 */
        /* <DEDUP_REMOVED lines=9> */
[----:B------:R-:W-:Y:S07]  /*b5a0*/  LDSM.16.M88.4 R176, [R219] ;  /* 0x00000000dbb0783b */ /* 0x000fee0000000200 */
[-C--:B------:R-:W-:Y:S08]  /*b5b0*/  HMMA.16816.F32.BF16 R36, R164, R180.reuse, R36 ;  /* 0x000000b4a424723c */ /* 0x080ff00000041824 */
[C---:B------:R-:W-:Y:S08]  /*b5c0*/  HMMA.16816.F32.BF16 R40, R172.reuse, R180, R40 ;  /* 0x000000b4ac28723c */ /* 0x040ff00000041828 */
[-C--:B------:R-:W-:Y:S01]  /*b5d0*/  HMMA.16816.F32.BF16 R44, R172, R182.reuse, R44 ;  /* 0x000000b6ac2c723c */ /* 0x080fe2000004182c */
[----:B------:R-:W3:Y:S07]  /*b5e0*/  LDSM.16.M88.4 R172, [R212+0x8080] ;  /* 0x00808000d4ac783b */ /* 0x000eee0000000200 */
[----:B------:R-:W-:Y:S01]  /*b5f0*/  HMMA.16816.F32.BF16 R48, R164, R182, R48 ;  /* 0x000000b6a430723c */ /* 0x000fe20000041830 */
[----:B------:R-:W4:Y:S08]  /*b600*/  LDSM.16.M88.4 R164, [R218] ;  /* 0x00000000daa4783b */ /* 0x000f300000000200 */
[----:B------:R-:W-:Y:S01]  /*b610*/  LDSM.16.M88.4 R180, [R208+0x5480] ;  /* 0x00548000d0b4783b */ /* 0x000fe20000000200 */
[----:B--2---:R-:W-:Y:S01]  /*b620*/  ISETP.GT.AND P0, PT, R224, R2, PT ;  /* 0x00000002e000720c */ /* 0x004fe20003f04270 */
[-C--:B-1----:R-:W-:Y:S08]  /*b630*/  HMMA.16816.F32.BF16 R4, R160, R168.reuse, R4 ;  /* 0x000000a8a004723c */ /* 0x082ff00000041804 */
[C---:B------:R-:W-:Y:S08]  /*b640*/  HMMA.16816.F32.BF16 R8, R184.reuse, R168, R8 ;  /* 0x000000a8b808723c */ /* 0x040ff00000041808 */
[-C--:B------:R-:W-:Y:S08]  /*b650*/  HMMA.16816.F32.BF16 R12, R184, R170.reuse, R12 ;  /* 0x000000aab80c723c */ /* 0x080ff0000004180c */
[C---:B------:R-:W-:Y:S01]  /*b660*/  HMMA.16816.F32.BF16 R16, R160.reuse, R170, R16 ;  /* 0x000000aaa010723c */ /* 0x040fe20000041810 */
[----:B------:R-:W1:Y:S07]  /*b670*/  LDSM.16.M88.4 R168, [R217] ;  /* 0x00000000d9a8783b */ /* 0x000e6e0000000200 */
        /* <DEDUP_REMOVED lines=8> */
[----:B------:R-:W-:Y:S07]  /*b700*/  LDSM.16.M88.4 R184, [R208+0x5880] ;  /* 0x00588000d0b8783b */ /* 0x000fee0000000200 */
[----:B------:R-:W-:Y:S01]  /*b710*/  HMMA.16816.F32.BF16 R48, R160, R194, R48 ;  /* 0x000000c2a030723c */ /* 0x000fe20000041830 */
[----:B------:R-:W2:Y:S07]  /*b720*/  LDSM.16.M88.4 R160, [R211+0xa080] ;  /* 0x00a08000d3a0783b */ /* 0x000eae0000000200 */
[-C--:B---3--:R-:W-:Y:S01]  /*b730*/  HMMA.16816.F32.BF16 R4, R172, R176.reuse, R4 ;  /* 0x000000b0ac04723c */ /* 0x088fe20000041804 */
[----:B------:R-:W-:Y:S07]  /*b740*/  LDSM.16.M88.4 R192, [R216] ;  /* 0x00000000d8c0783b */ /* 0x000fee0000000200 */
[C---:B------:R-:W-:Y:S08]  /*b750*/  HMMA.16816.F32.BF16 R8, R196.reuse, R176, R8 ;  /* 0x000000b0c408723c */ /* 0x040ff00000041808 */
[-C--:B------:R-:W-:Y:S08]  /*b760*/  HMMA.16816.F32.BF16 R12, R196, R178.reuse, R12 ;  /* 0x000000b2c40c723c */ /* 0x080ff0000004180c */
[C---:B------:R-:W-:Y:S01]  /*b770*/  HMMA.16816.F32.BF16 R16, R172.reuse, R178, R16 ;  /* 0x000000b2ac10723c */ /* 0x040fe20000041810 */
[----:B------:R-:W3:Y:S07]  /*b780*/  LDSM.16.M88.4 R176, [R211+0xb080] ;  /* 0x00b08000d3b0783b */ /* 0x000eee0000000200 */
[-C--:B----4-:R-:W-:Y:S08]  /*b790*/  HMMA.16816.F32.BF16 R20, R172, R164.reuse, R20 ;  /* 0x000000a4ac14723c */ /* 0x090ff00000041814 */
[C---:B------:R-:W-:Y:S08]  /*b7a0*/  HMMA.16816.F32.BF16 R24, R196.reuse, R164, R24 ;  /* 0x000000a4c418723c */ /* 0x040ff00000041818 */
[-C--:B------:R-:W-:Y:S08]  /*b7b0*/  HMMA.16816.F32.BF16 R28, R196, R166.reuse, R28 ;  /* 0x000000a6c41c723c */ /* 0x080ff0000004181c */
[C---:B------:R-:W-:Y:S01]  /*b7c0*/  HMMA.16816.F32.BF16 R32, R172.reuse, R166, R32 ;  /* 0x000000a6ac20723c */ /* 0x040fe20000041820 */
[----:B------:R-:W4:Y:S07]  /*b7d0*/  LDSM.16.M88.4 R164, [R212+0xa080] ;  /* 0x00a08000d4a4783b */ /* 0x000f2e0000000200 */
[-C--:B-1----:R-:W-:Y:S08]  /*b7e0*/  HMMA.16816.F32.BF16 R36, R172, R168.reuse, R36 ;  /* 0x000000a8ac24723c */ /* 0x082ff00000041824 */
[C---:B------:R-:W-:Y:S08]  /*b7f0*/  HMMA.16816.F32.BF16 R40, R196.reuse, R168, R40 ;  /* 0x000000a8c428723c */ /* 0x040ff00000041828 */
[-C--:B------:R-:W-:Y:S08]  /*b800*/  HMMA.16816.F32.BF16 R44, R196, R170.reuse, R44 ;  /* 0x000000aac42c723c */ /* 0x080ff0000004182c */
[----:B------:R-:W-:Y:S01]  /*b810*/  HMMA.16816.F32.BF16 R48, R172, R170, R48 ;  /* 0x000000aaac30723c */ /* 0x000fe20000041830 */
[----:B------:R-:W1:Y:S07]  /*b820*/  LDSM.16.M88.4 R168, [R212+0xb080] ;  /* 0x00b08000d4a8783b */ /* 0x000e6e0000000200 */
[-C--:B--2---:R-:W-:Y:S08]  /*b830*/  HMMA.16816.F32.BF16 R4, R160, R180.reuse, R4 ;  /* 0x000000b4a004723c */ /* 0x084ff00000041804 */
[C---:B---3--:R-:W-:Y:S08]  /*b840*/  HMMA.16816.F32.BF16 R8, R176.reuse, R180, R8 ;  /* 0x000000b4b008723c */ /* 0x048ff00000041808 */
        /* <DEDUP_REMOVED lines=11> */
[C---:B-1----:R-:W-:Y:S08]  /*b900*/  HMMA.16816.F32.BF16 R8, R168.reuse, R192, R8 ;  /* 0x000000c0a808723c */ /* 0x042ff00000041808 */
        /* <DEDUP_REMOVED lines=111> */
[----:B--23--:R-:W2:Y:S01]  /*c000*/  LDL R2, [R1+0x28] ;  /* 0x0000280001027983 */ /* 0x00cea20000100800 */
[----:B------:R-:W-:Y:S01]  /*c010*/  IMAD.MOV.U32 R223, RZ, RZ, RZ ;  /* 0x000000ffffdf7224 */ /* 0x000fe200078e00ff */
[----:B------:R-:W-:Y:S01]  /*c020*/  ISETP.GE.AND P5, PT, R226, c[0x0][0x1d4], PT ;  /* 0x00007500e2007a0c */ /* 0x000fe20003fa6270 */
[----:B------:R-:W-:Y:S01]  /*c030*/  IMAD.MOV.U32 R227, RZ, RZ, c[0x0][0x2b8] ;  /* 0x0000ae00ffe37624 */ /* 0x000fe200078e00ff */
[----:B------:R-:W3:Y:S04]  /*c040*/  LDL R3, [R1+0x1c] ;  /* 0x00001c0001037983 */ /* 0x000ee80000100800 */
[----:B------:R-:W5:Y:S01]  /*c050*/  LDL.64 R206, [R1+0x30] ;  /* 0x0000300001ce7983 */ /* 0x000f620000100a00 */
[----:B------:R-:W-:Y:S03]  /*c060*/  ISETP.NE.AND P2, PT, R227, 0x1, PT ;  /* 0x00000001e300780c */ /* 0x000fe60003f45270 */
[----:B----4-:R-:W4:Y:S01]  /*c070*/  LDL R103, [R1+0x38] ;  /* 0x0000380001677983 */ /* 0x010f220000100800 */
[----:B---3--:R-:W-:Y:S01]  /*c080*/  ISETP.GT.AND P1, PT, R3, 0x2f, PT ;  /* 0x0000002f0300780c */ /* 0x008fe20003f24270 */
[----:B--2---:R-:W-:Y:S05]  /*c090*/  IMAD R2, R224, 0x30, R2 ;  /* 0x00000030e0027824 */ /* 0x004fea00078e0202 */
[----:B------:R-:W-:Y:S05]  /*c0a0*/  IADD3 R2, R2, -0x30, R3 ;  /* 0xffffffd002027810 */ /* 0x000fea0007ffe003 */
[----:B------:R-:W-:Y:S04]  /*c0b0*/  @P2 IMAD.HI.U32 R3, R2, c[0x0][0x2bc], RZ ;  /* 0x0000af0002032a27 */ /* 0x000fe800078e00ff */
[----:B------:R-:W-:Y:S01]  /*c0c0*/  IMAD.MOV.U32 R0, RZ, RZ, R2 ;  /* 0x000000ffff007224 */ /* 0x000fe200078e0002 */
[----:B------:R-:W-:Y:S04]  /*c0d0*/  @P2 SHF.R.U32.HI R0, RZ, c[0x0][0x2c0], R3 ;  /* 0x0000b000ff002a19 */ /* 0x000fe80000011603 */
[C---:B-----5:R-:W-:Y:S02]  /*c0e0*/  @!P1 IADD3 R3, P0, R0.reuse, R206, RZ ;  /* 0x000000ce00039210 */ /* 0x060fe40007f1e0ff */
[----:B------:R-:W2:Y:S02]  /*c0f0*/  S2R R206, SR_CTAID.Y ;  /* 0x0000000000ce7919 */ /* 0x000ea40000002600 */
[----:B----4-:R-:W-:Y:S01]  /*c100*/  @!P1 LEA.HI.X.SX32 R5, R0, R103, 0x1, P0 ;  /* 0x0000006700059211 */ /* 0x010fe200000f0eff */
[----:B------:R-:W-:Y:S01]  /*c110*/  IMAD.MOV R0, RZ, RZ, -R0 ;  /* 0x000000ffff007224 */ /* 0x000fe200078e0a00 */
[----:B------:R-:W3:Y:S01]  /*c120*/  S2R R103, SR_CTAID.Y ;  /* 0x0000000000677919 */ /* 0x000ee20000002600 */
[C---:B------:R-:W-:Y:S02]  /*c130*/  @!P1 LEA R4, P0, R3.reuse, c[0x0][0x2a0], 0x2 ;  /* 0x0000a80003049a11 */ /* 0x040fe400078010ff */
[----:B------:R-:W-:Y:S02]  /*c140*/  IMAD R225, R0, c[0x0][0x2b8], R2 ;  /* 0x0000ae0000e17a24 */ /* 0x000fe400078e0202 */
[----:B------:R-:W-:Y:S02]  /*c150*/  @!P1 LEA.HI.X R5, R3, c[0x0][0x2a4], R5, 0x2, P0 ;  /* 0x0000a90003059a11 */ /* 0x000fe400000f1405 */
[C---:B------:R-:W-:Y:S01]  /*c160*/  IMAD.WIDE.U32 R2, R225.reuse, c[0x0][0x1e0], RZ ;  /* 0x00007800e1027a25 */ /* 0x040fe200078e00ff */
[----:B------:R-:W-:Y:S02]  /*c170*/  SHF.R.S32.HI R0, RZ, 0x1f, R225 ;  /* 0x0000001fff007819 */ /* 0x000fe400000114e1 */
[----:B------:R4:W5:Y:S03]  /*c180*/  @!P1 LDG.E R223, [R4.64] ;  /* 0x0000000604df9981 */ /* 0x000966000c1e1900 */
[----:B------:R-:W-:Y:S04]  /*c190*/  IMAD R0, R0, c[0x0][0x1e0], RZ ;  /* 0x0000780000007a24 */ /* 0x000fe800078e02ff */
[----:B------:R-:W-:Y:S01]  /*c1a0*/  IMAD R0, R225, c[0x0][0x1e4], R0 ;  /* 0x00007900e1007a24 */ /* 0x000fe200078e0200 */
[----:B--2---:R-:W-:Y:S03]  /*c1b0*/  SHF.R.S32.HI R206, RZ, 0x1f, R206 ;  /* 0x0000001fffce7819 */ /* 0x004fe600000114ce */
[----:B------:R-:W-:Y:S02]  /*c1c0*/  IMAD.IADD R3, R3, 0x1, R0 ;  /* 0x0000000103037824 */ /* 0x000fe400078e0200 */
[C---:B---3--:R-:W-:Y:S04]  /*c1d0*/  IMAD.WIDE.U32 R232, R103.reuse, c[0x0][0x1e8], RZ ;  /* 0x00007a0067e87a25 */ /* 0x048fe800078e00ff */
[----:B------:R-:W-:Y:S04]  /*c1e0*/  IMAD R206, R206, c[0x0][0x1e8], RZ ;  /* 0x00007a00cece7a24 */ /* 0x000fe800078e02ff */
[----:B------:R-:W-:Y:S02]  /*c1f0*/  IMAD R206, R103, c[0x0][0x1ec], R206 ;  /* 0x00007b0067ce7a24 */ /* 0x000fe400078e02ce */
[----:B------:R-:W2:Y:S02]  /*c200*/  S2R R103, SR_TID.X ;  /* 0x0000000000677919 */ /* 0x000ea40000002100 */
[----:B------:R-:W-:Y:S01]  /*c210*/  IMAD.IADD R206, R233, 0x1, R206 ;  /* 0x00000001e9ce7824 */ /* 0x000fe200078e02ce */
[----:B--2---:R-:W-:Y:S04]  /*c220*/  SHF.R.S32.HI R6, RZ, 0x1f, R103 ;  /* 0x0000001fff067819 */ /* 0x004fe80000011467 */
[----:B------:R-:W-:Y:S01]  /*c230*/  LEA.HI R6, R6, R103, RZ, 0x2 ;  /* 0x0000006706067211 */ /* 0x000fe200078f10ff */
[----:B------:R-:W-:Y:S03]  /*c240*/  IMAD.SHL.U32 R103, R226, 0x2, RZ ;  /* 0x00000002e2677824 */ /* 0x000fe600078e00ff */
[----:B------:R-:W-:Y:S04]  /*c250*/  SHF.R.S32.HI R6, RZ, 0x2, R6 ;  /* 0x00000002ff067819 */ /* 0x000fe80000011406 */
[----:B----4-:R-:W-:Y:S04]  /*c260*/  IADD3 R5, -R6, 0x30, RZ ;  /* 0x0000003006057810 */ /* 0x010fe80007ffe1ff */
[----:B------:R-:W-:Y:S02]  /*c270*/  ISETP.GE.AND P1, PT, R5, 0x1, PT ;  /* 0x000000010500780c */ /* 0x000fe40003f26270 */
[----:B-----5:R-:W-:Y:S01]  /*c280*/  SHF.R.S32.HI R4, RZ, 0x1f, R223 ;  /* 0x0000001fff047819 */ /* 0x020fe200000114df */
        /* <DEDUP_REMOVED lines=8> */
[----:B------:R-:W2:Y:S01]  /*c310*/  SHFL.IDX PT, R0, R4, RZ, 0x1c1f ;  /* 0x001c1fff04007589 */ /* 0x000ea200000e0000 */
[----:B------:R-:W-:Y:S03]  /*c320*/  ISETP.GE.AND P4, PT, R206, c[0x0][0x1d4], PT ;  /* 0x00007500ce007a0c */ /* 0x000fe60003f86270 */
        /* <DEDUP_REMOVED lines=25> */
.L_x_343:
[----:B--234-:R-:W-:Y:S01]  /*c4c0*/  FMNMX.FTZ R0, R162, R106, !PT ;  /* 0x0000006aa2007209 */ /* 0x01cfe20007810000 */
[----:B------:R-:W-:Y:S03]  /*c4d0*/  LDSM.16.MT88.4 R20, [R209+0x1880] ;  /* 0x00188000d114783b */ /* 0x000fe60000004200 */
        /* <DEDUP_REMOVED lines=36> */
[----:B------:R-:W-:Y:S01]  /*c720*/  SHFL.BFLY PT, R4, R2, 0x2, 0x1f ;  /* 0x0c401f0002047f89 */ /* 0x000fe200000e0000 */
[----:B------:R-:W-:Y:S04]  /*c730*/  FMNMX.FTZ R0, R168, R0, !PT ;  /* 0x00000000a8007209 */ /* 0x000fe80007810000 */
[----:B------:R-:W-:Y:S05]  /*c740*/  FMNMX.FTZ R0, R170, R0, !PT ;  /* 0x00000000aa007209 */ /* 0x000fea0007810000 */
[----:B------:R-:W1:Y:S02]  /*c750*/  SHFL.BFLY PT, R104, R0, 0x2, 0x1f ;  /* 0x0c401f0000687f89 */ /* 0x000e6400000e0000 */
[----:B-1----:R-:W-:Y:S02]  /*c760*/  FMNMX.FTZ R104, R0, R104, !PT ;  /* 0x0000006800687209 */ /* 0x002fe40007810000 */
[----:B------:R-:W-:Y:S02]  /*c770*/  FMNMX.FTZ R106, R106, R3, !PT ;  /* 0x000000036a6a7209 */ /* 0x000fe40007810000 */
        /* <DEDUP_REMOVED lines=12> */
[----:B------:R-:W-:Y:S03]  /*c840*/  FMNMX.FTZ R3, R194, R0, !PT ;  /* 0x00000000c2037209 */ /* 0x000fe60007810000 */
[----:B------:R-:W-:Y:S01]  /*c850*/  FADD.FTZ R0, -R106, R101 ;  /* 0x000000656a007221 */ /* 0x000fe20000010100 */
[----:B------:R-:W-:Y:S02]  /*c860*/  FMNMX.FTZ R3, R171, R3, !PT ;  /* 0x00000003ab037209 */ /* 0x000fe40007810000 */
[----:B--2---:R-:W-:Y:S01]  /*c870*/  FMNMX.FTZ R105, R2, R105, !PT ;  /* 0x0000006902697209 */ /* 0x004fe20007810000 */
[----:B------:R-:W-:Y:S01]  /*c880*/  FMUL.FTZ R2, R0, c[0x0][0x2d0] ;  /* 0x0000b40000027a20 */ /* 0x000fe20000410000 */
[----:B------:R-:W-:Y:S03]  /*c890*/  FMNMX.FTZ R0, R200, R3, !PT ;  /* 0x00000003c8007209 */ /* 0x000fe60007810000 */
[----:B------:R1:W2:Y:S01]  /*c8a0*/  MUFU.EX2 R103, R2 ;  /* 0x0000000200677308 */ /* 0x0002a20000000800 */
[----:B------:R-:W-:Y:S02]  /*c8b0*/  FMNMX.FTZ R0, R107, R0, !PT ;  /* 0x000000006b007209 */ /* 0x000fe40007810000 */
[----:B---3--:R-:W-:Y:S02]  /*c8c0*/  FMNMX.FTZ R104, R104, R4, !PT ;  /* 0x0000000468687209 */ /* 0x008fe40007810000 */
[----:B------:R-:W-:Y:S05]  /*c8d0*/  FMNMX.FTZ R0, R108, R0, !PT ;  /* 0x000000006c007209 */ /* 0x000fea0007810000 */
[----:B------:R-:W3:Y:S01]  /*c8e0*/  SHFL.BFLY PT, R3, R0, 0x2, 0x1f ;  /* 0x0c401f0000037f89 */ /* 0x000ee200000e0000 */
[----:B-1----:R-:W-:Y:S02]  /*c8f0*/  FADD.FTZ R2, -R105, R102 ;  /* 0x0000006669027221 */ /* 0x002fe40000010100 */
[C---:B--2---:R-:W-:Y:S02]  /*c900*/  FMUL.FTZ R5, R103.reuse, R113 ;  /* 0x0000007167057220 */ /* 0x044fe40000410000 */
[----:B------:R-:W-:Y:S02]  /*c910*/  FMUL.FTZ R2, R2, c[0x0][0x2d0] ;  /* 0x0000b40002027a20 */ /* 0x000fe40000410000 */
[C---:B------:R-:W-:Y:S02]  /*c920*/  FMUL.FTZ R32, R103.reuse, R140 ;  /* 0x0000008c67207220 */ /* 0x040fe40000410000 */
[----:B------:R1:W2:Y:S01]  /*c930*/  MUFU.EX2 R102, R2 ;  /* 0x0000000200667308 */ /* 0x0002a20000000800 */
[C---:B------:R-:W-:Y:S01]  /*c940*/  FMUL.FTZ R33, R103.reuse, R141 ;  /* 0x0000008d67217220 */ /* 0x040fe20000410000 */
[----:B---3--:R-:W-:Y:S01]  /*c950*/  FMNMX.FTZ R0, R0, R3, !PT ;  /* 0x0000000300007209 */ /* 0x008fe20007810000 */
        /* <DEDUP_REMOVED lines=161> */
[--C-:B---3--:R-:W-:Y:S09]  /*d370*/  FFMA.FTZ R4, R174, c[0x0][0x2d0], -R3.reuse ;  /* 0x0000b400ae047a23 */ /* 0x108ff20000010803 */
[----:B------:R3:W4:Y:S01]  /*d380*/  MUFU.EX2 R241, R4 ;  /* 0x0000000400f17308 */ /* 0x0007220000000800 */
[--C-:B-1----:R-:W-:Y:S01]  /*d390*/  FFMA.FTZ R100, R191, c[0x0][0x2d0], -R110.reuse ;  /* 0x0000b400bf647a23 */ /* 0x102fe2000001086e */
[----:B------:R-:W-:Y:S08]  /*d3a0*/  MOV R191, R162 ;  /* 0x000000a200bf7202 */ /* 0x000ff00000000f00 */
[----:B------:R1:W-:Y:S01]  /*d3b0*/  MUFU.EX2 R189, R100 ;  /* 0x0000006400bd7308 */ /* 0x0003e20000000800 */
[----:B---3--:R-:W-:Y:S01]  /*d3c0*/  FMUL.FTZ R4, R103, R112 ;  /* 0x0000007067047220 */ /* 0x008fe20000410000 */
[----:B------:R-:W-:Y:S02]  /*d3d0*/  F2FP.BF16.PACK_AB R112, R162, R252 ;  /* 0x000000fca270723e */ /* 0x000fe400000010ff */
[----:B----4-:R-:W-:Y:S05]  /*d3e0*/  F2FP.BF16.PACK_AB R119, R241, R240 ;  /* 0x000000f0f177723e */ /* 0x010fea00000010ff */
[-C--:B------:R-:W-:Y:S05]  /*d3f0*/  HMMA.16816.F32.BF16 R4, R112, R20.reuse, R4 ;  /* 0x000000147004723c */ /* 0x080fea0000041804 */
[--C-:B-1----:R-:W-:Y:S02]  /*d400*/  FFMA.FTZ R100, R192, c[0x0][0x2d0], -R110.reuse ;  /* 0x0000b400c0647a23 */ /* 0x102fe4000001086e */
[----:B------:R-:W3:Y:S01]  /*d410*/  LDL.LU R192, [R1+0x14] ;  /* 0x0000140001c07983 */ /* 0x000ee20000300800 */
[C---:B------:R-:W-:Y:S01]  /*d420*/  HMMA.16816.F32.BF16 R8, R116.reuse, R20, R8 ;  /* 0x000000147408723c */ /* 0x040fe20000041808 */
[----:B------:R1:W4:Y:S06]  /*d430*/  MUFU.EX2 R188, R100 ;  /* 0x0000006400bc7308 */ /* 0x00032c0000000800 */
[C---:B------:R-:W-:Y:S01]  /*d440*/  FMUL.FTZ R20, R103.reuse, R128 ;  /* 0x0000008067147220 */ /* 0x040fe20000410000 */
[-C--:B------:R-:W-:Y:S04]  /*d450*/  HMMA.16816.F32.BF16 R12, R116, R22.reuse, R12 ;  /* 0x00000016740c723c */ /* 0x080fe8000004180c */
[----:B------:R-:W-:Y:S04]  /*d460*/  FMUL.FTZ R21, R103, R129 ;  /* 0x0000008167157220 */ /* 0x000fe80000410000 */
[C---:B------:R-:W-:Y:S07]  /*d470*/  HMMA.16816.F32.BF16 R16, R112.reuse, R22, R16 ;  /* 0x000000167010723c */ /* 0x040fee0000041810 */
[C---:B------:R-:W-:Y:S02]  /*d480*/  FMUL.FTZ R22, R102.reuse, R130 ;  /* 0x0000008266167220 */ /* 0x040fe40000410000 */
[----:B-1----:R-:W-:Y:S02]  /*d490*/  FFMA.FTZ R100, R193, c[0x0][0x2d0], -R3 ;  /* 0x0000b400c1647a23 */ /* 0x002fe40000010803 */
[----:B------:R-:W5:Y:S01]  /*d4a0*/  LDL.LU R193, [R1+0x10] ;  /* 0x0000100001c17983 */ /* 0x000f620000300800 */
[----:B------:R-:W-:Y:S01]  /*d4b0*/  FMUL.FTZ R23, R102, R131 ;  /* 0x0000008366177220 */ /* 0x000fe20000410000 */
[----:B------:R1:W-:Y:S02]  /*d4c0*/  MUFU.EX2 R187, R100 ;  /* 0x0000006400bb7308 */ /* 0x0003e40000000800 */
[----:B------:R-:W-:Y:S04]  /*d4d0*/  LDSM.16.MT88.4 R128, [R210+0x1c80] ;  /* 0x001c8000d280783b */ /* 0x000fe80000004200 */
        /* <DEDUP_REMOVED lines=12> */
[----:B--2---:R-:W-:Y:S07]  /*d5a0*/  FMUL.FTZ R36, R103, R144 ;  /* 0x0000009067247220 */ /* 0x004fee0000410000 */
[-C--:B------:R-:W-:Y:S03]  /*d5b0*/  HMMA.16816.F32.BF16 R36, R112, R120.reuse, R36 ;  /* 0x000000787024723c */ /* 0x080fe60000041824 */
        /* <DEDUP_REMOVED lines=9> */
[----:B------:R1:W-:Y:S07]  /*d650*/  MUFU.EX2 R184, R100 ;  /* 0x0000006400b87308 */ /* 0x0003ee0000000800 */
[C---:B------:R-:W-:Y:S08]  /*d660*/  HMMA.16816.F32.BF16 R56, R116.reuse, R124, R56 ;  /* 0x0000007c7438723c */ /* 0x040ff00000041838 */
[-C--:B------:R-:W-:Y:S08]  /*d670*/  HMMA.16816.F32.BF16 R60, R116, R126.reuse, R60 ;  /* 0x0000007e743c723c */ /* 0x080ff0000004183c */
[C---:B------:R-:W-:Y:S01]  /*d680*/  HMMA.16816.F32.BF16 R64, R112.reuse, R126, R64 ;  /* 0x0000007e7040723c */ /* 0x040fe20000041840 */
[----:B------:R-:W4:Y:S03]  /*d690*/  LDSM.16.MT88.4 R124, [R210+0x3080] ;  /* 0x00308000d27c783b */ /* 0x000f260000004200 */
[--C-:B-1----:R-:W-:Y:S04]  /*d6a0*/  FFMA.FTZ R100, R197, c[0x0][0x2d0], -R161.reuse ;  /* 0x0000b400c5647a23 */ /* 0x102fe800000108a1 */
[----:B------:R1:W-:Y:S01]  /*d6b0*/  MUFU.EX2 R183, R100 ;  /* 0x0000006400b77308 */ /* 0x0003e20000000800 */
[-C--:B----4-:R-:W-:Y:S08]  /*d6c0*/  HMMA.16816.F32.BF16 R68, R112, R120.reuse, R68 ;  /* 0x000000787044723c */ /* 0x090ff00000041844 */
[C---:B------:R-:W-:Y:S08]  /*d6d0*/  HMMA.16816.F32.BF16 R72, R116.reuse, R120, R72 ;  /* 0x000000787448723c */ /* 0x040ff00000041848 */
[-C--:B------:R-:W-:Y:S04]  /*d6e0*/  HMMA.16816.F32.BF16 R76, R116, R122.reuse, R76 ;  /* 0x0000007a744c723c */ /* 0x080fe8000004184c */
[----:B-1----:R-:W-:Y:S04]  /*d6f0*/  FFMA.FTZ R100, R198, c[0x0][0x2d0], -R161 ;  /* 0x0000b400c6647a23 */ /* 0x002fe800000108a1 */
[C---:B------:R-:W-:Y:S01]  /*d700*/  HMMA.16816.F32.BF16 R80, R112.reuse, R122, R80 ;  /* 0x0000007a7050723c */ /* 0x040fe20000041850 */
[----:B------:R-:W1:Y:S01]  /*d710*/  LDSM.16.MT88.4 R120, [R209+0x1c80] ;  /* 0x001c8000d178783b */ /* 0x000e620000004200 */
[----:B------:R4:W1:Y:S06]  /*d720*/  MUFU.EX2 R182, R100 ;  /* 0x0000006400b67308 */ /* 0x00086c0000000800 */
[-C--:B------:R-:W-:Y:S08]  /*d730*/  HMMA.16816.F32.BF16 R84, R112, R124.reuse, R84 ;  /* 0x0000007c7054723c */ /* 0x080ff00000041854 */
[C---:B------:R-:W-:Y:S08]  /*d740*/  HMMA.16816.F32.BF16 R88, R116.reuse, R124, R88 ;  /* 0x0000007c7458723c */ /* 0x040ff00000041858 */
[-C--:B------:R-:W-:Y:S04]  /*d750*/  HMMA.16816.F32.BF16 R92, R116, R126.reuse, R92 ;  /* 0x0000007e745c723c */ /* 0x080fe8000004185c */
[--C-:B----4-:R-:W-:Y:S02]  /*d760*/  FFMA.FTZ R100, R164, c[0x0][0x2d0], -R109.reuse ;  /* 0x0000b400a4647a23 */ /* 0x110fe4000001086d */
        /* <DEDUP_REMOVED lines=13> */
[-C--:B-1----:R-:W-:Y:S03]  /*d840*/  HMMA.16816.F32.BF16 R4, R112, R120.reuse, R4 ;  /* 0x000000787004723c */ /* 0x082fe60000041804 */
[--C-:B----4-:R-:W-:Y:S04]  /*d850*/  FFMA.FTZ R100, R166, c[0x0][0x2d0], -R161.reuse ;  /* 0x0000b400a6647a23 */ /* 0x110fe800000108a1 */
[----:B------:R1:W-:Y:S01]  /*d860*/  MUFU.EX2 R179, R100 ;  /* 0x0000006400b37308 */ /* 0x0003e20000000800 */
[C---:B------:R-:W-:Y:S04]  /*d870*/  HMMA.16816.F32.BF16 R8, R116.reuse, R120, R8 ;  /* 0x000000787408723c */ /* 0x040fe80000041808 */
[--C-:B------:R-:W-:Y:S04]  /*d880*/  FFMA.FTZ R109, R169, c[0x0][0x2d0], -R110.reuse ;  /* 0x0000b400a96d7a23 */ /* 0x100fe8000001086e */
        /* <DEDUP_REMOVED lines=9> */
[----:B----4-:R-:W-:Y:S04]  /*d920*/  F2FP.BF16.PACK_AB R109, R182, R183 ;  /* 0x000000b7b66d723e */ /* 0x010fe800000010ff */
[-C--:B------:R-:W-:Y:S08]  /*d930*/  HMMA.16816.F32.BF16 R28, R116, R130.reuse, R28 ;  /* 0x00000082741c723c */ /* 0x080ff0000004181c */
[C---:B------:R-:W-:Y:S01]  /*d940*/  HMMA.16816.F32.BF16 R32, R112.reuse, R130, R32 ;  /* 0x000000827020723c */ /* 0x040fe20000041820 */
[----:B------:R-:W4:Y:S03]  /*d950*/  LDSM.16.MT88.4 R128, [R209+0x3480] ;  /* 0x00348000d180783b */ /* 0x000f260000004200 */
[----:B-1----:R-:W-:Y:S01]  /*d960*/  FFMA.FTZ R100, R199, c[0x0][0x2d0], -R110 ;  /* 0x0000b400c7647a23 */ /* 0x002fe2000001086e */
[----:B------:R-:W-:Y:S03]  /*d970*/  F2FP.BF16.PACK_AB R111, R178, R179 ;  /* 0x000000b3b26f723e */ /* 0x000fe600000010ff */
[-C--:B---3--:R-:W-:Y:S01]  /*d980*/  HMMA.16816.F32.BF16 R36, R112, R124.reuse, R36 ;  /* 0x0000007c7024723c */ /* 0x088fe20000041824 */
[----:B------:R1:W3:Y:S03]  /*d990*/  MUFU.EX2 R177, R100 ;  /* 0x0000006400b17308 */ /* 0x0002e60000000800 */
[----:B------:R-:W-:Y:S04]  /*d9a0*/  FFMA.FTZ R0, R0, R192, R238 ;  /* 0x000000c000007223 */ /* 0x000fe800000100ee */
[C---:B------:R-:W-:Y:S04]  /*d9b0*/  HMMA.16816.F32.BF16 R40, R116.reuse, R124, R40 ;  /* 0x0000007c7428723c */ /* 0x040fe80000041828 */
[----:B------:R-:W-:Y:S04]  /*d9c0*/  FADD.FTZ R0, R239, R0 ;  /* 0x00000000ef007221 */ /* 0x000fe80000010000 */
[-C--:B------:R-:W-:Y:S04]  /*d9d0*/  HMMA.16816.F32.BF16 R44, R116, R126.reuse, R44 ;  /* 0x0000007e742c723c */ /* 0x080fe8000004182c */
[----:B------:R-:W-:Y:S04]  /*d9e0*/  FADD.FTZ R0, R240, R0 ;  /* 0x00000000f0007221 */ /* 0x000fe80000010000 */
[C---:B------:R-:W-:Y:S01]  /*d9f0*/  HMMA.16816.F32.BF16 R48, R112.reuse, R126, R48 ;  /* 0x0000007e7030723c */ /* 0x040fe20000041830 */
[----:B------:R-:W2:Y:S03]  /*da00*/  LDSM.16.MT88.4 R124, [R210+0x3480] ;  /* 0x00348000d27c783b */ /* 0x000ea60000004200 */
[--C-:B-1----:R-:W-:Y:S01]  /*da10*/  FFMA.FTZ R100, R171, c[0x0][0x2d0], -R3.reuse ;  /* 0x0000b400ab647a23 */ /* 0x102fe20000010803 */
[----:B---3--:R-:W-:Y:S01]  /*da20*/  F2FP.BF16.PACK_AB R160, R176, R177 ;  /* 0x000000b1b0a0723e */ /* 0x008fe200000010ff */
[----:B------:R-:W-:Y:S02]  /*da30*/  FADD.FTZ R0, R241, R0 ;  /* 0x00000000f1007221 */ /* 0x000fe40000010000 */
[-C--:B------:R-:W-:Y:S01]  /*da40*/  HMMA.16816.F32.BF16 R52, R112, R120.reuse, R52 ;  /* 0x000000787034723c */ /* 0x080fe20000041834 */
[----:B------:R1:W-:Y:S03]  /*da50*/  MUFU.EX2 R175, R100 ;  /* 0x0000006400af7308 */ /* 0x0003e60000000800 */
[----:B-----5:R-:W-:Y:S04]  /*da60*/  FFMA.FTZ R101, R101, R193, R242 ;  /* 0x000000c165657223 */ /* 0x020fe800000100f2 */
[C---:B------:R-:W-:Y:S08]  /*da70*/  HMMA.16816.F32.BF16 R56, R116.reuse, R120, R56 ;  /* 0x000000787438723c */ /* 0x040ff00000041838 */
[-C--:B------:R-:W-:Y:S08]  /*da80*/  HMMA.16816.F32.BF16 R60, R116, R122.reuse, R60 ;  /* 0x0000007a743c723c */ /* 0x080ff0000004183c */
[C---:B------:R-:W-:Y:S04]  /*da90*/  HMMA.16816.F32.BF16 R64, R112.reuse, R122, R64 ;  /* 0x0000007a7040723c */ /* 0x040fe80000041840 */
[--C-:B-1----:R-:W-:Y:S02]  /*daa0*/  FFMA.FTZ R100, R200, c[0x0][0x2d0], -R3.reuse ;  /* 0x0000b400c8647a23 */ /* 0x102fe40000010803 */
[----:B------:R-:W-:Y:S01]  /*dab0*/  FFMA.FTZ R3, R108, c[0x0][0x2d0], -R3 ;  /* 0x0000b4006c037a23 */ /* 0x000fe20000010803 */
[----:B------:R-:W-:Y:S01]  /*dac0*/  F2FP.BF16.PACK_AB R108, R184, R185 ;  /* 0x000000b9b86c723e */ /* 0x000fe200000010ff */
[-C--:B----4-:R-:W-:Y:S01]  /*dad0*/  HMMA.16816.F32.BF16 R68, R112, R128.reuse, R68 ;  /* 0x000000807044723c */ /* 0x090fe20000041844 */
[----:B------:R1:W3:Y:S03]  /*dae0*/  MUFU.EX2 R174, R100 ;  /* 0x0000006400ae7308 */ /* 0x0002e60000000800 */
[----:B------:R-:W-:Y:S04]  /*daf0*/  FFMA.FTZ R102, R102, R194, R248 ;  /* 0x000000c266667223 */ /* 0x000fe800000100f8 */
[C---:B------:R-:W-:Y:S08]  /*db00*/  HMMA.16816.F32.BF16 R72, R116.reuse, R128, R72 ;  /* 0x000000807448723c */ /* 0x040ff00000041848 */
[-C--:B------:R-:W-:Y:S08]  /*db10*/  HMMA.16816.F32.BF16 R76, R116, R130.reuse, R76 ;  /* 0x00000082744c723c */ /* 0x080ff0000004184c */
[C---:B------:R-:W-:Y:S04]  /*db20*/  HMMA.16816.F32.BF16 R80, R112.reuse, R130, R80 ;  /* 0x000000827050723c */ /* 0x040fe80000041850 */
[----:B-1----:R-:W-:Y:S01]  /*db30*/  FFMA.FTZ R100, R168, c[0x0][0x2d0], -R110 ;  /* 0x0000b400a8647a23 */ /* 0x002fe2000001086e */
[----:B---3--:R-:W-:Y:S03]  /*db40*/  F2FP.BF16.PACK_AB R161, R174, R175 ;  /* 0x000000afaea1723e */ /* 0x008fe600000010ff */
[-C--:B--2---:R-:W-:Y:S01]  /*db50*/  HMMA.16816.F32.BF16 R84, R112, R124.reuse, R84 ;  /* 0x0000007c7054723c */ /* 0x084fe20000041854 */
[----:B------:R1:W-:Y:S03]  /*db60*/  MUFU.EX2 R173, R100 ;  /* 0x0000006400ad7308 */ /* 0x0003e60000000800 */
[----:B------:R-:W-:Y:S04]  /*db70*/  FFMA.FTZ R103, R103, R195, R252 ;  /* 0x000000c367677223 */ /* 0x000fe800000100fc */
[C---:B------:R-:W-:Y:S08]  /*db80*/  HMMA.16816.F32.BF16 R88, R116.reuse, R124, R88 ;  /* 0x0000007c7458723c */ /* 0x040ff00000041858 */
[-C--:B------:R-:W-:Y:S08]  /*db90*/  HMMA.16816.F32.BF16 R92, R116, R126.reuse, R92 ;  /* 0x0000007e745c723c */ /* 0x080ff0000004185c */
[----:B------:R-:W-:Y:S04]  /*dba0*/  HMMA.16816.F32.BF16 R96, R112, R126, R96 ;  /* 0x0000007e7060723c */ /* 0x000fe80000041860 */
[----:B-1----:R-:W-:Y:S01]  /*dbb0*/  FFMA.FTZ R100, R170, c[0x0][0x2d0], -R110 ;  /* 0x0000b400aa647a23 */ /* 0x002fe2000001086e */
[----:B------:R-:W-:Y:S01]  /*dbc0*/  F2FP.BF16.PACK_AB R110, R180, R181 ;  /* 0x000000b5b46e723e */ /* 0x000fe200000010ff */
[----:B------:R-:W1:Y:S02]  /*dbd0*/  LDSM.16.MT88.4 R168, [R209+0x3880] ;  /* 0x00388000d1a8783b */ /* 0x000e640000004200 */
[----:B------:R-:W2:Y:S04]  /*dbe0*/  MUFU.EX2 R172, R100 ;  /* 0x0000006400ac7308 */ /* 0x000ea80000000800 */
[-C--:B------:R-:W-:Y:S02]  /*dbf0*/  HMMA.16816.F32.BF16 R112, R108, R132.reuse, R4 ;  /* 0x000000846c70723c */ /* 0x080fe40000041804 */
[----:B------:R-:W3:Y:S04]  /*dc00*/  LDSM.16.MT88.4 R4, [R210+0x3880] ;  /* 0x00388000d204783b */ /* 0x000ee80000004200 */
[----:B------:R-:W4:Y:S01]  /*dc10*/  MUFU.EX2 R100, R3 ;  /* 0x0000000300647308 */ /* 0x000f220000000800 */
[----:B--2---:R-:W-:Y:S02]  /*dc20*/  F2FP.BF16.PACK_AB R162, R172, R173 ;  /* 0x000000adaca2723e */ /* 0x004fe400000010ff */
[----:B----4-:R-:W-:Y:S03]  /*dc30*/  F2FP.BF16.PACK_AB R163, R100, R107 ;  /* 0x0000006b64a3723e */ /* 0x010fe600000010ff */
[----:B------:R-:W-:Y:S04]  /*dc40*/  FADD.FTZ R3, R206, R0 ;  /* 0x00000000ce037221 */ /* 0x000fe80000010000 */
[C---:B------:R-:W-:Y:S07]  /*dc50*/  HMMA.16816.F32.BF16 R116, R160.reuse, R132, R8 ;  /* 0x00000084a074723c */ /* 0x040fee0000041808 */
[----:B------:R-:W-:Y:S01]  /*dc60*/  FADD.FTZ R9, R191, R103 ;  /* 0x00000067bf097221 */ /* 0x000fe20000010000 */
[-C--:B------:R-:W-:Y:S01]  /*dc70*/  HMMA.16816.F32.BF16 R120, R160, R134.reuse, R12 ;  /* 0x00000086a078723c */ /* 0x080fe2000004180c */
[----:B------:R-:W2:Y:S03]  /*dc80*/  LDL R12, [R1] ;  /* 0x00000000010c7983 */ /* 0x000ea60000100800 */
        /* <DEDUP_REMOVED lines=34> */
[-C--:B-1----:R-:W-:Y:S08]  /*deb0*/  HMMA.16816.F32.BF16 R68, R108, R168.reuse, R68 ;  /* 0x000000a86c44723c */ /* 0x082ff00000041844 */
[C---:B------:R-:W-:Y:S08]  /*dec0*/  HMMA.16816.F32.BF16 R72, R160.reuse, R168, R72 ;  /* 0x000000a8a048723c */ /* 0x040ff00000041848 */
[-C--:B------:R-:W-:Y:S08]  /*ded0*/  HMMA.16816.F32.BF16 R76, R160, R170.reuse, R76 ;  /* 0x000000aaa04c723c */ /* 0x080ff0000004184c */
[C---:B------:R-:W-:Y:S08]  /*dee0*/  HMMA.16816.F32.BF16 R80, R108.reuse, R170, R80 ;  /* 0x000000aa6c50723c */ /* 0x040ff00000041850 */
[-C--:B---3--:R-:W-:Y:S08]  /*def0*/  HMMA.16816.F32.BF16 R84, R108, R4.reuse, R84 ;  /* 0x000000046c54723c */ /* 0x088ff00000041854 */
        /* <DEDUP_REMOVED lines=27> */
[----:B--2---:R-:W-:Y:S02]  /*e0b0*/  ISETP.GT.AND P0, PT, R224, R12, PT ;  /* 0x0000000ce000720c */ /* 0x004fe40003f04270 */
[----:B------:R-:W-:Y:S11]  /*e0c0*/  MOV R224, R0 ;  /* 0x0000000000e07202 */ /* 0x000ff60000000f00 */
[----:B-1----:R-:W-:-:S05]  /*e0d0*/  @P0 BRA `(.L_x_344) ;  /* 0xffffcdc000000947 */ /* 0x002fca000383ffff */
.L_x_339:
        /* <DEDUP_REMOVED lines=15> */
.L_x_366:
[----:B------:R-:W2:Y:S01]  /*e1d0*/  LDL R13, [R1+0x40] ;  /* 0x00004000010d7983 */ /* 0x000ea20000100800 */
[----:B------:R-:W-:Y:S04]  /*e1e0*/  DEPBAR.LE SB0, 0x0 ;  /* 0x000080000000791a */ /* 0x000fe80000000000 */
[----:B------:R-:W3:Y:S01]  /*e1f0*/  LDL R12, [R1+0x3c] ;  /* 0x00003c00010c7983 */ /* 0x000ee20000100800 */
[C---:B------:R-:W-:Y:S01]  /*e200*/  ISETP.GE.AND P1, PT, R226.reuse, c[0x0][0x1d4], PT ;  /* 0x00007500e2007a0c */ /* 0x040fe20003f26270 */
[----:B-1----:R-:W-:Y:S01]  /*e210*/  IMAD.WIDE.U32 R2, R225, c[0x0][0x208], RZ ;  /* 0x00008200e1027a25 */ /* 0x002fe200078e00ff */
[----:B------:R-:W-:Y:S01]  /*e220*/  SHF.R.S32.HI R4, RZ, 0x1f, R223 ;  /* 0x0000001fff047819 */ /* 0x000fe200000114df */
[----:B------:R-:W1:Y:S01]  /*e230*/  S2R R5, SR_CTAID.Y ;  /* 0x0000000000057919 */ /* 0x000e620000002600 */
[----:B------:R-:W-:Y:S01]  /*e240*/  IADD3 R11, R226, 0x40, RZ ;  /* 0x00000040e20b7810 */ /* 0x000fe20007ffe0ff */
[----:B------:R-:W-:Y:S01]  /*e250*/  BSSY B0, `(.L_x_346) ;  /* 0x0000051000007945 */ /* 0x000fe20003800000 */
[----:B------:R-:W-:Y:S01]  /*e260*/  SHF.R.S32.HI R0, RZ, 0x1f, R225 ;  /* 0x0000001fff007819 */ /* 0x000fe200000114e1 */
[----:B------:R-:W4:Y:S01]  /*e270*/  S2R R8, SR_CTAID.Y ;  /* 0x0000000000087919 */ /* 0x000f220000002600 */
[----:B------:R-:W-:Y:S03]  /*e280*/  IMAD R4, R4, c[0x0][0x218], RZ ;  /* 0x0000860004047a24 */ /* 0x000fe600078e02ff */
[----:B------:R-:W-:Y:S01]  /*e290*/  BAR.SYNC.DEFER_BLOCKING 0x0 ;  /* 0x0000000000007b1d */ /* 0x000fe20000010000 */
[----:B------:R-:W-:Y:S02]  /*e2a0*/  IMAD R0, R0, c[0x0][0x208], RZ ;  /* 0x0000820000007a24 */ /* 0x000fe400078e02ff */
[----:B------:R-:W-:Y:S02]  /*e2b0*/  IMAD R4, R223, c[0x0][0x21c], R4 ;  /* 0x00008700df047a24 */ /* 0x000fe400078e0204 */
[----:B------:R-:W-:Y:S04]  /*e2c0*/  IMAD R0, R225, c[0x0][0x20c], R0 ;  /* 0x00008300e1007a24 */ /* 0x000fe800078e0200 */
[----:B------:R-:W-:Y:S04]  /*e2d0*/  IMAD.IADD R3, R3, 0x1, R0 ;  /* 0x0000000103037824 */ /* 0x000fe800078e0200 */
[----:B------:R-:W-:Y:S01]  /*e2e0*/  IMAD.WIDE.U32 R2, R223, c[0x0][0x218], R2 ;  /* 0x00008600df027a25 */ /* 0x000fe200078e0002 */
[----:B------:R-:W-:Y:S04]  /*e2f0*/  LDSM.16.M88.4 R48, [R211+0x6080] ;  /* 0x00608000d330783b */ /* 0x000fe80000000200 */
[----:B------:R-:W-:Y:S04]  /*e300*/  LDSM.16.M88.4 R44, [R211+0x7080] ;  /* 0x00708000d32c783b */ /* 0x000fe80000000200 */
[----:B------:R-:W-:Y:S04]  /*e310*/  LDSM.16.M88.4 R16, [R208+0x3c80] ;  /* 0x003c8000d010783b */ /* 0x000fe80000000200 */
[----:B------:R-:W-:Y:S04]  /*e320*/  LDSM.16.M88.4 R32, [R208+0x4080] ;  /* 0x00408000d020783b */ /* 0x000fe80000000200 */
[----:B------:R-:W-:Y:S01]  /*e330*/  LDSM.16.M88.4 R160, [R208+0x4480] ;  /* 0x00448000d0a0783b */ /* 0x000fe20000000200 */
[----:B-1----:R-:W-:Y:S01]  /*e340*/  SHF.R.S32.HI R5, RZ, 0x1f, R5 ;  /* 0x0000001fff057819 */ /* 0x002fe20000011405 */
[----:B----4-:R-:W-:Y:S02]  /*e350*/  IMAD.WIDE.U32 R6, R8, c[0x0][0x210], RZ ;  /* 0x0000840008067a25 */ /* 0x010fe400078e00ff */
[----:B------:R-:W-:Y:S02]  /*e360*/  LDSM.16.M88.4 R164, [R212+0x6080] ;  /* 0x00608000d4a4783b */ /* 0x000fe40000000200 */
[----:B------:R-:W-:Y:S01]  /*e370*/  IMAD R5, R5, c[0x0][0x210], RZ ;  /* 0x0000840005057a24 */ /* 0x000fe200078e02ff */
[----:B------:R-:W-:Y:S01]  /*e380*/  IADD3 R0, P0, R6, R2, RZ ;  /* 0x0000000206007210 */ /* 0x000fe20007f1e0ff */
[----:B------:R-:W-:Y:S01]  /*e390*/  LDSM.16.M88.4 R172, [R212+0x7080] ;  /* 0x00708000d4ac783b */ /* 0x000fe20000000200 */
[----:B------:R-:W-:Y:S01]  /*e3a0*/  IADD3 R6, R226, 0x20, RZ ;  /* 0x00000020e2067810 */ /* 0x000fe20007ffe0ff */
[----:B------:R-:W-:Y:S02]  /*e3b0*/  IMAD R5, R8, c[0x0][0x214], R5 ;  /* 0x0000850008057a24 */ /* 0x000fe400078e0205 */
[----:B------:R-:W-:Y:S01]  /*e3c0*/  LDSM.16.M88.4 R168, [R213] ;  /* 0x00000000d5a8783b */ /* 0x000fe20000000200 */
[----:B------:R-:W-:Y:S01]  /*e3d0*/  SHF.R.S32.HI R6, RZ, 0x1f, R6 ;  /* 0x0000001fff067819 */ /* 0x000fe20000011406 */
[----:B------:R-:W-:Y:S01]  /*e3e0*/  IMAD.IADD R5, R7, 0x1, R5 ;  /* 0x0000000107057824 */ /* 0x000fe200078e0205 */
[----:B------:R-:W-:Y:S01]  /*e3f0*/  IADD3 R7, R226, 0x20, RZ ;  /* 0x00000020e2077810 */ /* 0x000fe20007ffe0ff */
[----:B------:R-:W-:Y:S03]  /*e400*/  LDSM.16.M88.4 R176, [R221] ;  /* 0x00000000ddb0783b */ /* 0x000fe60000000200 */
[----:B------:R-:W-:Y:S01]  /*e410*/  IADD3.X R3, R5, R3, R4, P0, !PT ;  /* 0x0000000305037210 */ /* 0x000fe200007fe404 */
[----:B------:R-:W-:Y:S01]  /*e420*/  LDSM.16.M88.4 R180, [R220] ;  /* 0x00000000dcb4783b */ /* 0x000fe20000000200 */
[----:B------:R-:W-:Y:S02]  /*e430*/  LEA R10, P0, R0, c[0x0][0x1f8], 0x1 ;  /* 0x00007e00000a7a11 */ /* 0x000fe400078008ff */
[----:B------:R-:W-:Y:S02]  /*e440*/  IADD3 R5, R226, 0x40, RZ ;  /* 0x00000040e2057810 */ /* 0x000fe40007ffe0ff */
[----:B------:R-:W-:Y:S02]  /*e450*/  LEA.HI.X R3, R0, c[0x0][0x1fc], R3, 0x1, P0 ;  /* 0x00007f0000037a11 */ /* 0x000fe400000f0c03 */
[----:B------:R-:W-:Y:S01]  /*e460*/  LEA.HI R6, R6, R7, RZ, 0x3 ;  /* 0x0000000706067211 */ /* 0x000fe200078f18ff */
[----:B------:R-:W1:Y:S01]  /*e470*/  SHFL.IDX PT, R0, R10, RZ, 0x1c1f ;  /* 0x001c1fff0a007589 */ /* 0x000e6200000e0000 */
[----:B------:R-:W-:Y:S02]  /*e480*/  SHF.R.S32.HI R5, RZ, 0x1f, R5 ;  /* 0x0000001fff057819 */ /* 0x000fe40000011405 */
[----:B------:R-:W-:Y:S01]  /*e490*/  LOP3.LUT R6, R6, 0xfffffff8, RZ, 0xc0, !PT ;  /* 0xfffffff806067812 */ /* 0x000fe200078ec0ff */
[----:B------:R-:W4:Y:S01]  /*e4a0*/  SHFL.IDX PT, R2, R3, RZ, 0x1c1f ;  /* 0x001c1fff03027589 */ /* 0x000f2200000e0000 */
[----:B------:R-:W-:Y:S03]  /*e4b0*/  LEA.HI R5, R5, R11, RZ, 0x3 ;  /* 0x0000000b05057211 */ /* 0x000fe600078f18ff */
[----:B------:R-:W-:Y:S01]  /*e4c0*/  IMAD.SHL.U32 R100, R6, 0x2, RZ ;  /* 0x0000000206647824 */ /* 0x000fe200078e00ff */
[----:B------:R-:W-:Y:S01]  /*e4d0*/  LOP3.LUT R5, R5, 0xfffffff8, RZ, 0xc0, !PT ;  /* 0xfffffff805057812 */ /* 0x000fe200078ec0ff */
[----:B------:R-:W5:Y:S04]  /*e4e0*/  S2R R11, SR_TID.X ;  /* 0x00000000000b7919 */ /* 0x000f680000002100 */
[----:B------:R-:W-:Y:S01]  /*e4f0*/  IMAD.SHL.U32 R102, R5, 0x2, RZ ;  /* 0x0000000205667824 */ /* 0x000fe200078e00ff */
[----:B-1----:R-:W-:Y:S05]  /*e500*/  IADD3 R8, P0, R0, R252, RZ ;  /* 0x000000fc00087210 */ /* 0x002fea0007f1e0ff */
[----:B----4-:R-:W-:Y:S05]  /*e510*/  IMAD.X R9, R2, 0x1, R228, P0 ;  /* 0x0000000102097824 */ /* 0x010fea00000e06e4 */
[----:B------:R-:W-:Y:S01]  /*e520*/  @!PT LDS RZ, [RZ] ;  /* 0x00000000fffff984 */ /* 0x000fe20000000800 */
[----:B------:R1:W-:Y:S01]  /*e530*/  LDGSTS.E.BYPASS.LTC128B.128 [R222+0x1880], [R8.64], !P1 ;  /* 0x0188000008de7fae */ /* 0x0003e2000c901d46 */
[----:B-----5:R-:W-:Y:S02]  /*e540*/  ISETP.GT.AND P1, PT, R11, 0x3f, PT ;  /* 0x0000003f0b00780c */ /* 0x020fe40003f24270 */
        /* <DEDUP_REMOVED lines=14> */
[----:B-1----:R1:W2:Y:S04]  /*e630*/  SHFL.IDX PT, R4, R3, 0x1, 0x1c1f ;  /* 0x003c1f0003047f89 */ /* 0x0022a800000e0000 */
[----:B------:R1:W3:Y:S02]  /*e640*/  SHFL.IDX PT, R0, R10, 0x1, 0x1c1f ;  /* 0x003c1f000a007f89 */ /* 0x0002e400000e0000 */
.L_x_387:
[C---:B-1----:R-:W-:Y:S02]  /*e650*/  IADD3 R10, R226.reuse, 0x20, RZ ;  /* 0x00000020e20a7810 */ /* 0x042fe40007ffe0ff */
[----:B------:R-:W-:Y:S02]  /*e660*/  ISETP.GE.AND P3, PT, R226, c[0x0][0x1d4], PT ;  /* 0x00007500e2007a0c */ /* 0x000fe40003f66270 */
        /* <DEDUP_REMOVED lines=15> */
.L_x_347:
[----:B------:R-:W-:Y:S05]  /*e760*/  BSYNC B0 ;  /* 0x0000000000007941 */ /* 0x000fea0003800000 */
.L_x_346:
[----:B------:R-:W0:Y:S01]  /*e770*/  LDGDEPBAR ;  /* 0x00000000000079af */ /* 0x000e220000000000 */
[----:B------:R-:W-:Y:S01]  /*e780*/  WARPSYNC 0xffffffff ;  /* 0xffffffff00007948 */ /* 0x000fe20003800000 */
[-C--:B-1----:R-:W-:Y:S06]  /*e790*/  HMMA.16816.F32.BF16 R4, R48, R16.reuse, RZ ;  /* 0x000000103004723c */ /* 0x082fec00000418ff */
        /* <DEDUP_REMOVED lines=155> */
[----:B---3--:R-:W-:Y:S02]  /*f150*/  FMUL.FTZ R26, R50, c[0x0][0x320] ;  /* 0x0000c800321a7a20 */ /* 0x008fe40000410000 */
[----:B------:R-:W-:Y:S02]  /*f160*/  FMUL.FTZ R18, R51, c[0x0][0x320] ;  /* 0x0000c80033127a20 */ /* 0x000fe40000410000 */
[----:B------:R-:W-:Y:S02]  /*f170*/  FMUL.FTZ R22, R22, c[0x0][0x320] ;  /* 0x0000c80016167a20 */ /* 0x000fe40000410000 */
[----:B------:R-:W-:Y:S02]  /*f180*/  FMUL.FTZ R23, R23, c[0x0][0x320] ;  /* 0x0000c80017177a20 */ /* 0x000fe40000410000 */
[----:B------:R-:W-:Y:S01]  /*f190*/  FMUL.FTZ R24, R24, c[0x0][0x320] ;  /* 0x0000c80018187a20 */ /* 0x000fe20000410000 */
[----:B------:R2:W3:Y:S01]  /*f1a0*/  MUFU.TANH R161, R22 ;  /* 0x0000001600a17308 */ /* 0x0004e20000002400 */
        /* <DEDUP_REMOVED lines=39> */
[----:B------:R-:W1:Y:S01]  /*f420*/  S2R R233, SR_CTAID.Y ;  /* 0x0000000000e97919 */ /* 0x000e620000002600 */
[----:B---3--:R-:W-:Y:S01]  /*f430*/  ISETP.GT.AND P1, PT, R0, 0x2f, PT ;  /* 0x0000002f0000780c */ /* 0x008fe20003f24270 */
[----:B--2---:R-:W-:Y:S05]  /*f440*/  IMAD R2, R224, 0x30, R2 ;  /* 0x00000030e0027824 */ /* 0x004fea00078e0202 */
[----:B------:R-:W-:Y:S05]  /*f450*/  IADD3 R2, R2, -0x30, R0 ;  /* 0xffffffd002027810 */ /* 0x000fea0007ffe000 */
[----:B------:R-:W-:Y:S04]  /*f460*/  @P2 IMAD.HI.U32 R3, R2, c[0x0][0x2bc], RZ ;  /* 0x0000af0002032a27 */ /* 0x000fe800078e00ff */
[----:B------:R-:W-:Y:S01]  /*f470*/  IMAD.MOV.U32 R0, RZ, RZ, R2 ;  /* 0x000000ffff007224 */ /* 0x000fe200078e0002 */
[----:B------:R-:W-:Y:S04]  /*f480*/  @P2 SHF.R.U32.HI R0, RZ, c[0x0][0x2c0], R3 ;  /* 0x0000b000ff002a19 */ /* 0x000fe80000011603 */
[C---:B----4-:R-:W-:Y:S01]  /*f490*/  @!P1 IADD3 R3, P0, R0.reuse, R234, RZ ;  /* 0x000000ea00039210 */ /* 0x050fe20007f1e0ff */
[----:B-1----:R-:W-:Y:S03]  /*f4a0*/  IMAD.WIDE.U32 R234, R233, c[0x0][0x1e8], RZ ;  /* 0x00007a00e9ea7a25 */ /* 0x002fe600078e00ff */
[----:B-----5:R-:W-:Y:S01]  /*f4b0*/  @!P1 LEA.HI.X.SX32 R5, R0, R232, 0x1, P0 ;  /* 0x000000e800059211 */ /* 0x020fe200000f0eff */
[----:B------:R-:W-:Y:S01]  /*f4c0*/  IMAD.MOV R0, RZ, RZ, -R0 ;  /* 0x000000ffff007224 */ /* 0x000fe200078e0a00 */
[----:B------:R-:W1:Y:S01]  /*f4d0*/  S2R R232, SR_CTAID.Y ;  /* 0x0000000000e87919 */ /* 0x000e620000002600 */
[C---:B------:R-:W-:Y:S02]  /*f4e0*/  @!P1 LEA R4, P0, R3.reuse, c[0x0][0x2a0], 0x2 ;  /* 0x0000a80003049a11 */ /* 0x040fe400078010ff */
[----:B------:R-:W-:Y:S02]  /*f4f0*/  IMAD R225, R0, c[0x0][0x2b8], R2 ;  /* 0x0000ae0000e17a24 */ /* 0x000fe400078e0202 */
[----:B------:R-:W-:Y:S02]  /*f500*/  @!P1 LEA.HI.X R5, R3, c[0x0][0x2a4], R5, 0x2, P0 ;  /* 0x0000a90003059a11 */ /* 0x000fe400000f1405 */
[----:B------:R-:W-:Y:S01]  /*f510*/  IMAD.WIDE.U32 R2, R225, c[0x0][0x1e0], RZ ;  /* 0x00007800e1027a25 */ /* 0x000fe200078e00ff */
[----:B------:R-:W-:Y:S02]  /*f520*/  SHF.R.S32.HI R0, RZ, 0x1f, R225 ;  /* 0x0000001fff007819 */ /* 0x000fe400000114e1 */
[----:B------:R-:W2:Y:S01]  /*f530*/  @!P1 LDG.E R223, [R4.64] ;  /* 0x0000000604df9981 */ /* 0x000ea2000c1e1900 */
[----:B------:R-:W-:Y:S02]  /*f540*/  ISETP.GE.AND P1, PT, R227, 0x1, PT ;  /* 0x00000001e300780c */ /* 0x000fe40003f26270 */
[----:B------:R-:W-:Y:S04]  /*f550*/  IMAD R0, R0, c[0x0][0x1e0], RZ ;  /* 0x0000780000007a24 */ /* 0x000fe800078e02ff */
[----:B------:R-:W-:Y:S04]  /*f560*/  IMAD R0, R225, c[0x0][0x1e4], R0 ;  /* 0x00007900e1007a24 */ /* 0x000fe800078e0200 */
[----:B------:R-:W-:Y:S01]  /*f570*/  IMAD.IADD R3, R3, 0x1, R0 ;  /* 0x0000000103037824 */ /* 0x000fe200078e0200 */
[----:B-1----:R-:W-:Y:S05]  /*f580*/  SHF.R.S32.HI R232, RZ, 0x1f, R232 ;  /* 0x0000001fffe87819 */ /* 0x002fea00000114e8 */
[----:B------:R-:W-:Y:S04]  /*f590*/  IMAD R232, R232, c[0x0][0x1e8], RZ ;  /* 0x00007a00e8e87a24 */ /* 0x000fe800078e02ff */
[----:B------:R-:W-:Y:S01]  /*f5a0*/  IMAD R232, R233, c[0x0][0x1ec], R232 ;  /* 0x00007b00e9e87a24 */ /* 0x000fe200078e02e8 */
[----:B------:R-:W-:Y:S03]  /*f5b0*/  IADD3 R233, R226, 0x20, RZ ;  /* 0x00000020e2e97810 */ /* 0x000fe60007ffe0ff */
[----:B------:R-:W-:Y:S01]  /*f5c0*/  IMAD.IADD R232, R235, 0x1, R232 ;  /* 0x00000001ebe87824 */ /* 0x000fe200078e02e8 */
[----:B------:R-:W-:Y:S02]  /*f5d0*/  ISETP.GE.AND P4, PT, R233, c[0x0][0x1d4], PT ;  /* 0x00007500e9007a0c */ /* 0x000fe40003f86270 */
[----:B--2---:R-:W-:Y:S01]  /*f5e0*/  SHF.R.S32.HI R4, RZ, 0x1f, R223 ;  /* 0x0000001fff047819 */ /* 0x004fe200000114df */
        /* <DEDUP_REMOVED lines=33> */
.L_x_349:
        /* <DEDUP_REMOVED lines=12> */
[C---:B---3--:R-:W-:Y:S02]  /*f8c0*/  IADD3 R7, -R3.reuse, 0x1, R2 ;  /* 0x0000000103077810 */ /* 0x048fe40007ffe102 */
[----:B------:R-:W-:Y:S02]  /*f8d0*/  IADD3 R8, -R3, R2, RZ ;  /* 0x0000000203087210 */ /* 0x000fe40007ffe1ff */
[----:B------:R-:W-:Y:S04]  /*f8e0*/  IADD3 R7, -R230, R7, R229 ;  /* 0x00000007e6077210 */ /* 0x000fe80007ffe1e5 */
[C---:B------:R-:W-:Y:S02]  /*f8f0*/  IADD3 R6, R7.reuse, c[0x0][0x328], RZ ;  /* 0x0000ca0007067a10 */ /* 0x040fe40007ffe0ff */
[----:B------:R-:W-:Y:S04]  /*f900*/  IADD3 R7, R7, UR4, RZ ;  /* 0x0000000407077c10 */ /* 0x000fe8000fffe0ff */
[----:B-1----:R-:W-:Y:S01]  /*f910*/  IADD3 R0, R7, R4, RZ ;  /* 0x0000000407007210 */ /* 0x002fe20007ffe0ff */
        /* <DEDUP_REMOVED lines=15> */
.L_x_352:
[----:B------:R-:W-:Y:S04]  /*fa10*/  MOV R9, 0x1 ;  /* 0x0000000100097802 */ /* 0x000fe80000000f00 */
[----:B------:R-:W-:Y:S11]  /*fa20*/  ISETP.NE.AND P0, PT, R9, c[0x0][0x32c], PT ;  /* 0x0000cb0009007a0c */ /* 0x000ff60003f05270 */
[----:B------:R-:W-:Y:S02]  /*fa30*/  @!UPT UIADD3 URZ, URZ, URZ, URZ ;  /* 0x0000003f3f3ff290 */ /* 0x000fe4000fffe03f */
[----:B------:R-:W-:Y:S05]  /*fa40*/  @P0 IMAD.HI.U32 R9, R4, c[0x0][0x330], RZ ;  /* 0x0000cc0004090a27 */ /* 0x000fea00078e00ff */
[----:B------:R-:W-:Y:S02]  /*fa50*/  @P0 SHF.R.U32.HI R4, RZ, c[0x0][0x334], R9 ;  /* 0x0000cd00ff040a19 */ /* 0x000fe40000011609 */
.L_x_353:
[----:B------:R-:W-:Y:S05]  /*fa60*/  BSYNC B0 ;  /* 0x0000000000007941 */ /* 0x000fea0003800000 */
.L_x_351:
[----:B------:R-:W-:Y:S05]  /*fa70*/  IMAD R4, R4, c[0x0][0x32c], R8 ;  /* 0x0000cb0004047a24 */ /* 0x000fea00078e0208 */
[----:B------:R-:W-:Y:S02]  /*fa80*/  IADD3 R9, R4, c[0x0][0x32c], RZ ;  /* 0x0000cb0004097a10 */ /* 0x000fe40007ffe0ff */
[----:B------:R-:W-:Y:S02]  /*fa90*/  IMNMX R0, R0, R4, !PT ;  /* 0x0000000400007217 */ /* 0x000fe40007800200 */
[----:B------:R-:W-:Y:S02]  /*faa0*/  IMNMX R3, R3, R9, PT ;  /* 0x0000000903037217 */ /* 0x000fe40003800200 */
.L_x_350:
        /* <DEDUP_REMOVED lines=55> */
[----:B------:R-:W-:Y:S01]  /*fe20*/  ISETP.GE.AND P0, PT, R33, 0x1, PT ;  /* 0x000000012100780c */ /* 0x000fe20003f06270 */
[--C-:B-1----:R-:W-:Y:S02]  /*fe30*/  IMAD.IADD R2, R6, 0x1, R3.reuse ;  /* 0x0000000106027824 */ /* 0x102fe400078e0203 */
[----:B------:R-:W-:Y:S10]  /*fe40*/  IMAD.IADD R0, R7, 0x1, R3 ;  /* 0x0000000107007824 */ /* 0x000ff400078e0203 */
        /* <DEDUP_REMOVED lines=14> */
.L_x_356:
[----:B------:R-:W-:Y:S04]  /*ff30*/  MOV R14, 0x1 ;  /* 0x00000001000e7802 */ /* 0x000fe80000000f00 */
[----:B------:R-:W-:Y:S11]  /*ff40*/  ISETP.NE.AND P0, PT, R14, c[0x0][0x32c], PT ;  /* 0x0000cb000e007a0c */ /* 0x000ff60003f05270 */
[----:B------:R-:W-:Y:S02]  /*ff50*/  @!UPT UIADD3 URZ, URZ, URZ, URZ ;  /* 0x0000003f3f3ff290 */ /* 0x000fe4000fffe03f */
[----:B------:R-:W-:Y:S05]  /*ff60*/  @P0 IMAD.HI.U32 R14, R3, c[0x0][0x330], RZ ;  /* 0x0000cc00030e0a27 */ /* 0x000fea00078e00ff */
[----:B------:R-:W-:Y:S02]  /*ff70*/  @P0 SHF.R.U32.HI R3, RZ, c[0x0][0x334], R14 ;  /* 0x0000cd00ff030a19 */ /* 0x000fe4000001160e */
.L_x_357:
[----:B------:R-:W-:Y:S05]  /*ff80*/  BSYNC B0 ;  /* 0x0000000000007941 */ /* 0x000fea0003800000 */
.L_x_355:
[----:B------:R-:W-:Y:S05]  /*ff90*/  IMAD R3, R3, c[0x0][0x32c], R8 ;  /* 0x0000cb0003037a24 */ /* 0x000fea00078e0208 */
[----:B------:R-:W-:Y:S02]  /*ffa0*/  IADD3 R14, R3, c[0x0][0x32c], RZ ;  /* 0x0000cb00030e7a10 */ /* 0x000fe40007ffe0ff */
[----:B------:R-:W-:Y:S02]  /*ffb0*/  IMNMX R0, R0, R3, !PT ;  /* 0x0000000300007217 */ /* 0x000fe40007800200 */
[----:B------:R-:W-:Y:S02]  /*ffc0*/  IMNMX R2, R2, R14, PT ;  /* 0x0000000e02027217 */ /* 0x000fe40003800200 */
.L_x_354:
        /* <DEDUP_REMOVED lines=61> */
.L_x_360:
[----:B------:R-:W-:Y:S04]  /*103a0*/  MOV R14, 0x1 ;  /* 0x00000001000e7802 */ /* 0x000fe80000000f00 */
[----:B------:R-:W-:Y:S11]  /*103b0*/  ISETP.NE.AND P0, PT, R14, c[0x0][0x32c], PT ;  /* 0x0000cb000e007a0c */ /* 0x000ff60003f05270 */
[----:B------:R-:W-:Y:S02]  /*103c0*/  @!UPT UIADD3 URZ, URZ, URZ, URZ ;  /* 0x0000003f3f3ff290 */ /* 0x000fe4000fffe03f */
[----:B------:R-:W-:Y:S05]  /*103d0*/  @P0 IMAD.HI.U32 R14, R3, c[0x0][0x330], RZ ;  /* 0x0000cc00030e0a27 */ /* 0x000fea00078e00ff */
[----:B------:R-:W-:Y:S02]  /*103e0*/  @P0 SHF.R.U32.HI R3, RZ, c[0x0][0x334], R14 ;  /* 0x0000cd00ff030a19 */ /* 0x000fe4000001160e */
.L_x_361:
[----:B------:R-:W-:Y:S05]  /*103f0*/  BSYNC B0 ;  /* 0x0000000000007941 */ /* 0x000fea0003800000 */
.L_x_359:
[----:B------:R-:W-:Y:S05]  /*10400*/  IMAD R3, R3, c[0x0][0x32c], R8 ;  /* 0x0000cb0003037a24 */ /* 0x000fea00078e0208 */
[----:B------:R-:W-:Y:S02]  /*10410*/  IADD3 R14, R3, c[0x0][0x32c], RZ ;  /* 0x0000cb00030e7a10 */ /* 0x000fe40007ffe0ff */
[----:B------:R-:W-:Y:S02]  /*10420*/  IMNMX R0, R0, R3, !PT ;  /* 0x0000000300007217 */ /* 0x000fe40007800200 */
[----:B------:R-:W-:Y:S02]  /*10430*/  IMNMX R2, R2, R14, PT ;  /* 0x0000000e02027217 */ /* 0x000fe40003800200 */
.L_x_358:
        /* <DEDUP_REMOVED lines=61> */
.L_x_364:
[----:B------:R-:W-:Y:S04]  /*10810*/  MOV R5, 0x1 ;  /* 0x0000000100057802 */ /* 0x000fe80000000f00 */
[----:B------:R-:W-:Y:S11]  /*10820*/  ISETP.NE.AND P0, PT, R5, c[0x0][0x32c], PT ;  /* 0x0000cb0005007a0c */ /* 0x000ff60003f05270 */
[----:B------:R-:W-:Y:S02]  /*10830*/  @!UPT UIADD3 URZ, URZ, URZ, URZ ;  /* 0x0000003f3f3ff290 */ /* 0x000fe4000fffe03f */
[----:B------:R-:W-:Y:S05]  /*10840*/  @P0 IMAD.HI.U32 R5, R3, c[0x0][0x330], RZ ;  /* 0x0000cc0003050a27 */ /* 0x000fea00078e00ff */
[----:B------:R-:W-:Y:S02]  /*10850*/  @P0 SHF.R.U32.HI R3, RZ, c[0x0][0x334], R5 ;  /* 0x0000cd00ff030a19 */ /* 0x000fe40000011605 */
.L_x_365:
[----:B------:R-:W-:Y:S05]  /*10860*/  BSYNC B0 ;  /* 0x0000000000007941 */ /* 0x000fea0003800000 */
.L_x_363:
[----:B------:R-:W-:Y:S05]  /*10870*/  IMAD R8, R3, c[0x0][0x32c], R8 ;  /* 0x0000cb0003087a24 */ /* 0x000fea00078e0208 */
[----:B------:R-:W-:Y:S02]  /*10880*/  IADD3 R3, R8, c[0x0][0x32c], RZ ;  /* 0x0000cb0008037a10 */ /* 0x000fe40007ffe0ff */
[----:B------:R-:W-:Y:S02]  /*10890*/  IMNMX R0, R0, R8, !PT ;  /* 0x0000000800007217 */ /* 0x000fe40007800200 */
[----:B------:R-:W-:Y:S02]  /*108a0*/  IMNMX R2, R2, R3, PT ;  /* 0x0000000302027217 */ /* 0x000fe40003800200 */
.L_x_362:
[----:B------:R-:W-:Y:S01]  /*108b0*/  ISETP.GT.AND P0, PT, R0, RZ, !P1 ;  /* 0x000000ff0000720c */ /* 0x000fe20004f04270 */
[----:B------:R-:W-:Y:S01]  /*108c0*/  LDSM.16.MT88.4 R36, [R210+0x1880] ;  /* 0x00188000d224783b */ /* 0x000fe20000004200 */
        /* <DEDUP_REMOVED lines=30> */
[----:B------:R-:W-:Y:S02]  /*10ab0*/  MOV R191, R231 ;  /* 0x000000e700bf7202 */ /* 0x000fe40000000f00 */
        /* <DEDUP_REMOVED lines=20> */
[----:B------:R-:W-:Y:S02]  /*10c00*/  ISETP.GT.AND P0, PT, R0, 0x29, !P1 ;  /* 0x000000290000780c */ /* 0x000fe40004f04270 */
[----:B------:R-:W1:Y:S02]  /*10c10*/  SHFL.BFLY PT, R0, R106, 0x2, 0x1f ;  /* 0x0c401f006a007f89 */ /* 0x000e6400000e0000 */
[----:B------:R-:W-:Y:S04]  /*10c20*/  ISETP.LT.OR P0, PT, R2, 0x2a, P0 ;  /* 0x0000002a0200780c */ /* 0x000fe80000701670 */
[----:B------:R-:W-:Y:S02]  /*10c30*/  FSEL R109, R47, -INF , !P0 ;  /* 0xff8000002f6d7808 */ /* 0x000fe40004000000 */
[----:B-1----:R-:W-:Y:S05]  /*10c40*/  FMNMX.FTZ R106, R106, R0, !PT ;  /* 0x000000006a6a7209 */ /* 0x002fea0007810000 */
        /* <DEDUP_REMOVED lines=10> */
[--C-:B------:R-:W-:Y:S01]  /*10cf0*/  FFMA.FTZ R6, R24, c[0x0][0x2d0], -R110.reuse ;  /* 0x0000b40018067a23 */ /* 0x100fe2000001086e */
[----:B------:R-:W-:Y:S01]  /*10d00*/  FMNMX.FTZ R0, R48, R0, !PT ;  /* 0x0000000030007209 */ /* 0x000fe20007810000 */
[----:B------:R-:W-:Y:S02]  /*10d10*/  FFMA.FTZ R7, R23, c[0x0][0x2d0], -R110 ;  /* 0x0000b40017077a23 */ /* 0x000fe4000001086e */
[----:B------:R1:W-:Y:S01]  /*10d20*/  MUFU.EX2 R250, R6 ;  /* 0x0000000600fa7308 */ /* 0x0003e20000000800 */
[----:B------:R-:W-:Y:S04]  /*10d30*/  FMNMX.FTZ R0, R49, R0, !PT ;  /* 0x0000000031007209 */ /* 0x000fe80007810000 */
[----:B------:R-:W-:Y:S04]  /*10d40*/  FMNMX.FTZ R0, R168, R0, !PT ;  /* 0x00000000a8007209 */ /* 0x000fe80007810000 */
[----:B------:R-:W-:Y:S01]  /*10d50*/  FMNMX.FTZ R0, R170, R0, !PT ;  /* 0x00000000aa007209 */ /* 0x000fe20007810000 */
[----:B------:R-:W-:Y:S03]  /*10d60*/  MUFU.EX2 R249, R7 ;  /* 0x0000000700f97308 */ /* 0x000fe60000000800 */
[----:B------:R-:W-:Y:S04]  /*10d70*/  FMNMX.FTZ R0, R180, R0, !PT ;  /* 0x00000000b4007209 */ /* 0x000fe80007810000 */
[----:B------:R-:W-:Y:S04]  /*10d80*/  FMNMX.FTZ R0, R181, R0, !PT ;  /* 0x00000000b5007209 */ /* 0x000fe80007810000 */
[----:B------:R-:W-:Y:S04]  /*10d90*/  FMNMX.FTZ R0, R190, R0, !PT ;  /* 0x00000000be007209 */ /* 0x000fe80007810000 */
[----:B------:R-:W-:Y:S05]  /*10da0*/  FMNMX.FTZ R0, R192, R0, !PT ;  /* 0x00000000c0007209 */ /* 0x000fea0007810000 */
[----:B------:R-:W2:Y:S02]  /*10db0*/  SHFL.BFLY PT, R2, R0, 0x2, 0x1f ;  /* 0x0c401f0000027f89 */ /* 0x000ea400000e0000 */
[----:B--2---:R-:W-:Y:S06]  /*10dc0*/  FMNMX.FTZ R0, R0, R2, !PT ;  /* 0x0000000200007209 */ /* 0x004fec0007810000 */
[----:B------:R-:W2:Y:S02]  /*10dd0*/  SHFL.BFLY PT, R105, R0, 0x1, 0x1f ;  /* 0x0c201f0000697f89 */ /* 0x000ea400000e0000 */
[----:B--2---:R-:W-:Y:S02]  /*10de0*/  FMNMX.FTZ R105, R0, R105, !PT ;  /* 0x0000006900697209 */ /* 0x004fe40007810000 */
[----:B------:R-:W-:Y:S02]  /*10df0*/  FMNMX.FTZ R0, R14, R107, !PT ;  /* 0x0000006b0e007209 */ /* 0x000fe40007810000 */
[C---:B------:R-:W-:Y:S01]  /*10e00*/  FSETP.NEU.FTZ.AND P0, PT, R105.reuse, -INF , PT ;  /* 0xff8000006900780b */ /* 0x040fe20003f1d000 */
[C---:B------:R-:W-:Y:S01]  /*10e10*/  FMUL.FTZ R111, R105.reuse, c[0x0][0x2d0] ;  /* 0x0000b400696f7a20 */ /* 0x040fe20000410000 */
        /* <DEDUP_REMOVED lines=25> */
[----:B-1----:R-:W-:Y:S01]  /*10fb0*/  FFMA.FTZ R6, R17, c[0x0][0x2d0], -R164 ;  /* 0x0000b40011067a23 */ /* 0x002fe200000108a4 */
        /* <DEDUP_REMOVED lines=124> */
[C---:B------:R-:W-:Y:S02]  /*11780*/  FMUL.FTZ R86, R100.reuse, R86 ;  /* 0x0000005664567220 */ /* 0x040fe40000410000 */
[--C-:B-1----:R-:W-:Y:S02]  /*11790*/  FFMA.FTZ R2, R41, c[0x0][0x2d0], -R110.reuse ;  /* 0x0000b40029027a23 */ /* 0x102fe4000001086e */
[C---:B------:R-:W-:Y:S02]  /*117a0*/  FMUL.FTZ R41, R3.reuse, R149 ;  /* 0x0000009503297220 */ /* 0x040fe40000410000 */
[----:B------:R1:W3:Y:S01]  /*117b0*/  MUFU.EX2 R235, R2 ;  /* 0x0000000200eb7308 */ /* 0x0002e20000000800 */
[----:B------:R-:W-:Y:S02]  /*117c0*/  FMUL.FTZ R87, R100, R87 ;  /* 0x0000005764577220 */ /* 0x000fe40000410000 */
        /* <DEDUP_REMOVED lines=138> */
[C---:B------:R-:W-:Y:S01]  /*12070*/  HMMA.16816.F32.BF16 R64, R112.reuse, R118, R64 ;  /* 0x000000767040723c */ /* 0x040fe20000041840 */
[----:B------:R-:W-:Y:S07]  /*12080*/  ISETP.GT.AND P0, PT, R224, R196, PT ;  /* 0x000000c4e000720c */ /* 0x000fee0003f04270 */
[-C--:B-1----:R-:W-:Y:S01]  /*12090*/  HMMA.16816.F32.BF16 R68, R112, R124.reuse, R68 ;  /* 0x0000007c7044723c */ /* 0x082fe20000041844 */
[----:B------:R-:W1:Y:S07]  /*120a0*/  MUFU.EX2 R188, R110 ;  /* 0x0000006e00bc7308 */ /* 0x000e6e0000000800 */
[C---:B------:R-:W-:Y:S01]  /*120b0*/  HMMA.16816.F32.BF16 R72, R120.reuse, R124, R72 ;  /* 0x0000007c7848723c */ /* 0x040fe20000041848 */
[--C-:B--2---:R-:W-:Y:S07]  /*120c0*/  FFMA.FTZ R2, R190, c[0x0][0x2d0], -R111.reuse ;  /* 0x0000b400be027a23 */ /* 0x104fee000001086f */
[-C--:B------:R-:W-:Y:S01]  /*120d0*/  HMMA.16816.F32.BF16 R76, R120, R126.reuse, R76 ;  /* 0x0000007e784c723c */ /* 0x080fe2000004184c */
[----:B------:R-:W2:Y:S01]  /*120e0*/  LDL.LU R190, [R1+0x10] ;  /* 0x0000100001be7983 */ /* 0x000ea20000300800 */
[----:B------:R5:W-:Y:S02]  /*120f0*/  MUFU.EX2 R185, R2 ;  /* 0x0000000200b97308 */ /* 0x000be40000000800 */
[----:B------:R-:W-:Y:S02]  /*12100*/  FFMA.FTZ R111, R192, c[0x0][0x2d0], -R111 ;  /* 0x0000b400c06f7a23 */ /* 0x000fe4000001086f */
[----:B------:R-:W3:Y:S02]  /*12110*/  LDL.LU R192, [R1+0x8] ;  /* 0x0000080001c07983 */ /* 0x000ee40000300800 */
[C---:B------:R-:W-:Y:S01]  /*12120*/  HMMA.16816.F32.BF16 R80, R112.reuse, R126, R80 ;  /* 0x0000007e7050723c */ /* 0x040fe20000041850 */
[----:B-1----:R-:W-:Y:S03]  /*12130*/  F2FP.BF16.PACK_AB R110, R188, R191 ;  /* 0x000000bfbc6e723e */ /* 0x002fe600000010ff */
[----:B------:R-:W1:Y:S04]  /*12140*/  MUFU.EX2 R184, R111 ;  /* 0x0000006f00b87308 */ /* 0x000e680000000800 */
[-C--:B----4-:R-:W-:Y:S08]  /*12150*/  HMMA.16816.F32.BF16 R84, R112, R128.reuse, R84 ;  /* 0x000000807054723c */ /* 0x090ff00000041854 */
[C---:B------:R-:W-:Y:S01]  /*12160*/  HMMA.16816.F32.BF16 R88, R120.reuse, R128, R88 ;  /* 0x000000807858723c */ /* 0x040fe20000041858 */
[--C-:B-----5:R-:W-:Y:S02]  /*12170*/  FFMA.FTZ R2, R186, c[0x0][0x2d0], -R164.reuse ;  /* 0x0000b400ba027a23 */ /* 0x120fe400000108a4 */
[----:B------:R-:W4:Y:S05]  /*12180*/  LDL.LU R186, [R1+0xc] ;  /* 0x00000c0001ba7983 */ /* 0x000f2a0000300800 */
[-C--:B------:R-:W-:Y:S01]  /*12190*/  HMMA.16816.F32.BF16 R92, R120, R130.reuse, R92 ;  /* 0x00000082785c723c */ /* 0x080fe2000004185c */
[----:B------:R5:W-:Y:S03]  /*121a0*/  MUFU.EX2 R181, R2 ;  /* 0x0000000200b57308 */ /* 0x000be60000000800 */
[----:B-1----:R-:W-:Y:S04]  /*121b0*/  F2FP.BF16.PACK_AB R111, R184, R185 ;  /* 0x000000b9b86f723e */ /* 0x002fe800000010ff */
[----:B------:R-:W-:Y:S01]  /*121c0*/  HMMA.16816.F32.BF16 R96, R112, R130, R96 ;  /* 0x000000827060723c */ /* 0x000fe20000041860 */
[--C-:B-----5:R-:W-:Y:S04]  /*121d0*/  FFMA.FTZ R2, R189, c[0x0][0x2d0], -R164.reuse ;  /* 0x0000b400bd027a23 */ /* 0x120fe800000108a4 */
        /* <DEDUP_REMOVED lines=32> */
[----:B--2---:R-:W-:Y:S07]  /*123e0*/  FFMA.FTZ R3, R3, R190, R240 ;  /* 0x000000be03037223 */ /* 0x004fee00000100f0 */
[-C--:B-1----:R-:W-:Y:S01]  /*123f0*/  HMMA.16816.F32.BF16 R52, R108, R164.reuse, R52 ;  /* 0x000000a46c34723c */ /* 0x082fe20000041834 */
[----:B---3--:R-:W-:Y:S03]  /*12400*/  FFMA.FTZ R100, R100, R192, R244 ;  /* 0x000000c064647223 */ /* 0x008fe600000100f4 */
[----:B------:R-:W-:Y:S02]  /*12410*/  FADD.FTZ R3, R241, R3 ;  /* 0x00000003f1037221 */ /* 0x000fe40000010000 */
[----:B------:R-:W-:Y:S02]  /*12420*/  FADD.FTZ R100, R245, R100 ;  /* 0x00000064f5647221 */ /* 0x000fe40000010000 */
        /* <DEDUP_REMOVED lines=21> */
[-C--:B------:R-:W-:Y:S01]  /*12580*/  MOV R100, R102.reuse ;  /* 0x0000006600647202 */ /* 0x080fe20000000f00 */
[----:B------:R-:W-:Y:S02]  /*12590*/  FADD.FTZ R9, R236, R9 ;  /* 0x00000009ec097221 */ /* 0x000fe40000010000 */
[----:B------:R-:W-:Y:S01]  /*125a0*/  FADD.FTZ R10, R234, R2 ;  /* 0x00000002ea0a7221 */ /* 0x000fe20000010000 */
[-C--:B------:R-:W-:Y:S01]  /*125b0*/  HMMA.16816.F32.BF16 R76, R160, R170.reuse, R76 ;  /* 0x000000aaa04c723c */ /* 0x080fe2000004184c */
[----:B------:R-:W-:Y:S03]  /*125c0*/  FADD.FTZ R2, R235, R9 ;  /* 0x00000009eb027221 */ /* 0x000fe60000010000 */
[----:B------:R-:W-:Y:S02]  /*125d0*/  FADD.FTZ R0, R233, R10 ;  /* 0x0000000ae9007221 */ /* 0x000fe40000010000 */
[----:B------:R-:W-:Y:S02]  /*125e0*/  FADD.FTZ R9, R204, R8 ;  /* 0x00000008cc097221 */ /* 0x000fe40000010000 */
[----:B------:R-:W-:Y:S01]  /*125f0*/  FADD.FTZ R10, R232, R2 ;  /* 0x00000002e80a7221 */ /* 0x000fe20000010000 */
[C---:B------:R-:W-:Y:S03]  /*12600*/  HMMA.16816.F32.BF16 R80, R108.reuse, R170, R80 ;  /* 0x000000aa6c50723c */ /* 0x040fe60000041850 */
[----:B------:R-:W-:Y:S02]  /*12610*/  FADD.FTZ R8, R207, R0 ;  /* 0x00000000cf087221 */ /* 0x000fe40000010000 */
[----:B------:R-:W-:Y:S02]  /*12620*/  FADD.FTZ R2, R203, R9 ;  /* 0x00000009cb027221 */ /* 0x000fe40000010000 */
[----:B------:R-:W-:Y:S01]  /*12630*/  FADD.FTZ R0, R231, R10 ;  /* 0x0000000ae7007221 */ /* 0x000fe20000010000 */
[-C--:B------:R-:W-:Y:S01]  /*12640*/  HMMA.16816.F32.BF16 R84, R108, R4.reuse, R84 ;  /* 0x000000046c54723c */ /* 0x080fe20000041854 */
[----:B------:R-:W-:Y:S04]  /*12650*/  FADD.FTZ R3, R174, R3 ;  /* 0x00000003ae037221 */ /* 0x000fe80000010000 */
[----:B------:R-:W-:Y:S03]  /*12660*/  FADD.FTZ R3, R175, R3 ;  /* 0x00000003af037221 */ /* 0x000fe60000010000 */
        /* <DEDUP_REMOVED lines=31> */
.L_x_345:
[----:B------:R-:W2:Y:S04]  /*12860*/  LDL.LU R0, [R1+0xc] ;  /* 0x00000c0001007983 */ /* 0x000ea80000300800 */
[----:B-1----:R-:W3:Y:S04]  /*12870*/  LDL.LU R3, [R1+0x8] ;  /* 0x0000080001037983 */ /* 0x002ee80000300800 */
[----:B------:R-:W4:Y:S04]  /*12880*/  LDL.LU R4, [R1+0x10] ;  /* 0x0000100001047983 */ /* 0x000f280000300800 */
[----:B------:R-:W5:Y:S01]  /*12890*/  LDL.LU R2, [R1+0x14] ;  /* 0x0000140001027983 */ /* 0x000f620000300800 */
[----:B------:R-:W-:-:S02]  /*128a0*/  MOV R50, 0xff800000 ;  /* 0xff80000000327802 */ /* 0x000fc40000000f00 */
        /* <DEDUP_REMOVED lines=23> */
[----:B------:R-:W-:-:S05]  /*12a20*/  FSETP.NE.FTZ.AND P1, PT, R6, RZ, PT ;  /* 0x000000ff0600720b */ /* 0x000fca0003f35000 */
[----:B------:R-:W1:Y:S01]  /*12a30*/  @P3 MUFU.RCP R0, R10 ;  /* 0x0000000a00003308 */ /* 0x000e620000001000 */
[----:B------:R-:W-:-:S07]  /*12a40*/  FSETP.NE.FTZ.AND P0, PT, R5, RZ, PT ;  /* 0x000000ff0500720b */ /* 0x000fce0003f15000 */
[----:B------:R-:W-:Y:S06]  /*12a50*/  @P2 MUFU.RCP R3, R8 ;  /* 0x0000000800032308 */ /* 0x000fec0000001000 */
[----:B------:R-:W-:Y:S01]  /*12a60*/  @P0 MOV R7, 0x3f317218 ;  /* 0x3f31721800070802 */ /* 0x000fe20000000f00 */
[C---:B-1----:R-:W-:Y:S01]  /*12a70*/  FMUL.FTZ R112, R0.reuse, R112 ;  /* 0x0000007000707220 */ /* 0x042fe20000410000 */
[----:B------:R-:W1:Y:S01]  /*12a80*/  @P1 MUFU.RCP R2, R6 ;  /* 0x0000000600021308 */ /* 0x000e620000001000 */
        /* <DEDUP_REMOVED lines=15> */
[C---:B------:R-:W-:Y:S01]  /*12b80*/  FMUL.FTZ R28, R0.reuse, R53 ;  /* 0x00000035001c7220 */ /* 0x040fe20000410000 */
[----:B------:R-:W-:Y:S01]  /*12b90*/  MOV R53, 0xff800000 ;  /* 0xff80000000357802 */ /* 0x000fe20000000f00 */
        /* <DEDUP_REMOVED lines=10> */
[----:B------:R-:W-:Y:S01]  /*12c40*/  MOV R0, RZ ;  /* 0x000000ff00007202 */ /* 0x000fe20000000f00 */
[C---:B-1----:R-:W-:Y:S02]  /*12c50*/  FMUL.FTZ R47, R2.reuse, R116 ;  /* 0x00000074022f7220 */ /* 0x042fe40000410000 */
[C---:B------:R-:W-:Y:S02]  /*12c60*/  FMUL.FTZ R117, R2.reuse, R117 ;  /* 0x0000007502757220 */ /* 0x040fe40000410000 */
[C---:B------:R-:W-:Y:S01]  /*12c70*/  FMUL.FTZ R120, R2.reuse, R120 ;  /* 0x0000007802787220 */ /* 0x040fe20000410000 */
[----:B------:R-:W1:Y:S01]  /*12c80*/  @P0 MUFU.RCP R0, R5 ;  /* 0x0000000500000308 */ /* 0x000e620000001000 */
[----:B------:R-:W-:-:S02]  /*12c90*/  FMUL.FTZ R46, R2, R121 ;  /* 0x00000079022e7220 */ /* 0x000fc40000410000 */
[C---:B------:R-:W-:Y:S02]  /*12ca0*/  FMUL.FTZ R132, R2.reuse, R132 ;  /* 0x0000008402847220 */ /* 0x040fe40000410000 */
[C---:B------:R-:W-:Y:S02]  /*12cb0*/  FMUL.FTZ R39, R2.reuse, R133 ;  /* 0x0000008502277220 */ /* 0x040fe40000410000 */
[C---:B------:R-:W-:Y:S01]  /*12cc0*/  FMUL.FTZ R136, R2.reuse, R136 ;  /* 0x0000008802887220 */ /* 0x040fe20000410000 */
[----:B------:R-:W2:Y:S01]  /*12cd0*/  @P0 MUFU.LG2 R5, R5 ;  /* 0x0000000500050308 */ /* 0x000ea20000000c00 */
        /* <DEDUP_REMOVED lines=44> */
[C---:B-1----:R-:W-:Y:S02]  /*12fa0*/  FMUL.FTZ R118, R0.reuse, R118 ;  /* 0x0000007600767220 */ /* 0x042fe40000410000 */
        /* <DEDUP_REMOVED lines=24> */
[----:B------:R-:W-:Y:S02]  /*13130*/  @P2 FMUL.FTZ R4, R2, c[0x0][0x2d0] ;  /* 0x0000b40002042a20 */ /* 0x000fe40000410000 */
[----:B------:R-:W-:Y:S02]  /*13140*/  @P3 FMUL.FTZ R9, R3, c[0x0][0x2d0] ;  /* 0x0000b40003093a20 */ /* 0x000fe40000410000 */
[----:B------:R-:W-:Y:S02]  /*13150*/  @P1 FMUL.FTZ R2, R0, c[0x0][0x2d0] ;  /* 0x0000b40000021a20 */ /* 0x000fe40000410000 */
[----:B------:R-:W-:-:S02]  /*13160*/  @P3 FMUL.FTZ R10, R10, 0.69314718246459960938 ;  /* 0x3f3172180a0a3820 */ /* 0x000fc40000410000 */
[----:B------:R-:W-:Y:S02]  /*13170*/  @P2 FMUL.FTZ R8, R8, 0.69314718246459960938 ;  /* 0x3f31721808082820 */ /* 0x000fe40000410000 */
[----:B------:R-:W-:Y:S02]  /*13180*/  @P1 FMUL.FTZ R6, R6, 0.69314718246459960938 ;  /* 0x3f31721806061820 */ /* 0x000fe40000410000 */
[----:B--2---:R-:W-:Y:S02]  /*13190*/  @P0 FMUL.FTZ R3, R5, 0.69314718246459960938 ;  /* 0x3f31721805030820 */ /* 0x004fe40000410000 */
[----:B------:R-:W-:Y:S02]  /*131a0*/  @P0 FMUL.FTZ R0, R7, c[0x0][0x2d0] ;  /* 0x0000b40007000a20 */ /* 0x000fe40000410000 */
[----:B------:R-:W-:Y:S02]  /*131b0*/  @P3 FFMA.FTZ R50, R9, R106, R10 ;  /* 0x0000006a09323223 */ /* 0x000fe4000001000a */
[----:B------:R-:W-:-:S02]  /*131c0*/  @P2 FFMA.FTZ R51, R4, R105, R8 ;  /* 0x0000006904332223 */ /* 0x000fc40000010008 */
[----:B------:R-:W-:Y:S02]  /*131d0*/  @P1 FFMA.FTZ R53, R2, R104, R6 ;  /* 0x0000006802351223 */ /* 0x000fe40000010006 */
[----:B------:R-:W-:Y:S02]  /*131e0*/  @P0 FFMA.FTZ R55, R0, R100, R3 ;  /* 0x0000006400370223 */ /* 0x000fe40000010003 */
.L_x_281:
[----:B-1----:R-:W-:Y:S05]  /*131f0*/  @P4 BRA `(.L_x_367) ;  /* 0x0000176000004947 */ /* 0x002fea0003800000 */
[----:B------:R-:W2:Y:S01]  /*13200*/  LDL R65, [R1+0x44] ;  /* 0x0000440001417983 */ /* 0x000ea20000100800 */
[----:B------:R-:W-:Y:S02]  /*13210*/  F2FP.BF16.PACK_AB R28, R28, R13 ;  /* 0x0000000d1c1c723e */ /* 0x000fe400000010ff */
[----:B------:R-:W-:Y:S01]  /*13220*/  F2FP.BF16.PACK_AB R45, R45, R112 ;  /* 0x000000702d2d723e */ /* 0x000fe200000010ff */
[----:B------:R-:W1:Y:S01]  /*13230*/  S2R R61, SR_TID.X ;  /* 0x00000000003d7919 */ /* 0x000e620000002100 */
        /* <DEDUP_REMOVED lines=12> */
[----:B-1----:R-:W-:Y:S02]  /*13300*/  SHF.R.S32.HI R63, RZ, 0x1f, R61 ;  /* 0x0000001fff3f7819 */ /* 0x002fe4000001143d */
[----:B------:R-:W-:Y:S02]  /*13310*/  F2FP.BF16.PACK_AB R134, R135, R134 ;  /* 0x000000868786723e */ /* 0x000fe400000010ff */
[----:B------:R-:W-:-:S02]  /*13320*/  LEA.HI R3, R63, R61, RZ, 0x2 ;  /* 0x0000003d3f037211 */ /* 0x000fc400078f10ff */
[----:B------:R-:W-:Y:S02]  /*13330*/  LEA.HI R48, R63, R61, RZ, 0x5 ;  /* 0x0000003d3f307211 */ /* 0x000fe400078f28ff */
[--C-:B------:R-:W-:Y:S02]  /*13340*/  SHF.R.S32.HI R52, RZ, 0x2, R3.reuse ;  /* 0x00000002ff347819 */ /* 0x100fe40000011403 */
[----:B------:R-:W-:Y:S02]  /*13350*/  SHF.R.S32.HI R0, RZ, 0x1f, R3 ;  /* 0x0000001fff007819 */ /* 0x000fe40000011403 */
[----:B------:R-:W-:Y:S02]  /*13360*/  LOP3.LUT R3, R3, 0xfffffffc, RZ, 0xc0, !PT ;  /* 0xfffffffc03037812 */ /* 0x000fe400078ec0ff */
[----:B------:R-:W-:Y:S02]  /*13370*/  LEA.HI R0, R0, R52, RZ, 0x3 ;  /* 0x0000003400007211 */ /* 0x000fe400078f18ff */
[----:B------:R-:W-:Y:S01]  /*13380*/  SHF.R.S32.HI R49, RZ, 0x5, R48 ;  /* 0x00000005ff317819 */ /* 0x000fe20000011430 */
[----:B------:R-:W-:Y:S01]  /*13390*/  IMAD.IADD R29, R61, 0x1, -R3 ;  /* 0x000000013d1d7824 */ /* 0x000fe200078e0a03 */
[----:B------:R-:W-:-:S02]  /*133a0*/  LOP3.LUT R0, R0, 0xfffffff8, RZ, 0xc0, !PT ;  /* 0xfffffff800007812 */ /* 0x000fc400078ec0ff */
[----:B------:R-:W-:Y:S02]  /*133b0*/  F2FP.BF16.PACK_AB R36, R36, R136 ;  /* 0x000000882424723e */ /* 0x000fe400000010ff */
[----:B------:R-:W-:Y:S01]  /*133c0*/  F2FP.BF16.PACK_AB R138, R139, R138 ;  /* 0x0000008a8b8a723e */ /* 0x000fe200000010ff */
[----:B------:R-:W-:Y:S01]  /*133d0*/  IMAD.IADD R2, R52, 0x1, -R0 ;  /* 0x0000000134027824 */ /* 0x000fe200078e0a00 */
[----:B------:R-:W-:Y:S02]  /*133e0*/  F2FP.BF16.PACK_AB R35, R35, R144 ;  /* 0x000000902323723e */ /* 0x000fe400000010ff */
[----:B------:R-:W-:Y:S02]  /*133f0*/  F2FP.BF16.PACK_AB R34, R34, R146 ;  /* 0x000000922222723e */ /* 0x000fe400000010ff */
[----:B------:R-:W-:Y:S02]  /*13400*/  LEA.HI R0, R2, R2, RZ, 0x1 ;  /* 0x0000000202007211 */ /* 0x000fe400078f08ff */
[----:B------:R-:W-:-:S02]  /*13410*/  F2FP.BF16.PACK_AB R32, R32, R156 ;  /* 0x0000009c2020723e */ /* 0x000fc400000010ff */
        /* <DEDUP_REMOVED lines=116> */
.L_x_368:
        /* <DEDUP_REMOVED lines=8> */
[----:B------:R-:W-:Y:S01]  /*13be0*/  IMAD R12, R29, 0x20, R52 ;  /* 0x000000201d0c7824 */ /* 0x000fe200078e0234 */
        /* <DEDUP_REMOVED lines=8> */
[----:B------:R-:W-:-:S02]  /*13c70*/  IADD3 R6, R29, -R5, RZ ;  /* 0x800000051d067210 */ /* 0x000fc40007ffe0ff */
[----:B------:R-:W-:Y:S01]  /*13c80*/  LOP3.LUT R5, R0, 0xffffffc0, RZ, 0xc0, !PT ;  /* 0xffffffc000057812 */ /* 0x000fe200078ec0ff */
[----:B------:R-:W-:Y:S01]  /*13c90*/  IMAD.IADD R0, R49, 0x1, -R4 ;  /* 0x0000000131007824 */ /* 0x000fe200078e0a04 */
        /* <DEDUP_REMOVED lines=15> */
[----:B------:R-:W-:Y:S02]  /*13d90*/  IMAD R9, R11, c[0x0][0x490], RZ ;  /* 0x000124000b097a24 */ /* 0x000fe400078e02ff */
[----:B------:R-:W-:Y:S01]  /*13da0*/  IMAD.IADD R3, R3, 0x1, R7 ;  /* 0x0000000103037824 */ /* 0x000fe200078e0207 */
        /* <DEDUP_REMOVED lines=114> */
.L_x_370:
[----:B---3--:R-:W-:Y:S05]  /*144d0*/  BSYNC B0 ;  /* 0x0000000000007941 */ /* 0x008fea0003800000 */
.L_x_369:
        /* <DEDUP_REMOVED lines=23> */
.L_x_372:
[----:B------:R-:W-:Y:S05]  /*14650*/  BSYNC B0 ;  /* 0x0000000000007941 */ /* 0x000fea0003800000 */
.L_x_371:
        /* <DEDUP_REMOVED lines=23> */
.L_x_374:
[----:B------:R-:W-:Y:S05]  /*147d0*/  BSYNC B0 ;  /* 0x0000000000007941 */ /* 0x000fea0003800000 */
.L_x_373:
        /* <DEDUP_REMOVED lines=24> */
.L_x_367:
        /* <DEDUP_REMOVED lines=19> */
.L_x_375:
[----:B-1----:R-:W1:Y:S01]  /*14a90*/  S2R R11, SR_TID.X ;  /* 0x00000000000b7919 */ /* 0x002e620000002100 */
[----:B------:R-:W-:Y:S01]  /*14aa0*/  SHF.R.S32.HI R0, RZ, 0x1f, R8 ;  /* 0x0000001fff007819 */ /* 0x000fe20000011408 */
[----:B------:R-:W-:Y:S01]  /*14ab0*/  BSSY B0, `(.L_x_376) ;  /* 0x0000029000007945 */ /* 0x000fe20003800000 */
[----:B------:R-:W-:Y:S01]  /*14ac0*/  SEL R9, R8, RZ, !P0 ;  /* 0x000000ff08097207 */ /* 0x000fe20004000000 */
[----:B------:R-:W2:Y:S01]  /*14ad0*/  S2R R2, SR_CTAID.Y ;  /* 0x0000000000027919 */ /* 0x000ea20000002600 */
[----:B------:R-:W-:-:S03]  /*14ae0*/  SEL R10, R0, RZ, !P0 ;  /* 0x000000ff000a7207 */ /* 0x000fc60004000000 */
[----:B------:R-:W3:Y:S01]  /*14af0*/  S2R R12, SR_CTAID.Y ;  /* 0x00000000000c7919 */ /* 0x000ee20000002600 */
[----:B-1----:R-:W-:Y:S02]  /*14b00*/  ISETP.GT.AND P1, PT, R11, 0x7f, PT ;  /* 0x0000007f0b00780c */ /* 0x002fe40003f24270 */
        /* <DEDUP_REMOVED lines=35> */
.L_x_377:
[----:B---3--:R-:W-:Y:S05]  /*14d40*/  BSYNC B0 ;  /* 0x0000000000007941 */ /* 0x008fea0003800000 */
.L_x_376:
        /* <DEDUP_REMOVED lines=64> */
.L_x_379:
[----:B------:R-:W-:Y:S05]  /*15150*/  BSYNC B0 ;  /* 0x0000000000007941 */ /* 0x000fea0003800000 */
.L_x_378:
        /* <DEDUP_REMOVED lines=21> */
.L_x_381:
[----:B------:R-:W-:Y:S05]  /*152b0*/  BSYNC B0 ;  /* 0x0000000000007941 */ /* 0x000fea0003800000 */
.L_x_380:
        /* <DEDUP_REMOVED lines=21> */
.L_x_383:
[----:B------:R-:W-:Y:S05]  /*15410*/  BSYNC B0 ;  /* 0x0000000000007941 */ /* 0x000fea0003800000 */
.L_x_382:
        /* <DEDUP_REMOVED lines=22> */
.L_x_290:
[----:B------:R-:W-:Y:S01]  /*15580*/  IMAD.MOV.U32 R3, RZ, RZ, R28 ;  /* 0x000000ffff037224 */ /* 0x000fe200078e001c */
[----:B------:R-:W-:Y:S02]  /*15590*/  MOV R7, 0x1 ;  /* 0x0000000100077802 */ /* 0x000fe40000000f00 */
[----:B------:R-:W-:Y:S02]  /*155a0*/  MOV R2, 0x155c0 ;  /* 0x000155c000027802 */ /* 0x000fe40000000f00 */
[----:B------:R-:W-:Y:S05]  /*155b0*/  CALL.REL.NOINC `($__internal_1_$__cuda_sm70_shflsync_idx_p) ;  /* 0x0000025000007944 */ /* 0x000fea0003c00000 */
[----:B------:R-:W-:Y:S01]  /*155c0*/  IMAD.MOV.U32 R6, RZ, RZ, R7 ;  /* 0x000000ffff067224 */ /* 0x000fe200078e0007 */
[----:B------:R-:W-:Y:S01]  /*155d0*/  MOV R3, R30 ;  /* 0x0000001e00037202 */ /* 0x000fe20000000f00 */
[----:B------:R-:W-:Y:S01]  /*155e0*/  IMAD.MOV.U32 R7, RZ, RZ, 0x1 ;  /* 0x00000001ff077424 */ /* 0x000fe200078e00ff */
[----:B------:R-:W-:Y:S02]  /*155f0*/  MOV R2, 0x15610 ;  /* 0x0001561000027802 */ /* 0x000fe40000000f00 */
[----:B------:R-:W-:Y:S05]  /*15600*/  CALL.REL.NOINC `($__internal_1_$__cuda_sm70_shflsync_idx_p) ;  /* 0x0000020000007944 */ /* 0x000fea0003c00000 */
[----:B------:R-:W-:Y:S01]  /*15610*/  MOV R2, R7 ;  /* 0x0000000700027202 */ /* 0x000fe20000000f00 */
[----:B------:R-:W-:Y:S05]  /*15620*/  BRA `(.L_x_384) ;  /* 0xfffecd4000007947 */ /* 0x000fea000383ffff */
.L_x_317:
[----:B-1----:R-:W-:Y:S02]  /*15630*/  MOV R7, 0x1 ;  /* 0x0000000100077802 */ /* 0x002fe40000000f00 */
[----:B------:R-:W-:Y:S02]  /*15640*/  MOV R2, 0x15660 ;  /* 0x0001566000027802 */ /* 0x000fe40000000f00 */
[----:B------:R-:W-:Y:S05]  /*15650*/  CALL.REL.NOINC `($__internal_1_$__cuda_sm70_shflsync_idx_p) ;  /* 0x000001b000007944 */ /* 0x000fea0003c00000 */
[----:B------:R-:W-:Y:S01]  /*15660*/  MOV R3, R10 ;  /* 0x0000000a00037202 */ /* 0x000fe20000000f00 */
[----:B------:R-:W-:Y:S01]  /*15670*/  IMAD.MOV.U32 R4, RZ, RZ, R7 ;  /* 0x000000ffff047224 */ /* 0x000fe200078e0007 */
[----:B------:R-:W-:Y:S01]  /*15680*/  MOV R2, 0x156b0 ;  /* 0x000156b000027802 */ /* 0x000fe20000000f00 */
[----:B------:R-:W-:Y:S02]  /*15690*/  IMAD.MOV.U32 R7, RZ, RZ, 0x1 ;  /* 0x00000001ff077424 */ /* 0x000fe400078e00ff */
[----:B------:R-:W-:Y:S05]  /*156a0*/  CALL.REL.NOINC `($__internal_1_$__cuda_sm70_shflsync_idx_p) ;  /* 0x0000016000007944 */ /* 0x000fea0003c00000 */
[----:B------:R-:W-:Y:S01]  /*156b0*/  MOV R0, R7 ;  /* 0x0000000700007202 */ /* 0x000fe20000000f00 */
[----:B------:R-:W-:-:S05]  /*156c0*/  BRA `(.L_x_385) ;  /* 0xffff118000007947 */ /* 0x000fca000383ffff */
.L_x_342:
        /* <DEDUP_REMOVED lines=10> */
.L_x_348:
        /* <DEDUP_REMOVED lines=10> */
        .weak           $__internal_1_$__cuda_sm70_shflsync_idx_p
        .type           $__internal_1_$__cuda_sm70_shflsync_idx_p,@function
        .size           $__internal_1_$__cuda_sm70_shflsync_idx_p,(.L_x_860 - $__internal_1_$__cuda_sm70_shflsync_idx_p)
$__internal_1_$__cuda_sm70_shflsync_idx_p:
[----:B------:R-:W-:Y:S02]  /*15810*/  MOV R25, 0xffffffff ;  /* 0xffffffff00197802 */ /* 0x000fe40000000f00 */
[----:B------:R-:W-:-:S02]  /*15820*/  MOV R24, 0x1c1f ;  /* 0x00001c1f00187802 */ /* 0x000fc40000000f00 */
[----:B------:R-:W-:Y:S04]  /*15830*/  WARPSYNC R25 ;  /* 0x0000001900007348 */ /* 0x000fe80003800000 */
[----:B------:R1:W2:Y:S02]  /*15840*/  SHFL.IDX PT, R7, R3, R7, R24 ;  /* 0x0000000703077389 */ /* 0x0002a400000e0018 */
[----:B-1----:R-:W-:-:S04]  /*15850*/  MOV R3, 0x0 ;  /* 0x0000000000037802 */ /* 0x002fc80000000f00 */
[----:B--2---:R-:W-:Y:S05]  /*15860*/  RET.REL.NODEC R2 `(_ZN7cutlass13device_kernelIN5flash19enable_sm80_to_sm89INS1_16FlashAttnFwdSm80INS1_25CollectiveMainloopFwdSm80ILi4ELi1ELb0EN4cute5tupleIJNS5_1CILi128EEENS7_ILi48EEENS7_ILi96EEEEEELi96ENS_10bfloat16_tEfNS_4arch4Sm80ELb0ELb1ELb1ELb1ELb1ELb0ELb1ELb0EEENS1_21CollectiveEpilogueFwdINS6_IJS8_SA_S9_EEENS6_IJNS7_ILi1EEESI_SI_EEESC_SE_Li128ELb1ELb1ELb0ELb0EEENS1_19SingleTileSchedulerILb1ELb0ELb1ELi128EEEEEEEEEvNT_6ParamsE) ;  /* 0xfffea79002007950 */ /* 0x004fea0003c3ffff */
.L_x_388:
        /* <DEDUP_REMOVED lines=9> */
.L_x_860:


//--------------------- .text._ZN7cutlass13device_kernelIN5flash19enable_sm80_to_sm89INS1_16FlashAttnFwdSm80INS1_25CollectiveMainloopFwdSm80ILi4ELi1ELb0EN4cute5tupleIJNS5_1CILi128EEENS7_ILi48EEENS7_ILi96EEEEEELi96ENS_10bfloat16_tEfNS_4arch4Sm80ELb0ELb1ELb1ELb1ELb1ELb1ELb1ELb0EEENS1_21CollectiveEpilogueFwdINS6_IJS8_SA_S9_EEENS6_IJNS7_ILi1EEESI_SI_EEESC_SE_Li128ELb1ELb1ELb0ELb0EEENS1_19SingleTileSchedulerILb1ELb0ELb1ELi128EEEEEEEEEvNT_6ParamsE --------------------------
	.section	.text._ZN7cutlass13device_kernelIN5flash19enable_sm80_to_sm89INS1_16FlashAttnFwdSm80INS1_25CollectiveMainloopFwdSm80ILi4ELi1ELb0EN4cute5tupleIJNS5_1CILi128EEENS7_ILi48EEENS7_ILi96EEEEEELi96ENS_10bfloat16_tEfNS_4arch4Sm80ELb0ELb1ELb1ELb1ELb1ELb1ELb1ELb0EEENS1_21CollectiveEpilogueFwdINS6_IJS8_SA_S9_EEENS6_IJNS7_ILi1EEESI_SI_EEESC_SE_Li128ELb1ELb1ELb0ELb0EEENS1_19SingleTileSchedulerILb1ELb0ELb1ELi128EEEEEEEEEvNT_6ParamsE,"ax",@progbits
	.sectioninfo	@"SHI_REGISTERS=255"
	.align	128
.text._ZN7cutlass13device_kernelIN5flash19enable_sm80_to_sm89INS1_16FlashAttnFwdSm80INS1_25CollectiveMainloopFwdSm80ILi4ELi1ELb0EN4cute5tupleIJNS5_1CILi128EEENS7_ILi48EEENS7_ILi96EEEEEELi96ENS_10bfloat16_tEfNS_4arch4Sm80ELb0ELb1ELb1ELb1ELb1ELb1ELb1ELb0EEENS1_21CollectiveEpilogueFwdINS6_IJS8_SA_S9_EEENS6_IJNS7_ILi1EEESI_SI_EEESC_SE_Li128ELb1ELb1ELb0ELb0EEENS1_19SingleTileSchedulerILb1ELb0ELb1ELi128EEEEEEEEEvNT_6ParamsE:
        .type           _ZN7cutlass13device_kernelIN5flash19enable_sm80_to_sm89INS1_16FlashAttnFwdSm80INS1_25CollectiveMainloopFwdSm80ILi4ELi1ELb0EN4cute5tupleIJNS5_1CILi128EEENS7_ILi48EEENS7_ILi96EEEEEELi96ENS_10bfloat16_tEfNS_4arch4Sm80ELb0ELb1ELb1ELb1ELb1ELb1ELb1ELb0EEENS1_21CollectiveEpilogueFwdINS6_IJS8_SA_S9_EEENS6_IJNS7_ILi1EEESI_SI_EEESC_SE_Li128ELb1ELb1ELb0ELb0EEENS1_19SingleTileSchedulerILb1ELb0ELb1ELi128EEEEEEEEEvNT_6ParamsE,@function
        .size           _ZN7cutlass13device_kernelIN5flash19enable_sm80_to_sm89INS1_16FlashAttnFwdSm80INS1_25CollectiveMainloopFwdSm80ILi4ELi1ELb0EN4cute5tupleIJNS5_1CILi128EEENS7_ILi48EEENS7_ILi96EEEEEELi96ENS_10bfloat16_tEfNS_4arch4Sm80ELb0ELb1ELb1ELb1ELb1ELb1ELb1ELb0EEENS1_21CollectiveEpilogueFwdINS6_IJS8_SA_S9_EEENS6_IJNS7_ILi1EEESI_SI_EEESC_SE_Li128ELb1ELb1ELb0ELb0EEENS1_19SingleTileSchedulerILb1ELb0ELb1ELi128EEEEEEEEEvNT_6ParamsE,(.L_x_862 - _ZN7cutlass13device_kernelIN5flash19enable_sm80_to_sm89INS1_16FlashAttnFwdSm80INS1_25CollectiveMainloopFwdSm80ILi4ELi1ELb0EN4cute5tupleIJNS5_1CILi128EEENS7_ILi48EEENS7_ILi96EEEEEELi96ENS_10bfloat16_tEfNS_4arch4Sm80ELb0ELb1ELb1ELb1ELb1ELb1ELb1ELb0EEENS1_21CollectiveEpilogueFwdINS6_IJS8_SA_S9_EEENS6_IJNS7_ILi1EEESI_SI_EEESC_SE_Li128ELb1ELb1ELb0ELb0EEENS1_19SingleTileSchedulerILb1ELb0ELb1ELi128EEEEEEEEEvNT_6ParamsE)
        .other          _ZN7cutlass13device_kernelIN5flash19enable_sm80_to_sm89INS1_16FlashAttnFwdSm80INS1_25CollectiveMainloopFwdSm80ILi4ELi1ELb0EN4cute5tupleIJNS5_1CILi128EEENS7_ILi48EEENS7_ILi96EEEEEELi96ENS_10bfloat16_tEfNS_4arch4Sm80ELb0ELb1ELb1ELb1ELb1ELb1ELb1ELb0EEENS1_21CollectiveEpilogueFwdINS6_IJS8_SA_S9_EEENS6_IJNS7_ILi1EEESI_SI_EEESC_SE_Li128ELb1ELb1ELb0ELb0EEENS1_19SingleTileSchedulerILb1ELb0ELb1ELi128EEEEEEEEEvNT_6ParamsE,@"STO_CUDA_ENTRY STV_DEFAULT"
_ZN7cutlass13device_kernelIN5flash19enable_sm80_to_sm89INS1_16FlashAttnFwdSm80INS1_25CollectiveMainloopFwdSm80ILi4ELi1ELb0EN4cute5tupleIJNS5_1CILi128EEENS7_ILi48EEENS7_ILi96EEEEEELi96ENS_10bfloat16_tEfNS_4arch4Sm80ELb0ELb1ELb1ELb1ELb1ELb1ELb1ELb0EEENS1_21CollectiveEpilogueFwdINS6_IJS8_SA_S9_EEENS6_IJNS7_ILi1EEESI_SI_EEESC_SE_Li128ELb1ELb1ELb0ELb0EEENS1_19SingleTileSchedulerILb1ELb0ELb1ELi128EEEEEEEEEvNT_6ParamsE:
        /* <DEDUP_REMOVED lines=17> */
.L_x_390:
        /* <DEDUP_REMOVED lines=8> */
.L_x_392:
[----:B------:R-:W-:-:S04]  /*0190*/  MOV R0, c[0x0][0x54c] ;  /* 0x0001530000007a02 */ /* 0x000fc80000000f00 */
.L_x_391:
[----:B------:R-:W-:Y:S01]  /*01a0*/  USHF.L.U32 UR4, UR4, 0x7, URZ ;  /* 0x0000000704047899 */ /* 0x000fe2000800063f */
[----:B-----5:R-:W-:-:S05]  /*01b0*/  IMAD R0, R0, c[0x0][0x548], RZ ;  /* 0x0001520000007a24 */ /* 0x020fca00078e02ff */
[----:B------:R-:W-:-:S04]  /*01c0*/  MOV R12, UR4 ;  /* 0x00000004000c7c02 */ /* 0x000fc80008000f00 */
[----:B------:R-:W-:-:S04]  /*01d0*/  ISETP.GE.AND P0, PT, R12, R0, PT ;  /* 0x000000000c00720c */ /* 0x000fc80003f06270 */
[----:B------:R-:W-:-:S05]  /*01e0*/  SEL R0, R5, 0xffffffff, !P0 ;  /* 0xffffffff05007807 */ /* 0x000fca0004000000 */
[----:B------:R2:W-:Y:S01]  /*01f0*/  STL [R1+0x48], R0 ;  /* 0x0000480001007387 */ /* 0x0005e20000100800 */
[----:B------:R-:W-:Y:S05]  /*0200*/  BRA `(.L_x_393) ;  /* 0x0000014000007947 */ /* 0x000fea0003800000 */
.L_x_389:
[----:B------:R-:W-:-:S04]  /*0210*/  ISETP.NE.U32.AND P0, PT, RZ, c[0x0][0x568], PT ;  /* 0x00015a00ff007a0c */ /* 0x000fc80003f05070 */
[----:B------:R-:W-:-:S13]  /*0220*/  ISETP.NE.AND.EX P0, PT, RZ, c[0x0][0x56c], PT, P0 ;  /* 0x00015b00ff007a0c */ /* 0x000fda0003f05300 */
[----:B------:R-:W-:Y:S05]  /*0230*/  @!P0 BRA `(.L_x_394) ;  /* 0x0000002000008947 */ /* 0x000fea0003800000 */
[----:B------:R1:W5:Y:S01]  /*0240*/  LDG.E R0, [R2.64] ;  /* 0x0000000c02007981 */ /* 0x000362000c1e1900 */
[----:B------:R-:W-:Y:S05]  /*0250*/  BRA `(.L_x_395) ;  /* 0x0000009000007947 */ /* 0x000fea0003800000 */
.L_x_394:
        /* <DEDUP_REMOVED lines=8> */
.L_x_396:
[----:B------:R-:W-:-:S04]  /*02e0*/  MOV R0, c[0x0][0x54c] ;  /* 0x0001530000007a02 */ /* 0x000fc80000000f00 */
.L_x_395:
[----:B------:R-:W-:Y:S01]  /*02f0*/  USHF.L.U32 UR4, UR4, 0x7, URZ ;  /* 0x0000000704047899 */ /* 0x000fe2000800063f */
[----:B-----5:R-:W-:-:S05]  /*0300*/  IMAD R0, R0, c[0x0][0x548], RZ ;  /* 0x0001520000007a24 */ /* 0x020fca00078e02ff */
[----:B------:R-:W-:-:S04]  /*0310*/  MOV R12, UR4 ;  /* 0x00000004000c7c02 */ /* 0x000fc80008000f00 */
[----:B------:R-:W-:-:S04]  /*0320*/  ISETP.GE.AND P0, PT, R12, R0, PT ;  /* 0x000000000c00720c */ /* 0x000fc80003f06270 */
[----:B------:R-:W-:-:S05]  /*0330*/  SEL R0, R5, 0xffffffff, !P0 ;  /* 0xffffffff05007807 */ /* 0x000fca0004000000 */
[----:B------:R2:W-:Y:S04]  /*0340*/  STL [R1+0x48], R0 ;  /* 0x0000480001007387 */ /* 0x0005e80000100800 */
.L_x_393:
[----:B------:R-:W3:Y:S02]  /*0350*/  LDL R23, [R1+0x48] ;  /* 0x0000480001177983 */ /* 0x000ee40000100800 */
[----:B---3--:R-:W-:-:S13]  /*0360*/  ISETP.GE.AND P0, PT, R23, RZ, PT ;  /* 0x000000ff1700720c */ /* 0x008fda0003f06270 */
[----:B------:R-:W-:Y:S05]  /*0370*/  @!P0 EXIT ;  /* 0x000000000000894d */ /* 0x000fea0003800000 */
[----:B------:R-:W-:Y:S01]  /*0380*/  ISETP.NE.U32.AND P0, PT, RZ, c[0x0][0x370], PT ;  /* 0x0000dc00ff007a0c */ /* 0x000fe20003f05070 */
[----:B--2---:R-:W-:Y:S01]  /*0390*/  IMAD.MOV.U32 R0, RZ, RZ, c[0x0][0x168] ;  /* 0x00005a00ff007624 */ /* 0x004fe200078e00ff */
[----:B------:R-:W-:Y:S01]  /*03a0*/  ISETP.NE.U32.AND P1, PT, RZ, c[0x0][0x360], PT ;  /* 0x0000d800ff007a0c */ /* 0x000fe20003f25070 */
[----:B------:R-:W-:Y:S01]  /*03b0*/  CS2R R16, SRZ ;  /* 0x0000000000107805 */ /* 0x000fe2000001ff00 */
[----:B------:R-:W-:Y:S01]  /*03c0*/  ISETP.NE.AND.EX P2, PT, RZ, c[0x0][0x374], PT, P0 ;  /* 0x0000dd00ff007a0c */ /* 0x000fe20003f45300 */
[----:B------:R-:W-:Y:S01]  /*03d0*/  IMAD.MOV.U32 R160, RZ, RZ, RZ ;  /* 0x000000ffffa07224 */ /* 0x000fe200078e00ff */
[----:B------:R-:W-:Y:S01]  /*03e0*/  ISETP.NE.AND.EX P0, PT, RZ, c[0x0][0x364], PT, P1 ;  /* 0x0000d900ff007a0c */ /* 0x000fe20003f05310 */
[----:B------:R-:W-:Y:S01]  /*03f0*/  IMAD.MOV.U32 R13, RZ, RZ, RZ ;  /* 0x000000ffff0d7224 */ /* 0x000fe200078e00ff */
[----:B------:R-:W-:Y:S01]  /*0400*/  ISETP.NE.U32.AND P1, PT, RZ, c[0x0][0x348], PT ;  /* 0x0000d200ff007a0c */ /* 0x000fe20003f25070 */
[----:B------:R-:W-:Y:S01]  /*0410*/  IMAD.WIDE R8, R23, R14, c[0x0][0x348] ;  /* 0x0000d20017087625 */ /* 0x000fe200078e020e */
[----:B------:R-:W-:-:S02]  /*0420*/  ISETP.NE.U32.AND P3, PT, RZ, c[0x0][0x350], PT ;  /* 0x0000d400ff007a0c */ /* 0x000fc40003f65070 */
[----:B------:R-:W-:Y:S01]  /*0430*/  ISETP.NE.U32.AND P4, PT, RZ, c[0x0][0x358], PT ;  /* 0x0000d600ff007a0c */ /* 0x000fe20003f85070 */
[CC--:B------:R-:W-:Y:S01]  /*0440*/  IMAD.WIDE R6, R23.reuse, R14.reuse, c[0x0][0x350] ;  /* 0x0000d40017067625 */ /* 0x0c0fe200078e020e */
[----:B------:R-:W-:Y:S02]  /*0450*/  ISETP.NE.AND.EX P1, PT, RZ, c[0x0][0x34c], PT, P1 ;  /* 0x0000d300ff007a0c */ /* 0x000fe40003f25310 */
[----:B------:R-:W-:Y:S01]  /*0460*/  ISETP.NE.AND.EX P3, PT, RZ, c[0x0][0x354], PT, P3 ;  /* 0x0000d500ff007a0c */ /* 0x000fe20003f65330 */
[----:B------:R-:W-:Y:S01]  /*0470*/  @P2 IMAD.WIDE R10, R23, R14, c[0x0][0x370] ;  /* 0x0000dc00170a2625 */ /* 0x000fe200078e020e */
[----:B------:R-:W-:-:S03]  /*0480*/  ISETP.NE.AND.EX P4, PT, RZ, c[0x0][0x35c], PT, P4 ;  /* 0x0000d700ff007a0c */ /* 0x000fc60003f85340 */
[CC--:B-1----:R-:W-:Y:S01]  /*0490*/  @P0 IMAD.WIDE R2, R23.reuse, R14.reuse, c[0x0][0x360] ;  /* 0x0000d80017020625 */ /* 0x0c2fe200078e020e */
[----:B------:R-:W2:Y:S03]  /*04a0*/  @P2 LDG.E R16, [R10.64] ;  /* 0x0000000c0a102981 */ /* 0x000ea6000c1e1900 */
[----:B------:R-:W-:Y:S01]  /*04b0*/  IMAD.WIDE R4, R23, R14, c[0x0][0x358] ;  /* 0x0000d60017047625 */ /* 0x000fe200078e020e */
[----:B------:R1:W3:Y:S04]  /*04c0*/  @P0 LDG.E R0, [R2.64] ;  /* 0x0000000c02000981 */ /* 0x0002e8000c1e1900 */
[----:B------:R4:W5:Y:S04]  /*04d0*/  @P1 LDG.E R160, [R8.64] ;  /* 0x0000000c08a01981 */ /* 0x000968000c1e1900 */
[----:B------:R4:W5:Y:S04]  /*04e0*/  @P3 LDG.E R17, [R6.64] ;  /* 0x0000000c06113981 */ /* 0x000968000c1e1900 */
[----:B------:R4:W5:Y:S04]  /*04f0*/  @P4 LDG.E R13, [R4.64] ;  /* 0x0000000c040d4981 */ /* 0x000968000c1e1900 */
[----:B------:R-:W4:Y:S01]  /*0500*/  S2R R26, SR_CTAID.Y ;  /* 0x00000000001a7919 */ /* 0x000f220000002600 */
[----:B------:R-:W-:-:S04]  /*0510*/  IMAD.MOV.U32 R15, RZ, RZ, c[0x0][0x2ac] ;  /* 0x0000ab00ff0f7624 */ /* 0x000fc800078e00ff */
[----:B------:R-:W-:Y:S01]  /*0520*/  IMAD R15, R15, c[0x0][0x1d0], RZ ;  /* 0x000074000f0f7a24 */ /* 0x000fe200078e02ff */
[----:B-1----:R-:W-:Y:S02]  /*0530*/  MOV R2, c[0x0][0x228] ;  /* 0x00008a0000027a02 */ /* 0x002fe40000000f00 */
[----:B----4-:R-:W-:Y:S01]  /*0540*/  SHF.R.S32.HI R31, RZ, 0x1f, R26 ;  /* 0x0000001fff1f7819 */ /* 0x010fe2000001141a */
[----:B---3--:R1:W-:Y:S04]  /*0550*/  STL [R1+0x18], R0 ;  /* 0x0000180001007387 */ /* 0x0083e80000100800 */
[----:B--2---:R1:W-:Y:S01]  /*0560*/  STL [R1+0x3c], R16 ;  /* 0x00003c1001007387 */ /* 0x0043e20000100800 */
[----:B------:R-:W-:Y:S01]  /*0570*/  MOV R10, R0 ;  /* 0x00000000000a7202 */ /* 0x000fe20000000f00 */
[----:B------:R-:W-:Y:S05]  /*0580*/  @P0 BRA `(.L_x_397) ;  /* 0x0000005000000947 */ /* 0x000fea0003800000 */
[----:B------:R-:W-:Y:S05]  /*0590*/  @!P1 BRA `(.L_x_397) ;  /* 0x0000004000009947 */ /* 0x000fea0003800000 */
[----:B-1----:R1:W2:Y:S04]  /*05a0*/  LDG.E R0, [R8.64] ;  /* 0x0000000c08007981 */ /* 0x0022a8000c1e1900 */
[----:B-1----:R-:W2:Y:S02]  /*05b0*/  LDG.E R8, [R8.64+0x4] ;  /* 0x0000040c08087981 */ /* 0x002ea4000c1e1900 */
[----:B--2---:R-:W-:-:S05]  /*05c0*/  IADD3 R10, -R0, R8, RZ ;  /* 0x00000008000a7210 */ /* 0x004fca0007ffe1ff */
[----:B------:R1:W-:Y:S02]  /*05d0*/  STL [R1+0x18], R10 ;  /* 0x0000180a01007387 */ /* 0x0003e40000100800 */
.L_x_397:
[----:B------:R-:W-:-:S04]  /*05e0*/  ISETP.NE.U32.AND P0, PT, RZ, c[0x0][0x368], PT ;  /* 0x0000da00ff007a0c */ /* 0x000fc80003f05070 */
[----:B------:R-:W-:-:S13]  /*05f0*/  ISETP.NE.AND.EX P0, PT, RZ, c[0x0][0x36c], PT, P0 ;  /* 0x0000db00ff007a0c */ /* 0x000fda0003f05300 */
[----:B------:R-:W-:Y:S05]  /*0600*/  @!P0 BRA `(.L_x_398) ;  /* 0x0000003000008947 */ /* 0x000fea0003800000 */
[----:B------:R-:W-:-:S05]  /*0610*/  IMAD.WIDE R6, R23, R14, c[0x0][0x368] ;  /* 0x0000da0017067625 */ /* 0x000fca00078e020e */
[----:B------:R2:W5:Y:S01]  /*0620*/  LDG.E R15, [R6.64] ;  /* 0x0000000c060f7981 */ /* 0x000562000c1e1900 */
[----:B------:R-:W-:Y:S05]  /*0630*/  BRA `(.L_x_399) ;  /* 0x0000004000007947 */ /* 0x000fea0003800000 */
.L_x_398:
[----:B------:R-:W-:Y:S05]  /*0640*/  @!P3 BRA `(.L_x_399) ;  /* 0x000000300000b947 */ /* 0x000fea0003800000 */
[----:B-1----:R1:W2:Y:S04]  /*0650*/  LDG.E R0, [R6.64] ;  /* 0x0000000c06007981 */ /* 0x0022a8000c1e1900 */
[----:B-1----:R-:W2:Y:S02]  /*0660*/  LDG.E R6, [R6.64+0x4] ;  /* 0x0000040c06067981 */ /* 0x002ea4000c1e1900 */
[----:B--2---:R-:W-:Y:S02]  /*0670*/  IADD3 R15, -R0, R6, RZ ;  /* 0x00000006000f7210 */ /* 0x004fe40007ffe1ff */
.L_x_399:
[----:B--2---:R2:W3:Y:S04]  /*0680*/  @P4 LDG.E R6, [R4.64] ;  /* 0x0000000c04064981 */ /* 0x0044e8000c1e1900 */
[----:B------:R2:W3:Y:S01]  /*0690*/  @P4 LDG.E R3, [R4.64+0x4] ;  /* 0x0000040c04034981 */ /* 0x0004e2000c1e1900 */
[----:B-1----:R-:W-:Y:S01]  /*06a0*/  IMAD.MOV.U32 R0, RZ, RZ, c[0x0][0x2c4] ;  /* 0x0000b100ff007624 */ /* 0x002fe200078e00ff */
[----:B------:R-:W-:Y:S01]  /*06b0*/  ISETP.NE.U32.AND P0, PT, RZ, c[0x0][0x378], PT ;  /* 0x0000de00ff007a0c */ /* 0x000fe20003f05070 */
[----:B-----5:R-:W-:-:S03]  /*06c0*/  IMAD.MOV.U32 R159, RZ, RZ, R15 ;  /* 0x000000ffff9f7224 */ /* 0x020fc600078e000f */
[----:B------:R-:W-:Y:S01]  /*06d0*/  ISETP.NE.AND P2, PT, R0, 0x1, PT ;  /* 0x000000010000780c */ /* 0x000fe20003f45270 */
[----:B------:R-:W-:Y:S01]  /*06e0*/  IMAD.MOV.U32 R196, RZ, RZ, R12 ;  /* 0x000000ffffc47224 */ /* 0x000fe200078e000c */
[----:B------:R-:W-:Y:S01]  /*06f0*/  ISETP.NE.AND.EX P0, PT, RZ, c[0x0][0x37c], PT, P0 ;  /* 0x0000df00ff007a0c */ /* 0x000fe20003f05300 */
[----:B------:R-:W-:Y:S01]  /*0700*/  IMAD.MOV.U32 R7, RZ, RZ, c[0x0][0x32c] ;  /* 0x0000cb00ff077624 */ /* 0x000fe200078e00ff */
[----:B------:R-:W-:-:S04]  /*0710*/  LOP3.LUT R157, R157, 0xffffefff, RZ, 0xc0, !PT ;  /* 0xffffefff9d9d7812 */ /* 0x000fc800078ec0ff */
[----:B------:R-:W-:-:S05]  /*0720*/  ISETP.GE.AND P1, PT, R7, 0x1, PT ;  /* 0x000000010700780c */ /* 0x000fca0003f26270 */
[----:B------:R-:W-:Y:S02]  /*0730*/  @P2 IADD3 R0, R196, 0x7f, RZ ;  /* 0x0000007fc4002810 */ /* 0x000fe40007ffe0ff */
[----:B------:R-:W-:Y:S01]  /*0740*/  @P2 LOP3.LUT R157, R157, 0x1000, RZ, 0xfc, !PT ;  /* 0x000010009d9d2812 */ /* 0x000fe200078efcff */
[----:B--2---:R-:W-:-:S03]  /*0750*/  @P0 IMAD.WIDE R4, R23, R14, c[0x0][0x378] ;  /* 0x0000de0017040625 */ /* 0x004fc600078e020e */
[----:B------:R-:W-:Y:S02]  /*0760*/  LOP3.LUT R157, R157, 0xfffffbff, RZ, 0xc0, !PT ;  /* 0xfffffbff9d9d7812 */ /* 0x000fe400078ec0ff */
[----:B------:R1:W5:Y:S02]  /*0770*/  @P0 LDG.E R159, [R4.64] ;  /* 0x0000000c049f0981 */ /* 0x000364000c1e1900 */
[----:B------:R-:W-:Y:S01]  /*0780*/  @P1 LOP3.LUT R157, R157, 0x400, RZ, 0xfc, !PT ;  /* 0x000004009d9d1812 */ /* 0x000fe200078efcff */
[----:B---3--:R-:W-:Y:S02]  /*0790*/  @P4 IMAD.IADD R2, R3, 0x1, -R6 ;  /* 0x0000000103024824 */ /* 0x008fe400078e0a06 */
[----:B------:R-:W-:Y:S02]  /*07a0*/  IMAD.IADD R6, R15, 0x1, -R16 ;  /* 0x000000010f067824 */ /* 0x000fe400078e0a10 */
[----:B------:R-:W-:Y:S01]  /*07b0*/  @P2 IMAD.HI.U32 R3, R0, c[0x0][0x2c8], RZ ;  /* 0x0000b20000032a27 */ /* 0x000fe200078e00ff */
[----:B------:R-:W-:-:S03]  /*07c0*/  IADD3 R0, R12, 0x7f, RZ ;  /* 0x0000007f0c007810 */ /* 0x000fc60007ffe0ff */
[----:B------:R-:W-:Y:S01]  /*07d0*/  IMAD.IADD R8, R6, 0x1, R2 ;  /* 0x0000000106087824 */ /* 0x000fe200078e0202 */
[----:B------:R-:W-:-:S04]  /*07e0*/  @P2 SHF.R.U32.HI R0, RZ, c[0x0][0x2cc], R3 ;  /* 0x0000b300ff002a19 */ /* 0x000fc80000011603 */
[----:B------:R2:W-:Y:S01]  /*07f0*/  STL [R1+0x14], R8 ;  /* 0x0000140801007387 */ /* 0x0005e20000100800 */
[----:B------:R-:W-:-:S05]  /*0800*/  IADD3 R154, R8, 0x1, -R10 ;  /* 0x00000001089a7810 */ /* 0x000fca0007ffe80a */
[----:B------:R-:W-:-:S05]  /*0810*/  IMAD.IADD R0, R154, 0x1, R0 ;  /* 0x000000019a007824 */ /* 0x000fca00078e0200 */
[----:B-1----:R-:W-:Y:S01]  /*0820*/  IADD3 R5, R0, c[0x0][0x328], RZ ;  /* 0x0000ca0000057a10 */ /* 0x002fe20007ffe0ff */
        /* <DEDUP_REMOVED lines=10> */
.L_x_401:
[----:B------:R-:W-:-:S13]  /*08d0*/  ISETP.NE.AND P0, PT, R7, 0x1, PT ;  /* 0x000000010700780c */ /* 0x000fda0003f05270 */
[----:B------:R-:W-:-:S05]  /*08e0*/  @P0 IMAD.HI.U32 R0, R3, c[0x0][0x330], RZ ;  /* 0x0000cc0003000a27 */ /* 0x000fca00078e00ff */
[----:B------:R-:W-:-:S05]  /*08f0*/  @P0 SHF.R.U32.HI R3, RZ, c[0x0][0x334], R0 ;  /* 0x0000cd00ff030a19 */ /* 0x000fca0000011600 */
.L_x_402:
[----:B------:R-:W-:-:S05]  /*0900*/  IMAD R3, R3, R7, c[0x0][0x32c] ;  /* 0x0000cb0003037624 */ /* 0x000fca00078e0207 */
[----:B------:R-:W-:Y:S02]  /*0910*/  IMNMX R5, R5, R3, PT ;  /* 0x0000000305057217 */ /* 0x000fe40003800200 */
.L_x_400:
[----:B------:R-:W-:Y:S01]  /*0920*/  IADD3 R3, R8, 0x2f, RZ ;  /* 0x0000002f08037810 */ /* 0x000fe20007ffe0ff */
[----:B------:R-:W-:-:S04]  /*0930*/  @P2 IMAD.HI.U32 R4, R196, c[0x0][0x2c8], RZ ;  /* 0x0000b200c4042a27 */ /* 0x000fc800078e00ff */
[----:B------:R-:W-:Y:S01]  /*0940*/  IMAD.MOV.U32 R0, RZ, RZ, R196 ;  /* 0x000000ffff007224 */ /* 0x000fe200078e00c4 */
[----:B------:R-:W-:Y:S01]  /*0950*/  @P2 SHF.R.U32.HI R0, RZ, c[0x0][0x2cc], R4 ;  /* 0x0000b300ff002a19 */ /* 0x000fe20000011604 */
[----:B------:R-:W-:-:S04]  /*0960*/  IMAD.HI R3, R3, 0x2aaaaaab, RZ ;  /* 0x2aaaaaab03037827 */ /* 0x000fc800078e02ff */
[----:B------:R-:W-:Y:S01]  /*0970*/  IMAD.IADD R248, R8, 0x1, -R10 ;  /* 0x0000000108f87824 */ /* 0x000fe200078e0a0a */
[----:B------:R-:W-:-:S03]  /*0980*/  SHF.R.U32.HI R4, RZ, 0x1f, R3 ;  /* 0x0000001fff047819 */ /* 0x000fc60000011603 */
[----:B------:R-:W-:Y:S01]  /*0990*/  IMAD.IADD R0, R248, 0x1, R0 ;  /* 0x00000001f8007824 */ /* 0x000fe200078e0200 */
[----:B------:R-:W-:-:S04]  /*09a0*/  LEA.HI.SX32 R155, R3, R4, 0x1d ;  /* 0x00000004039b7211 */ /* 0x000fc800078feaff */
[----:B------:R-:W-:Y:S01]  /*09b0*/  IADD3 R4, R0, -c[0x0][0x324], RZ ;  /* 0x8000c90000047a10 */ /* 0x000fe20007ffe0ff */
        /* <DEDUP_REMOVED lines=9> */
.L_x_404:
[----:B------:R-:W-:-:S13]  /*0a50*/  ISETP.NE.AND P0, PT, R7, 0x1, PT ;  /* 0x000000010700780c */ /* 0x000fda0003f05270 */
[----:B------:R-:W-:-:S05]  /*0a60*/  @P0 IMAD.HI.U32 R3, R0, c[0x0][0x330], RZ ;  /* 0x0000cc0000030a27 */ /* 0x000fca00078e00ff */
[----:B------:R-:W-:-:S05]  /*0a70*/  @P0 SHF.R.U32.HI R0, RZ, c[0x0][0x334], R3 ;  /* 0x0000cd00ff000a19 */ /* 0x000fca0000011603 */
.L_x_405:
[----:B------:R-:W-:-:S05]  /*0a80*/  IMAD R0, R0, c[0x0][0x32c], RZ ;  /* 0x0000cb0000007a24 */ /* 0x000fca00078e02ff */
[----:B------:R-:W-:-:S04]  /*0a90*/  IMNMX R4, R4, R0, !PT ;  /* 0x0000000004047217 */ /* 0x000fc80007800200 */
.L_x_403:
[----:B------:R-:W-:Y:S01]  /*0aa0*/  IADD3 R3, R5, 0x2f, RZ ;  /* 0x0000002f05037810 */ /* 0x000fe20007ffe0ff */
[----:B------:R-:W-:-:S04]  /*0ab0*/  IMAD.HI R0, R4, 0x2aaaaaab, RZ ;  /* 0x2aaaaaab04007827 */ /* 0x000fc800078e02ff */
[----:B------:R-:W-:Y:S01]  /*0ac0*/  IMAD.HI R4, R3, 0x2aaaaaab, RZ ;  /* 0x2aaaaaab03047827 */ /* 0x000fe200078e02ff */
[----:B------:R-:W-:-:S04]  /*0ad0*/  SHF.R.U32.HI R3, RZ, 0x1f, R0 ;  /* 0x0000001fff037819 */ /* 0x000fc80000011600 */
[----:B------:R-:W-:Y:S02]  /*0ae0*/  SHF.R.U32.HI R5, RZ, 0x1f, R4 ;  /* 0x0000001fff057819 */ /* 0x000fe40000011604 */
[----:B------:R-:W-:Y:S02]  /*0af0*/  LEA.HI.SX32 R0, R0, R3, 0x1d ;  /* 0x0000000300007211 */ /* 0x000fe400078feaff */
[----:B------:R-:W-:Y:S02]  /*0b00*/  LEA.HI.SX32 R4, R4, R5, 0x1d ;  /* 0x0000000504047211 */ /* 0x000fe400078feaff */
[----:B------:R-:W-:Y:S02]  /*0b10*/  IMNMX R3, RZ, R0, !PT ;  /* 0x00000000ff037217 */ /* 0x000fe40007800200 */
[----:B------:R-:W-:-:S03]  /*0b20*/  IMNMX R0, R4, R155, PT ;  /* 0x0000009b04007217 */ /* 0x000fc60003800200 */
[--C-:B------:R-:W-:Y:S02]  /*0b30*/  IMAD R3, R3, 0x30, -R6.reuse ;  /* 0x0000003003037824 */ /* 0x100fe400078e0a06 */
[----:B------:R-:W-:-:S03]  /*0b40*/  IMAD R0, R0, 0x30, -R6 ;  /* 0x0000003000007824 */ /* 0x000fc600078e0a06 */
[----:B------:R-:W-:Y:S02]  /*0b50*/  IMNMX R3, RZ, R3, !PT ;  /* 0x00000003ff037217 */ /* 0x000fe40007800200 */
[----:B------:R-:W-:-:S03]  /*0b60*/  IMNMX R0, R0, R2, PT ;  /* 0x0000000200007217 */ /* 0x000fc60003800200 */
[----:B------:R-:W-:Y:S01]  /*0b70*/  IMAD.WIDE.U32 R4, R3, -0x55555555, RZ ;  /* 0xaaaaaaab03047825 */ /* 0x000fe200078e00ff */
[----:B------:R-:W-:-:S04]  /*0b80*/  ISETP.GT.AND P0, PT, R0, R3, PT ;  /* 0x000000030000720c */ /* 0x000fc80003f04270 */
[----:B------:R-:W-:-:S05]  /*0b90*/  SHF.R.U32.HI R150, RZ, 0x5, R5 ;  /* 0x00000005ff967819 */ /* 0x000fca0000011605 */
[----:B------:R-:W-:-:S04]  /*0ba0*/  IMAD.MOV.U32 R6, RZ, RZ, R150 ;  /* 0x000000ffff067224 */ /* 0x000fc800078e0096 */
[----:B------:R-:W-:-:S05]  /*0bb0*/  @P0 IADD3 R0, R0, 0x2f, RZ ;  /* 0x0000002f00000810 */ /* 0x000fca0007ffe0ff */
[----:B------:R-:W-:-:S05]  /*0bc0*/  @P0 IMAD.HI R0, R0, 0x2aaaaaab, RZ ;  /* 0x2aaaaaab00000827 */ /* 0x000fca00078e02ff */
[----:B------:R-:W-:-:S04]  /*0bd0*/  @P0 SHF.R.U32.HI R3, RZ, 0x1f, R0 ;  /* 0x0000001fff030819 */ /* 0x000fc80000011600 */
[----:B------:R-:W-:-:S04]  /*0be0*/  @P0 LEA.HI.SX32 R6, R0, R3, 0x1d ;  /* 0x0000000300060211 */ /* 0x000fc800078feaff */
[----:B------:R-:W-:-:S13]  /*0bf0*/  ISETP.GT.AND P0, PT, R6, R150, PT ;  /* 0x000000960600720c */ /* 0x000fda0003f04270 */
[----:B------:R-:W-:Y:S05]  /*0c00*/  @!P0 BRA `(.L_x_406) ;  /* 0x0000573000008947 */ /* 0x000fea0003800000 */
[----:B------:R-:W-:Y:S02]  /*0c10*/  ISETP.NE.U32.AND P0, PT, RZ, c[0x0][0x340], PT ;  /* 0x0000d000ff007a0c */ /* 0x000fe40003f05070 */
[----:B------:R-:W-:Y:S02]  /*0c20*/  SHF.R.S32.HI R20, RZ, 0x1f, R21 ;  /* 0x0000001fff147819 */ /* 0x000fe40000011415 */
[----:B------:R-:W-:Y:S01]  /*0c30*/  SHF.R.S32.HI R3, RZ, 0x1f, R13 ;  /* 0x0000001fff037819 */ /* 0x000fe2000001140d */
[----:B------:R-:W-:Y:S01]  /*0c40*/  UMOV UR6, 0x30 ;  /* 0x0000003000067882 */ /* 0x000fe20000000000 */
[----:B------:R-:W-:Y:S01]  /*0c50*/  ISETP.NE.AND.EX P2, PT, RZ, c[0x0][0x344], PT, P0 ;  /* 0x0000d100ff007a0c */ /* 0x000fe20003f45300 */
[----:B------:R-:W-:-:S12]  /*0c60*/  ULDC.64 UR4, c[0x0][0x238] ;  /* 0x00008e0000047ab9 */ /* 0x000fd80000000a00 */
[----:B------:R-:W-:-:S05]  /*0c70*/  @P2 IMAD.WIDE R4, R23, R14, c[0x0][0x340] ;  /* 0x0000d00017042625 */ /* 0x000fca00078e020e */
[----:B------:R1:W3:Y:S01]  /*0c80*/  @P2 LDG.E R18, [R4.64] ;  /* 0x0000000c04122981 */ /* 0x0002e2000c1e1900 */
[----:B------:R-:W-:Y:S01]  /*0c90*/  LEA.HI R16, R20, R21, RZ, 0x2 ;  /* 0x0000001514107211 */ /* 0x000fe200078f10ff */
[----:B------:R-:W-:Y:S01]  /*0ca0*/  UIMAD.WIDE.U32 UR10, UR6, UR4, URZ ;  /* 0x00000004060a72a5 */ /* 0x000fe2000f8e003f */
[----:B------:R-:W-:Y:S01]  /*0cb0*/  IADD3 R43, R6, -0x1, RZ ;  /* 0xffffffff062b7810 */ /* 0x000fe20007ffe0ff */
[----:B------:R-:W-:Y:S01]  /*0cc0*/  UIMAD UR7, UR6, UR5, URZ ;  /* 0x00000005060772a4 */ /* 0x000fe2000f8e023f */
[----:B------:R-:W-:Y:S01]  /*0cd0*/  LOP3.LUT R0, R16, 0x1ffffffc, RZ, 0xc0, !PT ;  /* 0x1ffffffc10007812 */ /* 0x000fe200078ec0ff */
[----:B------:R-:W-:Y:S01]  /*0ce0*/  USHF.L.U32 UR8, UR4, 0x5, URZ ;  /* 0x0000000504087899 */ /* 0x000fe2000800063f */
[----:B------:R-:W-:Y:S01]  /*0cf0*/  SHF.R.S32.HI R119, RZ, 0x2, R16 ;  /* 0x00000002ff777819 */ /* 0x000fe20000011410 */
[----:B------:R-:W-:Y:S01]  /*0d00*/  UIADD3 UR7, UR11, UR7, URZ ;  /* 0x000000070b077290 */ /* 0x000fe2000fffe03f */
[----:B------:R-:W-:Y:S01]  /*0d10*/  SHF.R.S32.HI R6, RZ, 0x1f, R43 ;  /* 0x0000001fff067819 */ /* 0x000fe2000001142b */
[----:B------:R-:W-:Y:S01]  /*0d20*/  IMAD.IADD R0, R21, 0x1, -R0 ;  /* 0x0000000115007824 */ /* 0x000fe200078e0a00 */
[C---:B------:R-:W-:Y:S01]  /*0d30*/  IADD3 R120, P0, R119.reuse, R13, RZ ;  /* 0x0000000d77787210 */ /* 0x040fe20007f1e0ff */
[----:B------:R-:W-:Y:S01]  /*0d40*/  UMOV UR9, 0x5 ;  /* 0x0000000500097882 */ /* 0x000fe20000000000 */
[----:B------:R-:W-:Y:S01]  /*0d50*/  SHF.R.S32.HI R12, RZ, 0x1f, R23 ;  /* 0x0000001fff0c7819 */ /* 0x000fe20000011417 */
[----:B--2---:R-:W-:Y:S01]  /*0d60*/  IMAD.SHL.U32 R8, R0, 0x8, RZ ;  /* 0x0000000800087824 */ /* 0x004fe200078e00ff */
[----:B------:R-:W-:Y:S01]  /*0d70*/  LEA.HI.X.SX32 R121, R119, R3, 0x1, P0 ;  /* 0x0000000377797211 */ /* 0x000fe200000f0eff */
[----:B------:R-:W-:Y:S01]  /*0d80*/  IMAD R3, R31, c[0x0][0x240], RZ ;  /* 0x000090001f037a24 */ /* 0x000fe200078e02ff */
[----:B------:R-:W-:Y:S01]  /*0d90*/  LEA.HI R7, R20, R21, RZ, 0x3 ;  /* 0x0000001514077211 */ /* 0x000fe200078f18ff */
[----:B------:R-:W-:Y:S01]  /*0da0*/  USHF.L.U64.HI UR9, UR4, UR9, UR5 ;  /* 0x0000000904097299 */ /* 0x000fe20008010205 */
[----:B------:R-:W-:Y:S01]  /*0db0*/  SHF.R.S32.HI R9, RZ, 0x1f, R8 ;  /* 0x0000001fff097819 */ /* 0x000fe20000011408 */
[----:B------:R-:W-:Y:S01]  /*0dc0*/  IMAD R0, R121, c[0x0][0x238], RZ ;  /* 0x00008e0079007a24 */ /* 0x000fe200078e02ff */
[----:B------:R-:W-:Y:S01]  /*0dd0*/  SEL R24, R12, RZ, !P4 ;  /* 0x000000ff0c187207 */ /* 0x000fe20006000000 */
[----:B------:R-:W-:Y:S01]  /*0de0*/  IMAD R3, R26, c[0x0][0x244], R3 ;  /* 0x000091001a037a24 */ /* 0x000fe200078e0203 */
[----:B------:R-:W-:Y:S01]  /*0df0*/  SHF.R.S32.HI R7, RZ, 0x3, R7 ;  /* 0x00000003ff077819 */ /* 0x000fe20000011407 */
[C---:B------:R-:W-:Y:S01]  /*0e00*/  IMAD R0, R120.reuse, c[0x0][0x23c], R0 ;  /* 0x00008f0078007a24 */ /* 0x040fe200078e0200 */
[----:B------:R-:W-:Y:S01]  /*0e10*/  SEL R114, R23, RZ, !P4 ;  /* 0x000000ff17727207 */ /* 0x000fe20006000000 */
[----:B-1----:R-:W-:Y:S01]  /*0e20*/  IMAD.WIDE.U32 R4, R120, c[0x0][0x238], R8 ;  /* 0x00008e0078047a25 */ /* 0x002fe200078e0008 */
[----:B------:R-:W-:Y:S01]  /*0e30*/  LEA.HI R13, R16, R119, RZ, 0x1 ;  /* 0x00000077100d7211 */ /* 0x000fe200078f08ff */
[----:B------:R-:W-:Y:S01]  /*0e40*/  ULDC.64 UR4, c[0x0][0x280] ;  /* 0x0000a00000047ab9 */ /* 0x000fe20000000a00 */
[----:B------:R-:W-:Y:S01]  /*0e50*/  ISETP.GE.AND P6, PT, R8, c[0x0][0x1d4], PT ;  /* 0x0000750008007a0c */ /* 0x000fe20003fc6270 */
[----:B------:R-:W-:Y:S01]  /*0e60*/  IMAD.IADD R5, R5, 0x1, R0 ;  /* 0x0000000105057824 */ /* 0x000fe200078e0200 */
[----:B------:R-:W-:Y:S01]  /*0e70*/  UIMAD.WIDE.U32 UR16, UR6, UR4, URZ ;  /* 0x00000004061072a5 */ /* 0x000fe2000f8e003f */
[----:B------:R-:W-:Y:S01]  /*0e80*/  IMAD R0, R43, UR7, RZ ;  /* 0x000000072b007c24 */ /* 0x000fe2000f8e02ff */
[----:B------:R-:W-:Y:S01]  /*0e90*/  UIMAD UR14, UR6, UR5, URZ ;  /* 0x00000005060e72a4 */ /* 0x000fe2000f8e023f */
[----:B------:R-:W-:Y:S01]  /*0ea0*/  IMAD.WIDE.U32 R4, R26, c[0x0][0x240], R4 ;  /* 0x000090001a047a25 */ /* 0x000fe200078e0004 */
[----:B------:R-:W-:Y:S01]  /*0eb0*/  P2R R100, PR, RZ, 0x40 ;  /* 0x00000040ff647803 */ /* 0x000fe20000000000 */
[----:B------:R-:W-:Y:S01]  /*0ec0*/  ULDC.64 UR4, c[0x0][0x290] ;  /* 0x0000a40000047ab9 */ /* 0x000fe20000000a00 */
[----:B------:R-:W-:Y:S01]  /*0ed0*/  IADD3 R113, -R119, 0x30, RZ ;  /* 0x0000003077717810 */ /* 0x000fe20007ffe1ff */
[----:B------:R-:W-:Y:S01]  /*0ee0*/  IMAD R14, R6, UR10, R0 ;  /* 0x0000000a060e7c24 */ /* 0x000fe2000f8e0200 */
[----:B------:R-:W-:Y:S01]  /*0ef0*/  LEA.HI R6, R20, R21, RZ, 0x5 ;  /* 0x0000001514067211 */ /* 0x000fe200078f28ff */
[----:B------:R-:W-:Y:S01]  /*0f00*/  IMAD R0, R43, -0x30, R2 ;  /* 0xffffffd02b007824 */ /* 0x000fe200078e0202 */
[----:B------:R-:W-:Y:S01]  /*0f10*/  UIMAD.WIDE.U32 UR18, UR6, UR4, URZ ;  /* 0x00000004061272a5 */ /* 0x000fe2000f8e003f */
[----:B------:R-:W-:Y:S01]  /*0f20*/  IMAD.IADD R5, R5, 0x1, R3 ;  /* 0x0000000105057824 */ /* 0x000fe200078e0203 */
[----:B------:R-:W-:Y:S01]  /*0f30*/  UIMAD UR5, UR6, UR5, URZ ;  /* 0x00000005060572a4 */ /* 0x000fe2000f8e023f */
[----:B------:R-:W-:Y:S01]  /*0f40*/  IMAD.SHL.U32 R6, R6, 0x8, RZ ;  /* 0x0000000806067824 */ /* 0x000fe200078e00ff */
[----:B------:R-:W-:Y:S01]  /*0f50*/  IMNMX R3, R0, 0x30, PT ;  /* 0x0000003000037817 */ /* 0x000fe20003800200 */
[----:B------:R-:W-:Y:S01]  /*0f60*/  IMAD R0, R24, c[0x0][0x248], RZ ;  /* 0x0000920018007a24 */ /* 0x000fe200078e02ff */
[----:B------:R-:W-:Y:S01]  /*0f70*/  UIADD3 UR14, UR17, UR14, URZ ;  /* 0x0000000e110e7290 */ /* 0x000fe2000fffe03f */
[----:B------:R-:W-:Y:S01]  /*0f80*/  IMAD.WIDE.U32 R126, R114, c[0x0][0x248], R4 ;  /* 0x00009200727e7a25 */ /* 0x000fe200078e0004 */
[----:B------:R-:W-:Y:S01]  /*0f90*/  LOP3.LUT R11, R6, 0xffffff00, RZ, 0xc0, !PT ;  /* 0xffffff00060b7812 */ /* 0x000fe200078ec0ff */
[----:B------:R-:W-:-:S02]  /*0fa0*/  UIADD3 UR5, UR19, UR5, URZ ;  /* 0x0000000513057290 */ /* 0x000fc4000fffe03f */
[----:B------:R-:W-:Y:S01]  /*0fb0*/  IMAD.IADD R10, R3, 0x1, -R119 ;  /* 0x00000001030a7824 */ /* 0x000fe200078e0a77 */
[----:B------:R-:W-:Y:S01]  /*0fc0*/  LOP3.LUT R3, R13, 0x7fffffe, RZ, 0xc0, !PT ;  /* 0x07fffffe0d037812 */ /* 0x000fe200078ec0ff */
[----:B------:R-:W-:Y:S01]  /*0fd0*/  IMAD.SHL.U32 R6, R7, 0x40, RZ ;  /* 0x0000004007067824 */ /* 0x000fe200078e00ff */
[----:B------:R-:W-:Y:S01]  /*0fe0*/  ULDC.U8 UR4, c[0x0][0x298] ;  /* 0x0000a60000047ab9 */ /* 0x000fe20000000000 */
[----:B------:R-:W-:Y:S01]  /*0ff0*/  IMAD R7, R114, c[0x0][0x24c], R0 ;  /* 0x0000930072077a24 */ /* 0x000fe200078e0200 */
[----:B------:R-:W-:Y:S01]  /*1000*/  ISETP.GE.AND P1, PT, R10, 0x1, PT ;  /* 0x000000010a00780c */ /* 0x000fe20003f26270 */
[----:B------:R-:W-:Y:S01]  /*1010*/  IMAD.IADD R4, R119, 0x1, -R3 ;  /* 0x0000000177047824 */ /* 0x000fe200078e0a03 */
[----:B------:R-:W-:Y:S01]  /*1020*/  LOP3.LUT R0, R6, 0xc0, RZ, 0xc0, !PT ;  /* 0x000000c006007812 */ /* 0x000fe200078ec0ff */
[----:B------:R-:W-:Y:S02]  /*1030*/  IMAD.IADD R123, R127, 0x1, R7 ;  /* 0x000000017f7b7824 */ /* 0x000fe400078e0207 */
[----:B------:R-:W-:Y:S01]  /*1040*/  IMAD.MOV.U32 R122, RZ, RZ, R126 ;  /* 0x000000ffff7a7224 */ /* 0x000fe200078e007e */
[----:B------:R-:W-:Y:S01]  /*1050*/  LOP3.LUT R5, R0, 0x18, R8, 0xf8, !PT ;  /* 0x0000001800057812 */ /* 0x000fe200078ef808 */
[----:B------:R-:W-:Y:S01]  /*1060*/  IMAD R11, R4, 0x20, R11 ;  /* 0x00000020040b7824 */ /* 0x000fe200078e020b */
[----:B------:R-:W-:Y:S01]  /*1070*/  SHF.R.U32.HI R3, RZ, 0x3, R0 ;  /* 0x00000003ff037819 */ /* 0x000fe20000011600 */
[----:B------:R-:W-:Y:S01]  /*1080*/  IMAD.WIDE.U32 R6, R43, UR10, R122 ;  /* 0x0000000a2b067c25 */ /* 0x000fe2000f8e007a */
[----:B------:R-:W-:-:S02]  /*1090*/  IADD3 R0, R8, 0x20, RZ ;  /* 0x0000002008007810 */ /* 0x000fc40007ffe0ff */
[----:B------:R-:W-:Y:S01]  /*10a0*/  LOP3.LUT R5, R5, R3, RZ, 0x3c, !PT ;  /* 0x0000000305057212 */ /* 0x000fe200078e3cff */
[----:B------:R-:W-:Y:S01]  /*10b0*/  IMAD.IADD R3, R7, 0x1, R14 ;  /* 0x0000000107037824 */ /* 0x000fe200078e020e */
[----:B------:R-:W-:Y:S01]  /*10c0*/  ISETP.GE.AND P5, PT, R0, c[0x0][0x1d4], PT ;  /* 0x0000750000007a0c */ /* 0x000fe20003fa6270 */
[----:B------:R-:W-:Y:S01]  /*10d0*/  IMAD.IADD R153, R17, 0x1, R15 ;  /* 0x0000000111997824 */ /* 0x000fe200078e020f */
[----:B------:R-:W-:Y:S01]  /*10e0*/  IADD3 R0, R8, 0x40, RZ ;  /* 0x0000004008007810 */ /* 0x000fe20007ffe0ff */
[----:B------:R-:W-:Y:S01]  /*10f0*/  IMAD.WIDE.U32 R162, R26, c[0x0][0x210], RZ ;  /* 0x000084001aa27a25 */ /* 0x000fe200078e00ff */
[----:B------:R-:W-:Y:S02]  /*1100*/  @P1 LEA R4, P0, R6, c[0x0][0x220], 0x1 ;  /* 0x0000880006041a11 */ /* 0x000fe400078008ff */
[----:B------:R-:W-:Y:S01]  /*1110*/  ISETP.GE.AND P3, PT, R0, c[0x0][0x1d4], PT ;  /* 0x0000750000007a0c */ /* 0x000fe20003f66270 */
[----:B------:R-:W-:Y:S01]  /*1120*/  IMAD.IADD R0, R11, 0x1, R5 ;  /* 0x000000010b007824 */ /* 0x000fe200078e0205 */
[----:B------:R-:W-:Y:S01]  /*1130*/  @P1 LEA.HI.X R5, R6, c[0x0][0x224], R3, 0x1, P0 ;  /* 0x0000890006051a11 */ /* 0x000fe200000f0c03 */
[----:B------:R-:W-:Y:S01]  /*1140*/  IMAD.WIDE.U32 R164, R26, c[0x0][0x1e8], RZ ;  /* 0x00007a001aa47a25 */ /* 0x000fe200078e00ff */
[----:B------:R-:W-:-:S02]  /*1150*/  ISETP.GT.AND P0, PT, R10, 0x20, PT ;  /* 0x000000200a00780c */ /* 0x000fc40003f04270 */
[-C--:B------:R-:W-:Y:S01]  /*1160*/  LEA.HI R10, R21, R21.reuse, RZ, 0x1 ;  /* 0x00000015150a7211 */ /* 0x080fe200078f08ff */
[----:B------:R-:W-:Y:S01]  /*1170*/  IMAD.SHL.U32 R89, R0, 0x2, RZ ;  /* 0x0000000200597824 */ /* 0x000fe200078e00ff */
[----:B------:R-:W-:Y:S01]  /*1180*/  SHF.R.S32.HI R11, RZ, 0x1f, R16 ;  /* 0x0000001fff0b7819 */ /* 0x000fe20000011410 */
[----:B------:R-:W-:Y:S01]  /*1190*/  IMAD.MOV.U32 R158, RZ, RZ, c[0x0][0x2b8] ;  /* 0x0000ae00ff9e7624 */ /* 0x000fe200078e00ff */
[----:B------:R-:W-:Y:S01]  /*11a0*/  SHF.R.S32.HI R35, RZ, 0x1, R10 ;  /* 0x00000001ff237819 */ /* 0x000fe2000001140a */
[----:B------:R-:W-:Y:S01]  /*11b0*/  IMAD.MOV.U32 R156, RZ, RZ, c[0x0][0x27c] ;  /* 0x00009f00ff9c7624 */ /* 0x000fe200078e00ff */
[----:B------:R-:W-:Y:S01]  /*11c0*/  @!PT LDS RZ, [RZ] ;  /* 0x00000000fffff984 */ /* 0x000fe20000000800 */
[----:B------:R-:W-:Y:S01]  /*11d0*/  @!PT LDS RZ, [RZ] ;  /* 0x00000000fffff984 */ /* 0x000fe20000000800 */
[----:B------:R-:W-:Y:S01]  /*11e0*/  @!PT LDS RZ, [RZ] ;  /* 0x00000000fffff984 */ /* 0x000fe20000000800 */
[----:B------:R1:W-:Y:S01]  /*11f0*/  @P1 LDGSTS.E.BYPASS.LTC128B.128 [R89+0x3c80], [R4.64], !P6 ;  /* 0x03c8000004591fae */ /* 0x0003e2000f101d4c */
[----:B------:R-:W-:Y:S01]  /*1200*/  LEA.HI R7, R20, R21, RZ, 0x4 ;  /* 0x0000001514077211 */ /* 0x000fe200078f20ff */
[----:B------:R-:W-:Y:S01]  /*1210*/  IMAD.MOV.U32 R77, RZ, RZ, c[0x0][0x27c] ;  /* 0x00009f00ff4d7624 */ /* 0x000fe200078e00ff */
[C---:B------:R-:W-:Y:S01]  /*1220*/  LEA.HI R0, R10.reuse, R35, RZ, 0x1 ;  /* 0x000000230a007211 */ /* 0x040fe200078f08ff */
[----:B------:R1:W-:Y:S01]  /*1230*/  @P1 LDGSTS.E.BYPASS.LTC128B.128 [R89+0x4880], [R4.64+0x40], !P5 ;  /* 0x0488004004591fae */ /* 0x0003e2000e901d4c */
[----:B------:R-:W-:Y:S01]  /*1240*/  LOP3.LUT R10, R10, 0xfffffffe, RZ, 0xc0, !PT ;  /* 0xfffffffe0a0a7812 */ /* 0x000fe200078ec0ff */
[----:B------:R-:W-:Y:S01]  /*1250*/  IMAD.SHL.U32 R7, R7, 0x10, RZ ;  /* 0x0000001007077824 */ /* 0x000fe200078e00ff */
[----:B------:R-:W-:Y:S01]  /*1260*/  LOP3.LUT R0, R0, 0x7fffffe, RZ, 0xc0, !PT ;  /* 0x07fffffe00007812 */ /* 0x000fe200078ec0ff */
[----:B------:R1:W-:Y:S01]  /*1270*/  @P1 LDGSTS.E.BYPASS.LTC128B.128 [R89+0x5480], [R4.64+0x80], !P3 ;  /* 0x0548008004591fae */ /* 0x0003e2000d901d4c */
[----:B------:R-:W-:Y:S01]  /*1280*/  @P0 IADD3 R6, P1, R6, UR8, RZ ;  /* 0x0000000806060c10 */ /* 0x000fe2000ff3e0ff */
[----:B------:R-:W-:Y:S01]  /*1290*/  IMAD.SHL.U32 R77, R77, 0x2, RZ ;  /* 0x000000024d4d7824 */ /* 0x000fe200078e00ff */
[----:B------:R-:W-:Y:S01]  /*12a0*/  LOP3.LUT R7, R7, 0xffffff00, RZ, 0xc0, !PT ;  /* 0xffffff0007077812 */ /* 0x000fe200078ec0ff */
[----:B------:R-:W-:Y:S01]  /*12b0*/  IMAD.IADD R0, R35, 0x1, -R0 ;  /* 0x0000000123007824 */ /* 0x000fe200078e0a00 */
[----:B------:R-:W-:-:S02]  /*12c0*/  SHF.R.S32.HI R20, RZ, 0x1f, R35 ;  /* 0x0000001fff147819 */ /* 0x000fc40000011423 */
[----:B------:R-:W-:Y:S01]  /*12d0*/  P2R R117, PR, RZ, 0x8 ;  /* 0x00000008ff757803 */ /* 0x000fe20000000000 */
[----:B------:R-:W-:Y:S01]  /*12e0*/  IMAD R7, R0, 0x20, R7 ;  /* 0x0000002000077824 */ /* 0x000fe200078e0207 */
[----:B------:R-:W-:Y:S01]  /*12f0*/  P2R R118, PR, RZ, 0x20 ;  /* 0x00000020ff767803 */ /* 0x000fe20000000000 */
[----:B------:R-:W-:Y:S01]  /*1300*/  IMAD R0, R20, c[0x0][0x280], RZ ;  /* 0x0000a00014007a24 */ /* 0x000fe200078e02ff */
[----:B------:R-:W-:Y:S01]  /*1310*/  ISETP.NE.AND P4, PT, R158, 0x1, PT ;  /* 0x000000019e00780c */ /* 0x000fe20003f85270 */
[----:B------:R-:W-:Y:S02]  /*1320*/  IMAD R20, R20, c[0x0][0x290], RZ ;  /* 0x0000a40014147a24 */ /* 0x000fe400078e02ff */
[C---:B------:R-:W-:Y:S02]  /*1330*/  IMAD R0, R35.reuse, c[0x0][0x284], R0 ;  /* 0x0000a10023007a24 */ /* 0x040fe400078e0200 */
[----:B------:R-:W-:Y:S01]  /*1340*/  IMAD R20, R35, c[0x0][0x294], R20 ;  /* 0x0000a50023147a24 */ /* 0x000fe200078e0214 */
[----:B-1----:R-:W-:Y:S01]  /*1350*/  @P0 IADD3.X R5, R3, UR9, RZ, P1, !PT ;  /* 0x0000000903050c10 */ /* 0x002fe20008ffe4ff */
[----:B------:R-:W-:Y:S01]  /*1360*/  IMAD.IADD R3, R21, 0x1, -R10 ;  /* 0x0000000115037824 */ /* 0x000fe200078e0a0a */
[----:B------:R-:W-:-:S03]  /*1370*/  @P0 LEA R4, P1, R6, c[0x0][0x220], 0x1 ;  /* 0x0000880006040a11 */ /* 0x000fc600078208ff */
[C---:B------:R-:W-:Y:S01]  /*1380*/  IMAD.SHL.U32 R36, R3.reuse, 0x4, RZ ;  /* 0x0000000403247824 */ /* 0x040fe200078e00ff */
[----:B------:R-:W-:Y:S01]  /*1390*/  @P0 LEA.HI.X R5, R6, c[0x0][0x224], R5, 0x1, P1 ;  /* 0x0000890006050a11 */ /* 0x000fe200008f0c05 */
[----:B------:R-:W-:Y:S01]  /*13a0*/  IMAD.SHL.U32 R28, R3, 0x8, RZ ;  /* 0x00000008031c7824 */ /* 0x000fe200078e00ff */
[----:B------:R-:W-:Y:S02]  /*13b0*/  LEA.HI R6, R11, R119, RZ, 0x2 ;  /* 0x000000770b067211 */ /* 0x000fe400078f10ff */
[----:B------:R-:W-:Y:S01]  /*13c0*/  SHF.R.S32.HI R37, RZ, 0x1f, R36 ;  /* 0x0000001fff257819 */ /* 0x000fe20000011424 */
[----:B------:R1:W-:Y:S01]  /*13d0*/  @P0 LDGSTS.E.BYPASS.LTC128B.128 [R89+0x4480], [R4.64], !P6 ;  /* 0x0448000004590fae */ /* 0x0003e2000f101d4c */
[----:B------:R-:W-:Y:S02]  /*13e0*/  LOP3.LUT R6, R6, 0xfffffffc, RZ, 0xc0, !PT ;  /* 0xfffffffc06067812 */ /* 0x000fe400078ec0ff */
[----:B------:R-:W-:Y:S01]  /*13f0*/  SHF.R.S32.HI R29, RZ, 0x1f, R28 ;  /* 0x0000001fff1d7819 */ /* 0x000fe2000001141c */
[----:B------:R-:W-:Y:S01]  /*1400*/  IMAD.WIDE.U32 R16, R35, c[0x0][0x280], R36 ;  /* 0x0000a00023107a25 */ /* 0x000fe200078e0024 */
[----:B------:R1:W-:Y:S01]  /*1410*/  @P0 LDGSTS.E.BYPASS.LTC128B.128 [R89+0x5080], [R4.64+0x40], !P5 ;  /* 0x0508004004590fae */ /* 0x0003e2000e901d4c */
[----:B------:R-:W-:-:S02]  /*1420*/  IADD3 R39, R36, 0x10, RZ ;  /* 0x0000001024277810 */ /* 0x000fc40007ffe0ff */
[----:B------:R-:W-:Y:S01]  /*1430*/  IMAD.IADD R6, R119, 0x1, -R6 ;  /* 0x0000000177067824 */ /* 0x000fe200078e0a06 */
[----:B------:R1:W-:Y:S01]  /*1440*/  @P0 LDGSTS.E.BYPASS.LTC128B.128 [R89+0x5c80], [R4.64+0x80], !P3 ;  /* 0x05c8008004590fae */ /* 0x0003e2000d901d4c */
[C---:B------:R-:W-:Y:S01]  /*1450*/  IMAD.WIDE.U32 R14, R35.reuse, c[0x0][0x290], R36 ;  /* 0x0000a400230e7a25 */ /* 0x040fe200078e0024 */
[----:B------:R-:W-:Y:S02]  /*1460*/  IADD3 R38, R36, 0x20, RZ ;  /* 0x0000002024267810 */ /* 0x000fe40007ffe0ff */
[C---:B------:R-:W-:Y:S01]  /*1470*/  LOP3.LUT P1, RZ, R6.reuse, 0x2, RZ, 0xc0, !PT ;  /* 0x0000000206ff7812 */ /* 0x040fe2000782c0ff */
[----:B------:R-:W-:Y:S01]  /*1480*/  IMAD.SHL.U32 R6, R6, 0x40, RZ ;  /* 0x0000004006067824 */ /* 0x000fe200078e00ff */
[----:B------:R-:W-:Y:S01]  /*1490*/  IADD3 R103, R28, 0x30, RZ ;  /* 0x000000301c677810 */ /* 0x000fe20007ffe0ff */
[----:B------:R-:W-:Y:S01]  /*14a0*/  IMAD.IADD R27, R36, 0x1, R39 ;  /* 0x00000001241b7824 */ /* 0x000fe200078e0227 */
[----:B------:R-:W0:Y:S01]  /*14b0*/  LDGDEPBAR ;  /* 0x00000000000079af */ /* 0x000e220000000000 */
[----:B------:R-:W-:Y:S01]  /*14c0*/  IMAD.WIDE.U32 R10, R35, c[0x0][0x290], R28 ;  /* 0x0000a400230a7a25 */ /* 0x000fe200078e001c */
[----:B------:R-:W-:-:S02]  /*14d0*/  LOP3.LUT R106, R6, 0xc0, RZ, 0xc0, !PT ;  /* 0x000000c0066a7812 */ /* 0x000fc400078ec0ff */
[----:B------:R-:W-:Y:S01]  /*14e0*/  IADD3 R102, R28, 0x40, RZ ;  /* 0x000000401c667810 */ /* 0x000fe20007ffe0ff */
[----:B------:R-:W-:Y:S01]  /*14f0*/  IMAD R6, R31, c[0x0][0x260], RZ ;  /* 0x000098001f067a24 */ /* 0x000fe200078e02ff */
[----:B------:R-:W-:Y:S01]  /*1500*/  SHF.R.U32.HI R107, RZ, 0x3, R106 ;  /* 0x00000003ff6b7819 */ /* 0x000fe2000001166a */
[----:B------:R-:W-:Y:S01]  /*1510*/  IMAD.IADD R30, R36, 0x1, R38 ;  /* 0x00000001241e7824 */ /* 0x000fe200078e0226 */
[----:B------:R-:W-:Y:S01]  /*1520*/  IADD3 R101, R28, 0x50, RZ ;  /* 0x000000501c657810 */ /* 0x000fe20007ffe0ff */
[----:B------:R-:W-:Y:S01]  /*1530*/  IMAD R6, R26, c[0x0][0x264], R6 ;  /* 0x000099001a067a24 */ /* 0x000fe200078e0206 */
[----:B------:R-:W-:Y:S01]  /*1540*/  IADD3 R42, R36, 0x28, RZ ;  /* 0x00000028242a7810 */ /* 0x000fe20007ffe0ff */
[----:B------:R-:W-:Y:S01]  /*1550*/  IMAD.IADD R21, R20, 0x1, R11 ;  /* 0x0000000114157824 */ /* 0x000fe200078e020b */
[----:B------:R-:W-:Y:S01]  /*1560*/  BAR.SYNC.DEFER_BLOCKING 0x0 ;  /* 0x0000000000007b1d */ /* 0x000fe20000010000 */
[----:B------:R-:W-:Y:S01]  /*1570*/  ISETP.GE.AND P3, PT, R30, c[0x0][0x27c], PT ;  /* 0x00009f001e007a0c */ /* 0x000fe20003f66270 */
[----:B------:R-:W-:Y:S01]  /*1580*/  IMAD.MOV.U32 R22, RZ, RZ, R16 ;  /* 0x000000ffff167224 */ /* 0x000fe200078e0010 */
[C---:B------:R-:W-:Y:S01]  /*1590*/  IADD3 R41, R36.reuse, 0x8, RZ ;  /* 0x0000000824297810 */ /* 0x040fe20007ffe0ff */
[----:B------:R-:W-:Y:S01]  /*15a0*/  IMAD.MOV.U32 R16, RZ, RZ, R14 ;  /* 0x000000ffff107224 */ /* 0x000fe200078e000e */
[----:B------:R-:W-:-:S02]  /*15b0*/  IADD3 R40, R36, 0x18, RZ ;  /* 0x0000001824287810 */ /* 0x000fc40007ffe0ff */
[----:B------:R-:W-:Y:S02]  /*15c0*/  ISETP.GE.AND P0, PT, R156, 0x1, PT ;  /* 0x000000019c00780c */ /* 0x000fe40003f06270 */
[----:B---3--:R-:W-:Y:S01]  /*15d0*/  @P2 SHF.R.S32.HI R19, RZ, 0x1f, R18 ;  /* 0x0000001fff132819 */ /* 0x008fe20000011412 */
[----:B------:R-:W-:Y:S02]  /*15e0*/  @!P2 IMAD.MOV.U32 R19, RZ, RZ, R12 ;  /* 0x000000ffff13a224 */ /* 0x000fe400078e000c */
[----:B------:R-:W-:-:S04]  /*15f0*/  IMAD.WIDE.U32 R12, R35, c[0x0][0x280], R28 ;  /* 0x0000a000230c7a25 */ /* 0x000fc800078e001c */
[----:B------:R-:W-:Y:S01]  /*1600*/  @!P2 IMAD.MOV.U32 R18, RZ, RZ, R23 ;  /* 0x000000ffff12a224 */ /* 0x000fe200078e0017 */
[----:B------:R-:W-:Y:S01]  /*1610*/  ISETP.GE.AND P2, PT, R28, c[0x0][0x27c], PT ;  /* 0x00009f001c007a0c */ /* 0x000fe20003f46270 */
[----:B------:R-:W-:Y:S02]  /*1620*/  IMAD.IADD R23, R17, 0x1, R0 ;  /* 0x0000000111177824 */ /* 0x000fe400078e0200 */
[----:B------:R-:W-:Y:S02]  /*1630*/  IMAD.IADD R17, R15, 0x1, R20 ;  /* 0x000000010f117824 */ /* 0x000fe400078e0214 */
[----:B------:R-:W-:Y:S01]  /*1640*/  IMAD.IADD R15, R0, 0x1, R13 ;  /* 0x00000001000f7824 */ /* 0x000fe200078e020d */
[----:B------:R-:W-:Y:S01]  /*1650*/  LOP3.LUT R0, R106, 0x8, R28, 0xf8, !PT ;  /* 0x000000086a007812 */ /* 0x000fe200078ef81c */
[----:B------:R-:W-:Y:S02]  /*1660*/  IMAD.MOV.U32 R20, RZ, RZ, R10 ;  /* 0x000000ffff147224 */ /* 0x000fe400078e000a */
[----:B------:R-:W-:Y:S01]  /*1670*/  IMAD.MOV.U32 R14, RZ, RZ, R12 ;  /* 0x000000ffff0e7224 */ /* 0x000fe200078e000c */
[----:B-1----:R-:W-:Y:S01]  /*1680*/  LOP3.LUT R4, R0, R107, RZ, 0x3c, !PT ;  /* 0x0000006b00047212 */ /* 0x002fe200078e3cff */
[----:B------:R-:W-:Y:S01]  /*1690*/  IMAD.WIDE.U32 R134, R18, c[0x0][0x2b0], RZ ;  /* 0x0000ac0012867a25 */ /* 0x000fe200078e00ff */
[----:B------:R-:W-:-:S03]  /*16a0*/  SEL R0, RZ, c[0x0][0x27c], !P2 ;  /* 0x00009f00ff007a07 */ /* 0x000fc60005000000 */
[----:B------:R-:W-:Y:S02]  /*16b0*/  IMAD.IADD R90, R7, 0x1, R4 ;  /* 0x00000001075a7824 */ /* 0x000fe400078e0204 */
[----:B------:R-:W-:Y:S02]  /*16c0*/  IMAD.IADD R0, R28, 0x1, R0 ;  /* 0x000000011c007824 */ /* 0x000fe400078e0200 */
[----:B------:R-:W-:Y:S01]  /*16d0*/  IMAD.WIDE.U32 R4, R26, c[0x0][0x260], R8 ;  /* 0x000098001a047a25 */ /* 0x000fe200078e0008 */
[----:B------:R-:W-:Y:S02]  /*16e0*/  LEA R90, R90, 0x1880, 0x1 ;  /* 0x000018805a5a7811 */ /* 0x000fe400078e08ff */
[----:B------:R-:W-:Y:S01]  /*16f0*/  SHF.R.S32.HI R8, RZ, 0x1f, R0 ;  /* 0x0000001fff087819 */ /* 0x000fe20000011400 */
[----:B------:R-:W-:Y:S01]  /*1700*/  IMAD.IADD R5, R5, 0x1, R6 ;  /* 0x0000000105057824 */ /* 0x000fe200078e0206 */
[C---:B------:R-:W-:Y:S01]  /*1710*/  IADD3 R91, R90.reuse, 0x20, RZ ;  /* 0x000000205a5b7810 */ /* 0x040fe20007ffe0ff */
[----:B-----5:R-:W-:Y:S01]  /*1720*/  IMAD.WIDE.U32 R132, R159, c[0x0][0x280], R22 ;  /* 0x0000a0009f847a25 */ /* 0x020fe200078e0016 */
[----:B------:R-:W-:-:S02]  /*1730*/  @P1 IADD3 R91, R90, -0x20, RZ ;  /* 0xffffffe05a5b1810 */ /* 0x000fc40007ffe0ff */
[----:B------:R-:W-:Y:S01]  /*1740*/  ISETP.GE.AND P1, PT, R27, c[0x0][0x27c], PT ;  /* 0x00009f001b007a0c */ /* 0x000fe20003f26270 */
[C---:B------:R-:W-:Y:S01]  /*1750*/  IMAD.WIDE.U32 R130, R159.reuse, c[0x0][0x290], R16 ;  /* 0x0000a4009f827a25 */ /* 0x040fe200078e0010 */
[CC--:B------:R-:W-:Y:S02]  /*1760*/  LEA.HI R6, R8.reuse, R0.reuse, RZ, 0x3 ;  /* 0x0000000008067211 */ /* 0x0c0fe400078f18ff */
[----:B------:R-:W-:Y:S01]  /*1770*/  LEA.HI R10, R8, R0, RZ, 0x5 ;  /* 0x00000000080a7211 */ /* 0x000fe200078f28ff */
[----:B------:R-:W-:Y:S01]  /*1780*/  IMAD R0, R24, c[0x0][0x268], RZ ;  /* 0x00009a0018007a24 */ /* 0x000fe200078e02ff */
[----:B------:R-:W-:Y:S01]  /*1790*/  SEL R8, RZ, c[0x0][0x27c], !P1 ;  /* 0x00009f00ff087a07 */ /* 0x000fe20004800000 */
[----:B------:R-:W-:Y:S01]  /*17a0*/  IMAD.WIDE.U32 R128, R159, c[0x0][0x280], R14 ;  /* 0x0000a0009f807a25 */ /* 0x000fe200078e000e */
[----:B------:R-:W-:Y:S02]  /*17b0*/  SEL R9, RZ, c[0x0][0x27c], !P3 ;  /* 0x00009f00ff097a07 */ /* 0x000fe40005800000 */
[----:B------:R-:W-:Y:S01]  /*17c0*/  SHF.R.S32.HI R10, RZ, 0x5, R10 ;  /* 0x00000005ff0a7819 */ /* 0x000fe2000001140a */
[----:B------:R-:W-:Y:S01]  /*17d0*/  IMAD.IADD R8, R8, 0x1, R27 ;  /* 0x0000000108087824 */ /* 0x000fe200078e021b */
[----:B------:R-:W-:Y:S01]  /*17e0*/  LOP3.LUT R11, R106, 0x18, R6, 0xf8, !PT ;  /* 0x000000186a0b7812 */ /* 0x000fe200078ef806 */
[----:B------:R-:W-:Y:S01]  /*17f0*/  IMAD R116, R114, c[0x0][0x26c], R0 ;  /* 0x00009b0072747a24 */ /* 0x000fe200078e0200 */
[----:B------:R-:W-:Y:S01]  /*1800*/  SHF.R.S32.HI R75, RZ, 0x3, R6 ;  /* 0x00000003ff4b7819 */ /* 0x000fe20000011406 */
[----:B------:R-:W-:Y:S01]  /*1810*/  IMAD.IADD R0, R9, 0x1, R30 ;  /* 0x0000000109007824 */ /* 0x000fe200078e021e */
[----:B------:R-:W-:Y:S01]  /*1820*/  LOP3.LUT R6, R6, 0xfffffff8, RZ, 0xc0, !PT ;  /* 0xfffffff806067812 */ /* 0x000fe200078ec0ff */
[----:B------:R-:W-:Y:S01]  /*1830*/  IMAD.WIDE.U32 R114, R114, c[0x0][0x268], R4 ;  /* 0x00009a0072727a25 */ /* 0x000fe200078e0004 */
[----:B------:R-:W-:-:S02]  /*1840*/  SHF.R.S32.HI R4, RZ, 0x1f, R8 ;  /* 0x0000001fff047819 */ /* 0x000fc40000011408 */
[----:B------:R-:W-:Y:S01]  /*1850*/  SHF.R.S32.HI R9, RZ, 0x1f, R0 ;  /* 0x0000001fff097819 */ /* 0x000fe20000011400 */
[----:B------:R-:W-:Y:S01]  /*1860*/  IMAD R10, R10, 0x600, R7 ;  /* 0x000006000a0a7824 */ /* 0x000fe200078e0207 */
[-C--:B------:R-:W-:Y:S01]  /*1870*/  LEA.HI R5, R4, R8.reuse, RZ, 0x3 ;  /* 0x0000000804057211 */ /* 0x080fe200078f18ff */
[----:B------:R-:W-:Y:S01]  /*1880*/  IMAD.SHL.U32 R143, R6, 0x2, RZ ;  /* 0x00000002068f7824 */ /* 0x000fe200078e00ff */
[----:B------:R-:W-:Y:S01]  /*1890*/  LEA.HI R12, R4, R8, RZ, 0x5 ;  /* 0x00000008040c7211 */ /* 0x000fe200078f28ff */
[----:B------:R-:W-:Y:S01]  /*18a0*/  IMAD.WIDE.U32 R124, R159, c[0x0][0x290], R20 ;  /* 0x0000a4009f7c7a25 */ /* 0x000fe200078e0014 */
[----:B------:R-:W-:Y:S02]  /*18b0*/  LOP3.LUT R8, R11, R107, RZ, 0x3c, !PT ;  /* 0x0000006b0b087212 */ /* 0x000fe400078e3cff */
[-C--:B------:R-:W-:Y:S01]  /*18c0*/  LEA.HI R4, R9, R0.reuse, RZ, 0x3 ;  /* 0x0000000009047211 */ /* 0x080fe200078f18ff */
[----:B------:R-:W-:Y:S01]  /*18d0*/  IMAD.IADD R116, R115, 0x1, R116 ;  /* 0x0000000173747824 */ /* 0x000fe200078e0274 */
[----:B------:R-:W-:Y:S01]  /*18e0*/  LEA.HI R0, R9, R0, RZ, 0x5 ;  /* 0x0000000009007211 */ /* 0x000fe200078f28ff */
[----:B------:R-:W-:Y:S01]  /*18f0*/  IMAD.IADD R25, R10, 0x1, R8 ;  /* 0x000000010a197824 */ /* 0x000fe200078e0208 */
[----:B------:R-:W-:-:S02]  /*1900*/  SHF.R.S32.HI R9, RZ, 0x5, R12 ;  /* 0x00000005ff097819 */ /* 0x000fc4000001140c */
[----:B------:R-:W-:Y:S01]  /*1910*/  SHF.R.S32.HI R0, RZ, 0x5, R0 ;  /* 0x00000005ff007819 */ /* 0x000fe20000011400 */
[----:B------:R-:W-:Y:S01]  /*1920*/  IMAD.SHL.U32 R142, R25, 0x2, RZ ;  /* 0x00000002198e7824 */ /* 0x000fe200078e00ff */
[C---:B------:R-:W-:Y:S01]  /*1930*/  LOP3.LUT R8, R106.reuse, 0x18, R5, 0xf8, !PT ;  /* 0x000000186a087812 */ /* 0x040fe200078ef805 */
[--C-:B------:R-:W-:Y:S01]  /*1940*/  IMAD R11, R9, 0x600, R7.reuse ;  /* 0x00000600090b7824 */ /* 0x100fe200078e0207 */
[----:B------:R-:W-:Y:S02]  /*1950*/  LOP3.LUT R10, R106, 0x18, R4, 0xf8, !PT ;  /* 0x000000186a0a7812 */ /* 0x000fe400078ef804 */
[-C--:B------:R-:W-:Y:S01]  /*1960*/  LOP3.LUT R9, R8, R107.reuse, RZ, 0x3c, !PT ;  /* 0x0000006b08097212 */ /* 0x080fe200078e3cff */
[----:B------:R-:W-:Y:S01]  /*1970*/  IMAD R8, R0, 0x600, R7 ;  /* 0x0000060000087824 */ /* 0x000fe200078e0207 */
[----:B------:R-:W-:Y:S01]  /*1980*/  LOP3.LUT R0, R10, R107, RZ, 0x3c, !PT ;  /* 0x0000006b0a007212 */ /* 0x000fe200078e3cff */
[----:B------:R-:W-:Y:S01]  /*1990*/  IMAD R10, R31, c[0x0][0x1e8], RZ ;  /* 0x00007a001f0a7a24 */ /* 0x000fe200078e02ff */
[----:B------:R-:W-:Y:S01]  /*19a0*/  SHF.R.S32.HI R12, RZ, 0x1f, R102 ;  /* 0x0000001fff0c7819 */ /* 0x000fe20000011466 */
[----:B------:R-:W-:Y:S01]  /*19b0*/  IMAD.IADD R24, R11, 0x1, R9 ;  /* 0x000000010b187824 */ /* 0x000fe200078e0209 */
[----:B------:R-:W-:Y:S01]  /*19c0*/  SHF.R.S32.HI R74, RZ, 0x3, R5 ;  /* 0x00000003ff4a7819 */ /* 0x000fe20000011405 */
[----:B------:R-:W-:Y:S01]  /*19d0*/  IMAD.IADD R13, R8, 0x1, R0 ;  /* 0x00000001080d7824 */ /* 0x000fe200078e0200 */
[----:B------:R-:W-:Y:S01]  /*19e0*/  SHF.R.S32.HI R0, RZ, 0x1f, R159 ;  /* 0x0000001fff007819 */ /* 0x000fe2000001149f */
[----:B------:R-:W-:Y:S01]  /*19f0*/  IMAD R11, R31, c[0x0][0x210], RZ ;  /* 0x000084001f0b7a24 */ /* 0x000fe200078e02ff */
[----:B------:R-:W-:Y:S01]  /*1a00*/  LEA.HI R12, R12, R102, RZ, 0x3 ;  /* 0x000000660c0c7211 */ /* 0x000fe200078f18ff */
[----:B------:R-:W-:Y:S01]  /*1a10*/  IMAD R10, R26, c[0x0][0x1ec], R10 ;  /* 0x00007b001a0a7a24 */ /* 0x000fe200078e020a */
[----:B------:R-:W-:Y:S01]  /*1a20*/  SHF.R.S32.HI R73, RZ, 0x3, R4 ;  /* 0x00000003ff497819 */ /* 0x000fe20000011404 */
[----:B------:R-:W-:Y:S01]  /*1a30*/  IMAD R9, R0, c[0x0][0x280], RZ ;  /* 0x0000a00000097a24 */ /* 0x000fe200078e02ff */
[----:B------:R-:W-:Y:S01]  /*1a40*/  LOP3.LUT R98, R12, 0xfffffff8, RZ, 0xc0, !PT ;  /* 0xfffffff80c627812 */ /* 0x000fe200078ec0ff */
[----:B------:R-:W-:-:S02]  /*1a50*/  IMAD R8, R0, c[0x0][0x290], RZ ;  /* 0x0000a40000087a24 */ /* 0x000fc400078e02ff */
[----:B------:R-:W-:Y:S01]  /*1a60*/  IMAD R0, R26, c[0x0][0x214], R11 ;  /* 0x000085001a007a24 */ /* 0x000fe200078e020b */
[----:B------:R-:W-:Y:S01]  /*1a70*/  SHF.R.S32.HI R11, RZ, 0x1f, R101 ;  /* 0x0000001fff0b7819 */ /* 0x000fe20000011465 */
[----:B------:R-:W-:Y:S01]  /*1a80*/  IMAD.IADD R152, R165, 0x1, R10 ;  /* 0x00000001a5987824 */ /* 0x000fe200078e020a */
[----:B------:R-:W-:Y:S01]  /*1a90*/  SHF.R.S32.HI R10, RZ, 0x1f, R27 ;  /* 0x0000001fff0a7819 */ /* 0x000fe2000001141b */
[----:B------:R-:W-:Y:S01]  /*1aa0*/  IMAD.IADD R151, R163, 0x1, R0 ;  /* 0x00000001a3977824 */ /* 0x000fe200078e0200 */
[----:B------:R-:W-:Y:S01]  /*1ab0*/  LEA.HI R11, R11, R101, RZ, 0x3 ;  /* 0x000000650b0b7211 */ /* 0x000fe200078f18ff */
[----:B------:R-:W-:Y:S01]  /*1ac0*/  IMAD R0, R3, 0x40, R35 ;  /* 0x0000004003007824 */ /* 0x000fe200078e0223 */
[----:B------:R-:W-:Y:S01]  /*1ad0*/  SHF.R.S32.HI R3, RZ, 0x1f, R103 ;  /* 0x0000001fff037819 */ /* 0x000fe20000011467 */
[C---:B------:R-:W-:Y:S01]  /*1ae0*/  IMAD R9, R159.reuse, c[0x0][0x284], R9 ;  /* 0x0000a1009f097a24 */ /* 0x040fe200078e0209 */
[----:B------:R-:W-:Y:S01]  /*1af0*/  LEA.HI R10, R10, R27, RZ, 0x3 ;  /* 0x0000001b0a0a7211 */ /* 0x000fe200078f18ff */
[----:B------:R-:W-:Y:S01]  /*1b00*/  IMAD R8, R159, c[0x0][0x294], R8 ;  /* 0x0000a5009f087a24 */ /* 0x000fe200078e0208 */
[----:B------:R-:W-:Y:S01]  /*1b10*/  LEA.HI R99, R3, R103, RZ, 0x3 ;  /* 0x0000006703637211 */ /* 0x000fe200078f18ff */
[----:B------:R-:W-:Y:S01]  /*1b20*/  IMAD.IADD R149, R133, 0x1, R9 ;  /* 0x0000000185957824 */ /* 0x000fe200078e0209 */
[----:B------:R-:W-:Y:S01]  /*1b30*/  SHF.R.S32.HI R3, RZ, 0x1f, R30 ;  /* 0x0000001fff037819 */ /* 0x000fe2000001141e */
[----:B------:R-:W-:Y:S01]  /*1b40*/  IMAD.IADD R146, R9, 0x1, R129 ;  /* 0x0000000109927824 */ /* 0x000fe200078e0281 */
[----:B------:R-:W-:Y:S01]  /*1b50*/  LOP3.LUT R99, R99, 0xfffffff8, RZ, 0xc0, !PT ;  /* 0xfffffff863637812 */ /* 0x000fe200078ec0ff */
[----:B------:R-:W-:Y:S01]  /*1b60*/  IMAD.IADD R147, R131, 0x1, R8 ;  /* 0x0000000183937824 */ /* 0x000fe200078e0208 */
[----:B------:R-:W-:Y:S01]  /*1b70*/  LEA.HI R95, R3, R30, RZ, 0x3 ;  /* 0x0000001e035f7211 */ /* 0x000fe200078f18ff */
[----:B------:R-:W-:Y:S01]  /*1b80*/  IMAD R3, R19, c[0x0][0x2b0], RZ ;  /* 0x0000ac0013037a24 */ /* 0x000fe200078e02ff */
[----:B------:R-:W-:Y:S01]  /*1b90*/  LOP3.LUT R97, R11, 0xfffffff8, RZ, 0xc0, !PT ;  /* 0xfffffff80b617812 */ /* 0x000fe200078ec0ff */
[----:B------:R-:W-:Y:S01]  /*1ba0*/  IMAD.IADD R145, R8, 0x1, R125 ;  /* 0x0000000108917824 */ /* 0x000fe200078e027d */
[----:B------:R-:W-:Y:S01]  /*1bb0*/  LOP3.LUT R96, R10, 0xfffffff8, RZ, 0xc0, !PT ;  /* 0xfffffff80a607812 */ /* 0x000fe200078ec0ff */
[----:B------:R-:W-:Y:S01]  /*1bc0*/  IMAD R3, R18, c[0x0][0x2b4], R3 ;  /* 0x0000ad0012037a24 */ /* 0x000fe200078e0203 */
        /* <DEDUP_REMOVED lines=9> */
[----:B------:R-:W-:Y:S02]  /*1c60*/  LOP3.LUT R3, R4, 0xfffffff8, RZ, 0xc0, !PT ;  /* 0xfffffff804037812 */ /* 0x000fe400078ec0ff */
[----:B------:R-:W-:Y:S01]  /*1c70*/  SHF.R.S32.HI R5, RZ, 0x1f, R6 ;  /* 0x0000001fff057819 */ /* 0x000fe20000011406 */
[----:B------:R-:W-:Y:S01]  /*1c80*/  IMAD.SHL.U32 R140, R6, 0x2, RZ ;  /* 0x00000002068c7824 */ /* 0x000fe200078e00ff */
[----:B------:R-:W-:Y:S01]  /*1c90*/  SHF.R.S32.HI R4, RZ, 0x1f, R3 ;  /* 0x0000001fff047819 */ /* 0x000fe20000011403 */
[----:B------:R-:W-:Y:S01]  /*1ca0*/  IMAD.SHL.U32 R138, R3, 0x2, RZ ;  /* 0x00000002038a7824 */ /* 0x000fe200078e00ff */
[----:B------:R-:W-:-:S02]  /*1cb0*/  SHF.R.S32.HI R110, RZ, 0x1f, R97 ;  /* 0x0000001fff6e7819 */ /* 0x000fc40000011461 */
[----:B------:R-:W-:Y:S02]  /*1cc0*/  SHF.R.S32.HI R109, RZ, 0x1f, R96 ;  /* 0x0000001fff6d7819 */ /* 0x000fe40000011460 */
[----:B------:R-:W-:Y:S02]  /*1cd0*/  SHF.R.S32.HI R108, RZ, 0x1f, R95 ;  /* 0x0000001fff6c7819 */ /* 0x000fe4000001145f */
[----:B------:R-:W-:Y:S02]  /*1ce0*/  SHF.L.U64.HI R141, R6, 0x1, R5 ;  /* 0x00000001068d7819 */ /* 0x000fe40000010205 */
[----:B------:R-:W-:Y:S02]  /*1cf0*/  SHF.L.U64.HI R139, R3, 0x1, R4 ;  /* 0x00000001038b7819 */ /* 0x000fe40000010204 */
.L_x_432:
[----:B------:R-:W-:Y:S01]  /*1d00*/  IMAD R3, R43, 0x30, R0 ;  /* 0x000000302b037824 */ /* 0x000fe200078e0200 */
[----:B------:R-:W-:Y:S01]  /*1d10*/  ISETP.NE.AND P4, PT, R158, 0x1, PT ;  /* 0x000000019e00780c */ /* 0x000fe20003f85270 */
[----:B------:R-:W-:Y:S01]  /*1d20*/  IMAD.MOV.U32 R93, RZ, RZ, RZ ;  /* 0x000000ffff5d7224 */ /* 0x000fe200078e00ff */
[----:B------:R-:W-:Y:S04]  /*1d30*/  DEPBAR.LE SB0, 0x0 ;  /* 0x000080000000791a */ /* 0x000fe80000000000 */
[----:B-1-3--:R-:W-:Y:S01]  /*1d40*/  IMAD.IADD R4, R153, 0x1, R3 ;  /* 0x0000000199047824 */ /* 0x00afe200078e0203 */
[----:B------:R-:W-:Y:S01]  /*1d50*/  ISETP.GE.AND P0, PT, R3, R2, PT ;  /* 0x000000020300720c */ /* 0x000fe20003f06270 */
[----:B------:R-:W-:Y:S01]  /*1d60*/  BSSY B1, `(.L_x_407) ;  /* 0x00003d6000017945 */ /* 0x000fe20003800000 */
[----:B------:R-:W-:Y:S01]  /*1d70*/  ISETP.GE.AND P5, PT, R156, 0x1, PT ;  /* 0x000000019c00780c */ /* 0x000fe20003fa6270 */
[--C-:B------:R-:W-:Y:S01]  /*1d80*/  IMAD.MOV.U32 R3, RZ, RZ, R4.reuse ;  /* 0x000000ffff037224 */ /* 0x100fe200078e0004 */
[----:B------:R-:W-:Y:S02]  /*1d90*/  ISETP.GT.OR P0, PT, R0, 0x2f, P0 ;  /* 0x0000002f0000780c */ /* 0x000fe40000704670 */
[----:B------:R-:W-:Y:S05]  /*1da0*/  @P4 IMAD.HI.U32 R5, R4, c[0x0][0x2bc], RZ ;  /* 0x0000af0004054a27 */ /* 0x000fea00078e00ff */
[----:B------:R-:W-:Y:S06]  /*1db0*/  @P4 SHF.R.U32.HI R3, RZ, c[0x0][0x2c0], R5 ;  /* 0x0000b000ff034a19 */ /* 0x000fec0000011605 */
[C---:B------:R-:W-:Y:S04]  /*1dc0*/  @!P0 IADD3 R5, P4, R3.reuse, R134, RZ ;  /* 0x0000008603058210 */ /* 0x040fe80007f9e0ff */
[----:B------:R-:W-:Y:S01]  /*1dd0*/  @!P0 LEA.HI.X.SX32 R6, R3, R148, 0x1, P4 ;  /* 0x0000009403068211 */ /* 0x000fe200020f0eff */
[----:B------:R-:W-:Y:S01]  /*1de0*/  IMAD.MOV R3, RZ, RZ, -R3 ;  /* 0x000000ffff037224 */ /* 0x000fe200078e0a03 */
[----:B------:R-:W-:Y:S03]  /*1df0*/  @!P0 LEA R8, P4, R5, c[0x0][0x2a0], 0x2 ;  /* 0x0000a80005088a11 */ /* 0x000fe600078810ff */
        /* <DEDUP_REMOVED lines=18> */
[C---:B------:R-:W-:Y:S01]  /*1f20*/  IMAD R6, R43.reuse, UR14, RZ ;  /* 0x0000000e2b067c24 */ /* 0x040fe2000f8e02ff */
[----:B------:R-:W-:Y:S01]  /*1f30*/  ISETP.NE.AND P0, PT, RZ, UR4, PT ;  /* 0x00000004ff007c0c */ /* 0x000fe2000bf05270 */
[C---:B------:R-:W-:Y:S01]  /*1f40*/  IMAD R5, R43.reuse, UR5, RZ ;  /* 0x000000052b057c24 */ /* 0x040fe2000f8e02ff */
[----:B------:R-:W-:Y:S01]  /*1f50*/  SHF.R.S32.HI R4, RZ, 0x1f, R43 ;  /* 0x0000001fff047819 */ /* 0x000fe2000001142b */
[C---:B------:R-:W-:Y:S02]  /*1f60*/  IMAD R3, R43.reuse, -0x30, R2 ;  /* 0xffffffd02b037824 */ /* 0x040fe400078e0202 */
[----:B------:R-:W-:Y:S03]  /*1f70*/  IMAD.WIDE.U32 R24, R43, UR16, RZ ;  /* 0x000000102b187c25 */ /* 0x000fe6000f8e00ff */
[----:B------:R-:W-:Y:S01]  /*1f80*/  IMNMX R92, R3, 0x30, PT ;  /* 0x00000030035c7817 */ /* 0x000fe20003800200 */
[C---:B------:R-:W-:Y:S02]  /*1f90*/  IMAD R6, R4.reuse, UR16, R6 ;  /* 0x0000001004067c24 */ /* 0x040fe4000f8e0206 */
[----:B------:R-:W-:Y:S02]  /*1fa0*/  IMAD R5, R4, UR18, R5 ;  /* 0x0000001204057c24 */ /* 0x000fe4000f8e0205 */
[----:B------:R-:W-:Y:S01]  /*1fb0*/  IMAD.WIDE.U32 R32, R43, UR18, RZ ;  /* 0x000000122b207c25 */ /* 0x000fe2000f8e00ff */
        /* <DEDUP_REMOVED lines=62> */
.L_x_411:
[----:B------:R-:W-:Y:S05]  /*23a0*/  BSYNC B0 ;  /* 0x0000000000007941 */ /* 0x000fea0003800000 */
.L_x_410:
        /* <DEDUP_REMOVED lines=11> */
[----:B--2---:R-:W-:Y:S01]  /*2460*/  PRMT R31, R3, 0x5410, R6 ;  /* 0x00005410031f7816 */ /* 0x004fe20000000006 */
        /* <DEDUP_REMOVED lines=58> */
[----:B------:R-:W-:Y:S01]  /*2810*/  @!P0 FMUL.FTZ R4, R4, R6 ;  /* 0x0000000604048220 */ /* 0x000fe20000410000 */
        /* <DEDUP_REMOVED lines=23> */
.L_x_414:
[----:B------:R-:W-:Y:S05]  /*2990*/  BSYNC B0 ;  /* 0x0000000000007941 */ /* 0x000fea0003800000 */
.L_x_413:
        /* <DEDUP_REMOVED lines=10> */
[----:B------:R-:W-:Y:S02]  /*2a40*/  @!P0 SHF.R.U64 R3, R12, 0x10, R13 ;  /* 0x000000100c038819 */ /* 0x000fe4000000120d */
[----:B------:R-:W-:Y:S02]  /*2a50*/  @!P0 PRMT R6, R58, 0x5410, R6 ;  /* 0x000054103a068816 */ /* 0x000fe40000000006 */
[----:B------:R-:W-:Y:S02]  /*2a60*/  @!P0 PRMT R3, R24, 0x5432, R3 ;  /* 0x0000543218038816 */ /* 0x000fe40000000003 */
[----:B------:R-:W-:Y:S01]  /*2a70*/  @!P0 SHF.R.U32.HI R12, RZ, 0x10, R13 ;  /* 0x00000010ff0c8819 */ /* 0x000fe2000001160d */
[----:B------:R-:W-:Y:S01]  /*2a80*/  @!P0 IMAD.U32 R18, R6, 0x10000, RZ ;  /* 0x0001000006128824 */ /* 0x000fe200078e00ff */
[----:B------:R-:W-:Y:S01]  /*2a90*/  @!P0 SHF.R.U32.HI R34, RZ, 0x10, R49 ;  /* 0x00000010ff228819 */ /* 0x000fe20000011631 */
[C---:B------:R-:W-:Y:S01]  /*2aa0*/  @!P0 IMAD.U32 R13, R3.reuse, 0x10000, RZ ;  /* 0x00010000030d8824 */ /* 0x040fe200078e00ff */
        /* <DEDUP_REMOVED lines=13> */
[-C--:B------:R-:W-:Y:S01]  /*2b80*/  @!P0 FMUL.FTZ R4, R5, R6.reuse ;  /* 0x0000000605048220 */ /* 0x080fe20000410000 */
        /* <DEDUP_REMOVED lines=13> */
[-C--:B------:R-:W-:Y:S02]  /*2c60*/  @!P0 FMUL.FTZ R6, R6, R12.reuse ;  /* 0x0000000c06068220 */ /* 0x080fe40000410000 */
        /* <DEDUP_REMOVED lines=13> */
.L_x_416:
[----:B------:R-:W-:Y:S05]  /*2d40*/  BSYNC B0 ;  /* 0x0000000000007941 */ /* 0x000fea0003800000 */
.L_x_415:
        /* <DEDUP_REMOVED lines=14> */
[C---:B------:R-:W-:Y:S01]  /*2e30*/  @!P0 IMAD.U32 R13, R18.reuse, 0x10000, RZ ;  /* 0x00010000120d8824 */ /* 0x040fe200078e00ff */
[----:B------:R-:W-:Y:S01]  /*2e40*/  @!P0 SHF.R.U32.HI R24, RZ, 0x10, R51 ;  /* 0x00000010ff188819 */ /* 0x000fe20000011633 */
[C---:B------:R-:W-:Y:S01]  /*2e50*/  @!P0 IMAD.U32 R12, R3.reuse, 0x10000, RZ ;  /* 0x00010000030c8824 */ /* 0x040fe200078e00ff */
[----:B------:R-:W-:Y:S02]  /*2e60*/  @!P0 LOP3.LUT R18, R18, 0xffff0000, RZ, 0xc0, !PT ;  /* 0xffff000012128812 */ /* 0x000fe400078ec0ff */
[----:B------:R-:W-:Y:S02]  /*2e70*/  @!P0 LOP3.LUT R6, R3, 0xffff0000, RZ, 0xc0, !PT ;  /* 0xffff000003068812 */ /* 0x000fe400078ec0ff */
[----:B------:R-:W-:Y:S02]  /*2e80*/  @!P0 PRMT R14, R25, 0x5410, R14 ;  /* 0x00005410190e8816 */ /* 0x000fe4000000000e */
[----:B------:R-:W-:Y:S01]  /*2e90*/  @!P0 PRMT R24, R59, 0x5432, R24 ;  /* 0x000054323b188816 */ /* 0x000fe20000000018 */
[C---:B-1----:R-:W-:Y:S01]  /*2ea0*/  @!P0 IMAD.U32 R15, R8.reuse, 0x10000, RZ ;  /* 0x00010000080f8824 */ /* 0x042fe200078e00ff */
[----:B------:R-:W-:Y:S02]  /*2eb0*/  @!P0 LOP3.LUT R4, R8, 0xffff0000, RZ, 0xc0, !PT ;  /* 0xffff000008048812 */ /* 0x000fe400078ec0ff */
[C---:B------:R-:W-:Y:S02]  /*2ec0*/  @!P0 LOP3.LUT R5, R9.reuse, 0xffff0000, RZ, 0xc0, !PT ;  /* 0xffff000009058812 */ /* 0x040fe400078ec0ff */
[----:B------:R-:W-:Y:S01]  /*2ed0*/  @!P0 SHF.L.U32 R19, R9, 0x10, RZ ;  /* 0x0000001009138819 */ /* 0x000fe200000006ff */
[C---:B------:R-:W-:Y:S02]  /*2ee0*/  @!P0 FMUL.FTZ R25, R4.reuse, R13 ;  /* 0x0000000d04198220 */ /* 0x040fe40000410000 */
[----:B------:R-:W-:Y:S02]  /*2ef0*/  @!P0 FMUL.FTZ R3, R4, R12 ;  /* 0x0000000c04038220 */ /* 0x000fe40000410000 */
        /* <DEDUP_REMOVED lines=31> */
.L_x_418:
[----:B------:R-:W-:Y:S05]  /*30f0*/  BSYNC B0 ;  /* 0x0000000000007941 */ /* 0x000fea0003800000 */
.L_x_417:
        /* <DEDUP_REMOVED lines=58> */
.L_x_420:
[----:B------:R-:W-:Y:S05]  /*34a0*/  BSYNC B0 ;  /* 0x0000000000007941 */ /* 0x000fea0003800000 */
.L_x_419:
        /* <DEDUP_REMOVED lines=58> */
.L_x_422:
[----:B------:R-:W-:Y:S05]  /*3850*/  BSYNC B0 ;  /* 0x0000000000007941 */ /* 0x000fea0003800000 */
.L_x_421:
        /* <DEDUP_REMOVED lines=58> */
.L_x_409:
        /* <DEDUP_REMOVED lines=31> */
[----:B------:R-:W-:Y:S01]  /*3df0*/  LEA.HI.X R13, R3, c[0x0][0x274], R4, 0x1, P0 ;  /* 0x00009d00030d7a11 */ /* 0x000fe200000f0c04 */
[----:B------:R-:W-:Y:S01]  /*3e00*/  CS2R R68, SRZ ;  /* 0x0000000000447805 */ /* 0x000fe2000001ff00 */
[C---:B------:R-:W-:Y:S04]  /*3e10*/  LEA R4, P0, R5.reuse, c[0x0][0x288], 0x1 ;  /* 0x0000a20005047a11 */ /* 0x040fe800078008ff */
[----:B------:R-:W-:Y:S02]  /*3e20*/  LEA.HI.X R5, R5, c[0x0][0x28c], R6, 0x1, P0 ;  /* 0x0000a30005057a11 */ /* 0x000fe400000f0c06 */
[----:B------:R-:W-:Y:S11]  /*3e30*/  ISETP.GE.AND P0, PT, R28, c[0x0][0x27c], PT ;  /* 0x00009f001c007a0c */ /* 0x000ff60003f06270 */
[----:B------:R-:W-:Y:S02]  /*3e40*/  @!UPT UIADD3 URZ, URZ, URZ, URZ ;  /* 0x0000003f3f3ff290 */ /* 0x000fe4000fffe03f */
        /* <DEDUP_REMOVED lines=10> */
.L_x_424:
[----:B------:R-:W-:Y:S05]  /*3ef0*/  BSYNC B0 ;  /* 0x0000000000007941 */ /* 0x000fea0003800000 */
.L_x_423:
[----:B------:R2:W3:Y:S04]  /*3f00*/  SHFL.IDX PT, R79, R26, RZ, 0x1e1f ;  /* 0x001e1fff1a4f7589 */ /* 0x0004e800000e0000 */
[----:B------:R2:W4:Y:S01]  /*3f10*/  SHFL.IDX PT, R78, R31, RZ, 0x1e1f ;  /* 0x001e1fff1f4e7589 */ /* 0x00052200000e0000 */
[----:B------:R-:W-:-:S05]  /*3f20*/  @P4 BRA `(.L_x_412) ;  /* 0x00001b9000004947 */ /* 0x000fca0003800000 */
[----:B------:R-:W-:Y:S01]  /*3f30*/  ISETP.GE.AND P0, PT, R28, c[0x0][0x1d4], PT ;  /* 0x000075001c007a0c */ /* 0x000fe20003f06270 */
[----:B-----5:R-:W-:Y:S01]  /*3f40*/  IMAD.MOV.U32 R6, RZ, RZ, R22 ;  /* 0x000000ffff067224 */ /* 0x020fe200078e0016 */
[----:B------:R-:W-:Y:S01]  /*3f50*/  IADD3 R76, -R77, c[0x0][0x1d4], RZ ;  /* 0x000075004d4c7a10 */ /* 0x000fe20007ffe1ff */
[----:B-1----:R-:W-:Y:S01]  /*3f60*/  IMAD.MOV.U32 R5, RZ, RZ, R23 ;  /* 0x000000ffff057224 */ /* 0x002fe200078e0017 */
        /* <DEDUP_REMOVED lines=24> */
[----:B------:R-:W-:Y:S01]  /*40f0*/  SEL R3, R77, R76, !P2 ;  /* 0x0000004c4d037207 */ /* 0x000fe20005000000 */
[----:B------:R-:W1:Y:S01]  /*4100*/  LDS.128 R60, [R142+0x3c80] ;  /* 0x003c80008e3c7984 */ /* 0x000e620000000c00 */
[----:B------:R-:W-:Y:S01]  /*4110*/  ISETP.GE.AND P0, PT, R28, c[0x0][0x27c], PT ;  /* 0x00009f001c007a0c */ /* 0x000fe20003f06270 */
[----:B------:R-:W-:Y:S01]  /*4120*/  IMAD.MOV.U32 R25, RZ, RZ, R8 ;  /* 0x000000ffff197224 */ /* 0x000fe200078e0008 */
[----:B------:R-:W-:Y:S01]  /*4130*/  SHF.R.S32.HI R4, RZ, 0x1f, R3 ;  /* 0x0000001fff047819 */ /* 0x000fe20000011403 */
[----:B------:R-:W-:Y:S01]  /*4140*/  IMAD.MOV.U32 R5, RZ, RZ, R10 ;  /* 0x000000ffff057224 */ /* 0x000fe200078e000a */
[----:B------:R-:W-:Y:S01]  /*4150*/  MOV R50, R44 ;  /* 0x0000002c00327202 */ /* 0x000fe20000000f00 */
[----:B------:R-:W-:Y:S01]  /*4160*/  IMAD.MOV.U32 R24, RZ, RZ, R9 ;  /* 0x000000ffff187224 */ /* 0x000fe200078e0009 */
[----:B------:R-:W-:Y:S01]  /*4170*/  LEA.HI R3, R4, R3, RZ, 0x4 ;  /* 0x0000000304037211 */ /* 0x000fe200078f20ff */
[----:B------:R-:W-:Y:S02]  /*4180*/  IMAD.MOV.U32 R48, RZ, RZ, R47 ;  /* 0x000000ffff307224 */ /* 0x000fe400078e002f */
[--C-:B------:R-:W-:Y:S01]  /*4190*/  IMAD.MOV.U32 R52, RZ, RZ, R45.reuse ;  /* 0x000000ffff347224 */ /* 0x100fe200078e002d */
[----:B------:R-:W-:Y:S03]  /*41a0*/  LEA.HI.SX32 R3, R3, R75, 0x1c ;  /* 0x0000004b03037211 */ /* 0x000fe600078fe2ff */
[----:B------:R-:W-:Y:S02]  /*41b0*/  @!P0 SHF.R.U64 R51, R44, 0x10, R45 ;  /* 0x000000102c338819 */ /* 0x000fe4000000122d */
[----:B------:R-:W-:Y:S01]  /*41c0*/  IMAD.SHL.U32 R80, R3, 0x8, RZ ;  /* 0x0000000803507824 */ /* 0x000fe200078e00ff */
[----:B------:R-:W-:Y:S02]  /*41d0*/  SHF.R.S32.HI R4, RZ, 0x1f, R3 ;  /* 0x0000001fff047819 */ /* 0x000fe40000011403 */
[----:B------:R-:W-:Y:S02]  /*41e0*/  @!P0 SHF.R.U64 R26, R8, 0x10, R9 ;  /* 0x00000010081a8819 */ /* 0x000fe40000001209 */
[----:B------:R-:W-:Y:S02]  /*41f0*/  LEA.HI R4, R4, R3, RZ, 0x2 ;  /* 0x0000000304047211 */ /* 0x000fe400078f10ff */
[----:B------:R-:W-:Y:S02]  /*4200*/  @!P0 PRMT R50, R50, 0x5410, R51 ;  /* 0x0000541032328816 */ /* 0x000fe40000000033 */
[----:B------:R-:W-:Y:S02]  /*4210*/  SHF.R.S32.HI R3, RZ, 0x2, R4 ;  /* 0x00000002ff037819 */ /* 0x000fe40000011404 */
[----:B------:R-:W-:Y:S02]  /*4220*/  LOP3.LUT R4, R106, 0x18, R80, 0xf8, !PT ;  /* 0x000000186a047812 */ /* 0x000fe400078ef850 */
[----:B------:R-:W-:Y:S01]  /*4230*/  @!P0 SHF.R.U64 R8, R10, 0x10, R11 ;  /* 0x000000100a088819 */ /* 0x000fe2000000120b */
[----:B------:R-:W-:Y:S01]  /*4240*/  IMAD R3, R3, 0x600, R7 ;  /* 0x0000060003037824 */ /* 0x000fe200078e0207 */
[----:B------:R-:W-:Y:S02]  /*4250*/  LOP3.LUT R4, R4, R107, RZ, 0x3c, !PT ;  /* 0x0000006b04047212 */ /* 0x000fe400078e3cff */
[----:B------:R-:W-:Y:S02]  /*4260*/  @!P0 SHF.R.U32.HI R6, RZ, 0x10, R9 ;  /* 0x00000010ff068819 */ /* 0x000fe40000011609 */
[----:B------:R-:W-:Y:S01]  /*4270*/  @!P0 SHF.R.U32.HI R44, RZ, 0x10, R47 ;  /* 0x00000010ff2c8819 */ /* 0x000fe2000001162f */
[----:B------:R-:W-:Y:S01]  /*4280*/  IMAD.IADD R3, R3, 0x1, R4 ;  /* 0x0000000103037824 */ /* 0x000fe200078e0204 */
[----:B------:R-:W-:Y:S01]  /*4290*/  @!P0 PRMT R9, R25, 0x5410, R26 ;  /* 0x0000541019098816 */ /* 0x000fe2000000001a */
[----:B------:R-:W-:Y:S01]  /*42a0*/  IMAD.MOV.U32 R4, RZ, RZ, R11 ;  /* 0x000000ffff047224 */ /* 0x000fe200078e000b */
[----:B------:R-:W-:Y:S01]  /*42b0*/  @!P0 LOP3.LUT R26, R50, 0xffff0000, RZ, 0xc0, !PT ;  /* 0xffff0000321a8812 */ /* 0x000fe200078ec0ff */
[----:B------:R-:W-:Y:S01]  /*42c0*/  IMAD.SHL.U32 R3, R3, 0x2, RZ ;  /* 0x0000000203037824 */ /* 0x000fe200078e00ff */
[----:B------:R-:W-:Y:S01]  /*42d0*/  @!P0 SHF.R.U32.HI R49, RZ, 0x10, R45 ;  /* 0x00000010ff318819 */ /* 0x000fe2000001162d */
[----:B-1----:R-:W-:Y:S01]  /*42e0*/  @!P0 IMAD.U32 R54, R63, 0x10000, RZ ;  /* 0x000100003f368824 */ /* 0x002fe200078e00ff */
[----:B------:R-:W-:Y:S02]  /*42f0*/  @!P0 PRMT R10, R24, 0x5410, R6 ;  /* 0x00005410180a8816 */ /* 0x000fe40000000006 */
[----:B------:R1:W2:Y:S01]  /*4300*/  LDS.128 R12, [R3+0x3c80] ;  /* 0x003c8000030c7984 */ /* 0x0002a20000000c00 */
[----:B------:R-:W-:Y:S02]  /*4310*/  @!P0 PRMT R55, R48, 0x5410, R44 ;  /* 0x0000541030378816 */ /* 0x000fe4000000002c */
[----:B------:R-:W-:Y:S02]  /*4320*/  @!P0 LOP3.LUT R6, R9, 0xffff0000, RZ, 0xc0, !PT ;  /* 0xffff000009068812 */ /* 0x000fe400078ec0ff */
[----:B------:R-:W-:Y:S02]  /*4330*/  @!P0 LOP3.LUT R44, R60, 0xffff0000, RZ, 0xc0, !PT ;  /* 0xffff00003c2c8812 */ /* 0x000fe400078ec0ff */
[----:B------:R-:W-:Y:S02]  /*4340*/  @!P0 PRMT R49, R52, 0x5410, R49 ;  /* 0x0000541034318816 */ /* 0x000fe40000000031 */
[----:B------:R-:W-:Y:S02]  /*4350*/  @!P0 SHF.L.U32 R24, R60, 0x10, RZ ;  /* 0x000000103c188819 */ /* 0x000fe400000006ff */
[----:B------:R-:W-:Y:S02]  /*4360*/  @!P0 LOP3.LUT R48, R61, 0xffff0000, RZ, 0xc0, !PT ;  /* 0xffff00003d308812 */ /* 0x000fe400078ec0ff */
[----:B------:R-:W-:Y:S02]  /*4370*/  @!P0 LOP3.LUT R52, R62, 0xffff0000, RZ, 0xc0, !PT ;  /* 0xffff00003e348812 */ /* 0x000fe400078ec0ff */
[----:B------:R-:W-:Y:S02]  /*4380*/  @!P0 LOP3.LUT R56, R63, 0xffff0000, RZ, 0xc0, !PT ;  /* 0xffff00003f388812 */ /* 0x000fe400078ec0ff */
[----:B------:R-:W-:Y:S02]  /*4390*/  MOV R45, R46 ;  /* 0x0000002e002d7202 */ /* 0x000fe40000000f00 */
[----:B------:R-:W-:Y:S02]  /*43a0*/  @!P0 SHF.R.U64 R46, R46, 0x10, R47 ;  /* 0x000000102e2e8819 */ /* 0x000fe4000000122f */
[----:B------:R-:W-:Y:S02]  /*43b0*/  @!P0 LOP3.LUT R47, R49, 0xffff0000, RZ, 0xc0, !PT ;  /* 0xffff0000312f8812 */ /* 0x000fe400078ec0ff */
[----:B-1----:R-:W-:Y:S02]  /*43c0*/  @!P0 SHF.R.U32.HI R3, RZ, 0x10, R11 ;  /* 0x00000010ff038819 */ /* 0x002fe4000001160b */
[----:B------:R-:W-:Y:S01]  /*43d0*/  @!P0 PRMT R11, R5, 0x5410, R8 ;  /* 0x00005410050b8816 */ /* 0x000fe20000000008 */
[----:B------:R-:W-:Y:S01]  /*43e0*/  @!P0 IMAD.U32 R8, R50, 0x10000, RZ ;  /* 0x0001000032088824 */ /* 0x000fe200078e00ff */
[----:B------:R-:W-:Y:S01]  /*43f0*/  @!P0 PRMT R25, R4, 0x5410, R3 ;  /* 0x0000541004198816 */ /* 0x000fe20000000003 */
[----:B------:R-:W-:Y:S01]  /*4400*/  @!P0 IMAD.U32 R5, R9, 0x10000, RZ ;  /* 0x0001000009058824 */ /* 0x000fe200078e00ff */
[----:B------:R-:W-:Y:S02]  /*4410*/  @!P0 PRMT R51, R45, 0x5410, R46 ;  /* 0x000054102d338816 */ /* 0x000fe4000000002e */
[----:B------:R-:W-:Y:S02]  /*4420*/  @!P0 SHF.L.U32 R46, R61, 0x10, RZ ;  /* 0x000000103d2e8819 */ /* 0x000fe400000006ff */
[----:B------:R-:W-:Y:S01]  /*4430*/  @!P0 SHF.L.U32 R50, R62, 0x10, RZ ;  /* 0x000000103e328819 */ /* 0x000fe200000006ff */
[C---:B--2---:R-:W-:Y:S01]  /*4440*/  @!P0 IMAD.U32 R3, R12.reuse, 0x10000, RZ ;  /* 0x000100000c038824 */ /* 0x044fe200078e00ff */
[----:B------:R-:W-:Y:S03]  /*4450*/  @!P0 LOP3.LUT R4, R12, 0xffff0000, RZ, 0xc0, !PT ;  /* 0xffff00000c048812 */ /* 0x000fe600078ec0ff */
[----:B------:R-:W-:Y:S02]  /*4460*/  @!P0 FMUL.FTZ R9, R3, R8 ;  /* 0x0000000803098220 */ /* 0x000fe40000410000 */
[C---:B------:R-:W-:Y:S02]  /*4470*/  @!P0 FMUL.FTZ R45, R4.reuse, R26 ;  /* 0x0000001a042d8220 */ /* 0x040fe40000410000 */
[-C--:B------:R-:W-:Y:S02]  /*4480*/  @!P0 FMUL.FTZ R4, R4, R6.reuse ;  /* 0x0000000604048220 */ /* 0x080fe40000410000 */
[----:B------:R-:W-:Y:S01]  /*4490*/  @!P0 FFMA.FTZ R87, R44, R6, -R45 ;  /* 0x000000062c578223 */ /* 0x000fe2000001082d */
[----:B------:R-:W-:Y:S01]  /*44a0*/  @!P0 LOP3.LUT R6, R13, 0xffff0000, RZ, 0xc0, !PT ;  /* 0xffff00000d068812 */ /* 0x000fe200078ec0ff */
[-C--:B------:R-:W-:Y:S02]  /*44b0*/  @!P0 FMUL.FTZ R3, R3, R5.reuse ;  /* 0x0000000503038220 */ /* 0x080fe40000410000 */
[----:B------:R-:W-:Y:S01]  /*44c0*/  @!P0 FFMA.FTZ R88, R24, R5, -R9 ;  /* 0x0000000518588223 */ /* 0x000fe20000010809 */
[----:B------:R-:W-:Y:S01]  /*44d0*/  @!P0 LOP3.LUT R9, R10, 0xffff0000, RZ, 0xc0, !PT ;  /* 0xffff00000a098812 */ /* 0x000fe200078ec0ff */
[----:B------:R-:W-:Y:S02]  /*44e0*/  @!P0 IMAD.U32 R45, R49, 0x10000, RZ ;  /* 0x00010000312d8824 */ /* 0x000fe400078e00ff */
[----:B------:R-:W-:Y:S02]  /*44f0*/  @!P0 IMAD.U32 R5, R13, 0x10000, RZ ;  /* 0x000100000d058824 */ /* 0x000fe400078e00ff */
[----:B------:R-:W-:Y:S02]  /*4500*/  @!P0 FFMA.FTZ R3, R8, R24, R3 ;  /* 0x0000001808038223 */ /* 0x000fe40000010003 */
[----:B------:R-:W-:Y:S02]  /*4510*/  @!P0 IMAD.U32 R8, R10, 0x10000, RZ ;  /* 0x000100000a088824 */ /* 0x000fe400078e00ff */
[C---:B------:R-:W-:Y:S02]  /*4520*/  @!P0 FMUL.FTZ R10, R5.reuse, R45 ;  /* 0x0000002d050a8220 */ /* 0x040fe40000410000 */
[----:B------:R-:W-:Y:S02]  /*4530*/  @!P0 FMUL.FTZ R24, R6, R47 ;  /* 0x0000002f06188220 */ /* 0x000fe40000410000 */
[-C--:B------:R-:W-:Y:S02]  /*4540*/  @!P0 FMUL.FTZ R5, R5, R8.reuse ;  /* 0x0000000805058220 */ /* 0x080fe40000410000 */
[----:B------:R-:W-:Y:S01]  /*4550*/  @!P0 FFMA.FTZ R86, R46, R8, -R10 ;  /* 0x000000082e568223 */ /* 0x000fe2000001080a */
[C---:B------:R-:W-:Y:S01]  /*4560*/  @!P0 SHF.L.U32 R10, R11.reuse, 0x10, RZ ;  /* 0x000000100b0a8819 */ /* 0x040fe200000006ff */
[-C--:B------:R-:W-:Y:S01]  /*4570*/  @!P0 FMUL.FTZ R6, R6, R9.reuse ;  /* 0x0000000906068220 */ /* 0x080fe20000410000 */
[----:B------:R-:W-:Y:S01]  /*4580*/  @!P0 LOP3.LUT R11, R11, 0xffff0000, RZ, 0xc0, !PT ;  /* 0xffff00000b0b8812 */ /* 0x000fe200078ec0ff */
[----:B------:R-:W-:Y:S01]  /*4590*/  @!P0 FFMA.FTZ R85, R48, R9, -R24 ;  /* 0x0000000930558223 */ /* 0x000fe20000010818 */
[C---:B------:R-:W-:Y:S01]  /*45a0*/  @!P0 LOP3.LUT R9, R14.reuse, 0xffff0000, RZ, 0xc0, !PT ;  /* 0xffff00000e098812 */ /* 0x040fe200078ec0ff */
[C---:B------:R-:W-:Y:S01]  /*45b0*/  @!P0 IMAD.U32 R49, R51.reuse, 0x10000, RZ ;  /* 0x0001000033318824 */ /* 0x040fe200078e00ff */
[----:B------:R-:W-:Y:S01]  /*45c0*/  @!P0 LOP3.LUT R51, R51, 0xffff0000, RZ, 0xc0, !PT ;  /* 0xffff000033338812 */ /* 0x000fe200078ec0ff */
[----:B------:R-:W-:Y:S02]  /*45d0*/  @!P0 IMAD.U32 R8, R14, 0x10000, RZ ;  /* 0x000100000e088824 */ /* 0x000fe400078e00ff */
[----:B------:R-:W-:Y:S01]  /*45e0*/  @!P0 FFMA.FTZ R4, R26, R44, R4 ;  /* 0x0000002c1a048223 */ /* 0x000fe20000010004 */
[----:B------:R-:W-:Y:S01]  /*45f0*/  @!P0 F2FP.BF16.PACK_AB R26, R87, R88 ;  /* 0x00000058571a823e */ /* 0x000fe200000010ff */
[----:B------:R-:W-:Y:S01]  /*4600*/  @!P0 FMUL.FTZ R24, R8, R49 ;  /* 0x0000003108188220 */ /* 0x000fe20000410000 */
[----:B------:R-:W-:Y:S01]  /*4610*/  @!P0 F2FP.BF16.PACK_AB R44, R85, R86 ;  /* 0x00000056552c823e */ /* 0x000fe200000010ff */
[----:B------:R-:W-:Y:S01]  /*4620*/  @!P0 FMUL.FTZ R53, R9, R51 ;  /* 0x0000003309358220 */ /* 0x000fe20000410000 */
[----:B------:R-:W-:Y:S01]  /*4630*/  @!P0 F2FP.BF16.PACK_AB R3, R4, R3 ;  /* 0x000000030403823e */ /* 0x000fe200000010ff */
[----:B------:R-:W-:Y:S01]  /*4640*/  @!P0 FMUL.FTZ R8, R8, R10 ;  /* 0x0000000a08088220 */ /* 0x000fe20000410000 */
[----:B------:R-:W-:Y:S01]  /*4650*/  @!P0 MOV R61, R44 ;  /* 0x0000002c003d8202 */ /* 0x000fe20000000f00 */
[----:B------:R-:W-:Y:S01]  /*4660*/  @!P0 FFMA.FTZ R84, R50, R10, -R24 ;  /* 0x0000000a32548223 */ /* 0x000fe20000010818 */
[----:B------:R-:W-:Y:S01]  /*4670*/  @!P0 SHF.L.U32 R10, R15, 0x10, RZ ;  /* 0x000000100f0a8819 */ /* 0x000fe200000006ff */
[----:B------:R-:W-:Y:S01]  /*4680*/  @!P0 FMUL.FTZ R9, R9, R11 ;  /* 0x0000000b09098220 */ /* 0x000fe20000410000 */
[----:B------:R-:W-:Y:S01]  /*4690*/  @!P0 MOV R12, R3 ;  /* 0x00000003000c8202 */ /* 0x000fe20000000f00 */
[----:B------:R-:W-:Y:S01]  /*46a0*/  @!P0 FFMA.FTZ R83, R52, R11, -R53 ;  /* 0x0000000b34538223 */ /* 0x000fe20000010835 */
[----:B------:R-:W-:Y:S01]  /*46b0*/  @!P0 LOP3.LUT R11, R15, 0xffff0000, RZ, 0xc0, !PT ;  /* 0xffff00000f0b8812 */ /* 0x000fe200078ec0ff */
[C---:B------:R-:W-:Y:S01]  /*46c0*/  @!P0 IMAD.U32 R53, R55.reuse, 0x10000, RZ ;  /* 0x0001000037358824 */ /* 0x040fe200078e00ff */
[----:B------:R-:W-:Y:S01]  /*46d0*/  @!P0 LOP3.LUT R55, R55, 0xffff0000, RZ, 0xc0, !PT ;  /* 0xffff000037378812 */ /* 0x000fe200078ec0ff */
[C---:B------:R-:W-:Y:S01]  /*46e0*/  @!P0 IMAD.U32 R24, R25.reuse, 0x10000, RZ ;  /* 0x0001000019188824 */ /* 0x040fe200078e00ff */
[----:B------:R-:W-:Y:S01]  /*46f0*/  @!P0 LOP3.LUT R25, R25, 0xffff0000, RZ, 0xc0, !PT ;  /* 0xffff000019198812 */ /* 0x000fe200078ec0ff */
[----:B------:R-:W-:Y:S02]  /*4700*/  @!P0 FFMA.FTZ R5, R45, R46, R5 ;  /* 0x0000002e2d058223 */ /* 0x000fe40000010005 */
[----:B------:R-:W-:Y:S02]  /*4710*/  @!P0 FFMA.FTZ R6, R47, R48, R6 ;  /* 0x000000302f068223 */ /* 0x000fe40000010006 */
[C---:B------:R-:W-:Y:S02]  /*4720*/  @!P0 FMUL.FTZ R81, R10.reuse, R53 ;  /* 0x000000350a518220 */ /* 0x040fe40000410000 */
        /* <DEDUP_REMOVED lines=26> */
.L_x_426:
[----:B------:R-:W-:Y:S05]  /*48d0*/  BSYNC B0 ;  /* 0x0000000000007941 */ /* 0x000fea0003800000 */
.L_x_425:
[----:B------:R-:W-:Y:S01]  /*48e0*/  ISETP.GE.AND P0, PT, R27, c[0x0][0x1d4], PT ;  /* 0x000075001b007a0c */ /* 0x000fe20003f06270 */
[----:B------:R-:W-:Y:S01]  /*48f0*/  @!UPT UIADD3 URZ, URZ, URZ, URZ ;  /* 0x0000003f3f3ff290 */ /* 0x000fe2000fffe03f */
[----:B------:R-:W-:Y:S11]  /*4900*/  BSSY B0, `(.L_x_427) ;  /* 0x0000078000007945 */ /* 0x000ff60003800000 */
[----:B------:R-:W-:-:S05]  /*4910*/  @P0 BRA `(.L_x_428) ;  /* 0x0000076000000947 */ /* 0x000fca0003800000 */
[----:B------:R-:W-:Y:S01]  /*4920*/  SEL R3, R77, R76, !P1 ;  /* 0x0000004c4d037207 */ /* 0x000fe20004800000 */
[----:B------:R-:W2:Y:S01]  /*4930*/  LDS.128 R52, [R137+0x3c80] ;  /* 0x003c800089347984 */ /* 0x000ea20000000c00 */
[----:B------:R-:W-:Y:S02]  /*4940*/  ISETP.GE.AND P0, PT, R27, c[0x0][0x27c], PT ;  /* 0x00009f001b007a0c */ /* 0x000fe40003f06270 */
[----:B-1----:R-:W-:Y:S04]  /*4950*/  SHF.R.S32.HI R4, RZ, 0x1f, R3 ;  /* 0x0000001fff047819 */ /* 0x002fe80000011403 */
[----:B------:R-:W-:Y:S04]  /*4960*/  LEA.HI R3, R4, R3, RZ, 0x4 ;  /* 0x0000000304037211 */ /* 0x000fe800078f20ff */
[----:B------:R-:W-:Y:S03]  /*4970*/  LEA.HI.SX32 R3, R3, R74, 0x1c ;  /* 0x0000004a03037211 */ /* 0x000fe600078fe2ff */
[----:B------:R-:W-:Y:S02]  /*4980*/  @!P0 SHF.R.U64 R8, R64, 0x10, R65 ;  /* 0x0000001040088819 */ /* 0x000fe40000001241 */
[----:B------:R-:W-:Y:S01]  /*4990*/  IMAD.SHL.U32 R60, R3, 0x8, RZ ;  /* 0x00000008033c7824 */ /* 0x000fe200078e00ff */
[----:B------:R-:W-:Y:S02]  /*49a0*/  SHF.R.S32.HI R4, RZ, 0x1f, R3 ;  /* 0x0000001fff047819 */ /* 0x000fe40000011403 */
[----:B------:R-:W-:Y:S02]  /*49b0*/  @!P0 SHF.R.U32.HI R10, RZ, 0x10, R65 ;  /* 0x00000010ff0a8819 */ /* 0x000fe40000011641 */
[----:B------:R-:W-:Y:S02]  /*49c0*/  LEA.HI R4, R4, R3, RZ, 0x2 ;  /* 0x0000000304047211 */ /* 0x000fe400078f10ff */
[----:B------:R-:W-:Y:S02]  /*49d0*/  @!P0 SHF.R.U64 R5, R16, 0x10, R17 ;  /* 0x0000001010058819 */ /* 0x000fe40000001211 */
[----:B------:R-:W-:Y:S02]  /*49e0*/  SHF.R.S32.HI R3, RZ, 0x2, R4 ;  /* 0x00000002ff037819 */ /* 0x000fe40000011404 */
[----:B------:R-:W-:Y:S02]  /*49f0*/  LOP3.LUT R4, R106, 0x18, R60, 0xf8, !PT ;  /* 0x000000186a047812 */ /* 0x000fe400078ef83c */
[----:B------:R-:W-:Y:S01]  /*4a00*/  @!P0 SHF.R.U32.HI R6, RZ, 0x10, R19 ;  /* 0x00000010ff068819 */ /* 0x000fe20000011613 */
[----:B------:R-:W-:Y:S01]  /*4a10*/  IMAD R3, R3, 0x600, R7 ;  /* 0x0000060003037824 */ /* 0x000fe200078e0207 */
[----:B------:R-:W-:Y:S02]  /*4a20*/  LOP3.LUT R4, R4, R107, RZ, 0x3c, !PT ;  /* 0x0000006b04047212 */ /* 0x000fe400078e3cff */
[----:B------:R-:W-:Y:S02]  /*4a30*/  @!P0 PRMT R9, R31, 0x5432, R5 ;  /* 0x000054321f098816 */ /* 0x000fe40000000005 */
[----:B------:R-:W-:Y:S01]  /*4a40*/  @!P0 SHF.R.U32.HI R16, RZ, 0x10, R67 ;  /* 0x00000010ff108819 */ /* 0x000fe20000011643 */
[----:B------:R-:W-:Y:S01]  /*4a50*/  IMAD.IADD R3, R3, 0x1, R4 ;  /* 0x0000000103037824 */ /* 0x000fe200078e0204 */
[----:B------:R-:W-:Y:S02]  /*4a60*/  @!P0 SHF.R.U32.HI R4, RZ, 0x10, R17 ;  /* 0x00000010ff048819 */ /* 0x000fe40000011611 */
[----:B------:R-:W-:Y:S01]  /*4a70*/  @!P0 SHF.R.U64 R11, R66, 0x10, R67 ;  /* 0x00000010420b8819 */ /* 0x000fe20000001243 */
[----:B------:R-:W-:Y:S01]  /*4a80*/  IMAD.SHL.U32 R3, R3, 0x2, RZ ;  /* 0x0000000203037824 */ /* 0x000fe200078e00ff */
[----:B------:R-:W-:Y:S01]  /*4a90*/  @!P0 PRMT R44, R58, 0x5410, R16 ;  /* 0x000054103a2c8816 */ /* 0x000fe20000000010 */
[----:B--2---:R-:W-:Y:S01]  /*4aa0*/  @!P0 IMAD.U32 R25, R53, 0x10000, RZ ;  /* 0x0001000035198824 */ /* 0x004fe200078e00ff */
[----:B------:R-:W-:Y:S01]  /*4ab0*/  @!P0 PRMT R16, R32, 0x5410, R6 ;  /* 0x0000541020108816 */ /* 0x000fe20000000006 */
[C---:B------:R-:W-:Y:S01]  /*4ac0*/  @!P0 IMAD.U32 R48, R55.reuse, 0x10000, RZ ;  /* 0x0001000037308824 */ /* 0x040fe200078e00ff */
[----:B------:R1:W2:Y:S01]  /*4ad0*/  LDS.128 R12, [R3+0x3c80] ;  /* 0x003c8000030c7984 */ /* 0x0002a20000000c00 */
[----:B------:R-:W-:Y:S01]  /*4ae0*/  @!P0 IMAD.U32 R47, R44, 0x10000, RZ ;  /* 0x000100002c2f8824 */ /* 0x000fe200078e00ff */
[----:B------:R-:W-:Y:S01]  /*4af0*/  @!P0 PRMT R45, R58, 0x5432, R11 ;  /* 0x000054323a2d8816 */ /* 0x000fe2000000000b */
[----:B------:R-:W-:Y:S01]  /*4b00*/  @!P0 IMAD.U32 R11, R52, 0x10000, RZ ;  /* 0x00010000340b8824 */ /* 0x000fe200078e00ff */
[----:B------:R-:W-:Y:S01]  /*4b10*/  @!P0 LOP3.LUT R49, R44, 0xffff0000, RZ, 0xc0, !PT ;  /* 0xffff00002c318812 */ /* 0x000fe200078ec0ff */
[C---:B------:R-:W-:Y:S01]  /*4b20*/  @!P0 IMAD.U32 R44, R54.reuse, 0x10000, RZ ;  /* 0x00010000362c8824 */ /* 0x040fe200078e00ff */
[----:B------:R-:W-:Y:S02]  /*4b30*/  @!P0 LOP3.LUT R50, R55, 0xffff0000, RZ, 0xc0, !PT ;  /* 0xffff000037328812 */ /* 0x000fe400078ec0ff */
[----:B------:R-:W-:Y:S02]  /*4b40*/  @!P0 LOP3.LUT R46, R54, 0xffff0000, RZ, 0xc0, !PT ;  /* 0xffff0000362e8812 */ /* 0x000fe400078ec0ff */
[----:B-1----:R-:W-:Y:S02]  /*4b50*/  @!P0 SHF.R.U64 R3, R18, 0x10, R19 ;  /* 0x0000001012038819 */ /* 0x002fe40000001213 */
[C---:B------:R-:W-:Y:S02]  /*4b60*/  @!P0 PRMT R19, R57.reuse, 0x5410, R8 ;  /* 0x0000541039138816 */ /* 0x040fe40000000008 */
[----:B------:R-:W-:Y:S02]  /*4b70*/  @!P0 PRMT R18, R57, 0x5432, R10 ;  /* 0x0000543239128816 */ /* 0x000fe4000000000a */
[----:B------:R-:W-:Y:S02]  /*4b80*/  @!P0 SHF.L.U32 R10, R19, 0x10, RZ ;  /* 0x00000010130a8819 */ /* 0x000fe400000006ff */
[----:B------:R-:W-:Y:S01]  /*4b90*/  @!P0 PRMT R8, R31, 0x5410, R4 ;  /* 0x000054101f088816 */ /* 0x000fe20000000004 */
[----:B------:R-:W-:Y:S01]  /*4ba0*/  @!P0 IMAD.U32 R24, R18, 0x10000, RZ ;  /* 0x0001000012188824 */ /* 0x000fe200078e00ff */
[----:B------:R-:W-:Y:S01]  /*4bb0*/  @!P0 PRMT R17, R32, 0x5432, R3 ;  /* 0x0000543220118816 */ /* 0x000fe20000000003 */
[C---:B------:R-:W-:Y:S01]  /*4bc0*/  @!P0 IMAD.U32 R4, R9.reuse, 0x10000, RZ ;  /* 0x0001000009048824 */ /* 0x040fe200078e00ff */
[C---:B------:R-:W-:Y:S02]  /*4bd0*/  @!P0 SHF.L.U32 R6, R8.reuse, 0x10, RZ ;  /* 0x0000001008068819 */ /* 0x040fe400000006ff */
[----:B------:R-:W-:Y:S02]  /*4be0*/  @!P0 LOP3.LUT R9, R9, 0xffff0000, RZ, 0xc0, !PT ;  /* 0xffff000009098812 */ /* 0x000fe400078ec0ff */
[----:B------:R-:W-:Y:S01]  /*4bf0*/  @!P0 LOP3.LUT R8, R8, 0xffff0000, RZ, 0xc0, !PT ;  /* 0xffff000008088812 */ /* 0x000fe200078ec0ff */
[----:B--2---:R-:W-:Y:S02]  /*4c00*/  @!P0 IMAD.U32 R3, R12, 0x10000, RZ ;  /* 0x000100000c038824 */ /* 0x004fe400078e00ff */
[----:B------:R-:W-:Y:S02]  /*4c10*/  @!P0 IMAD.U32 R5, R13, 0x10000, RZ ;  /* 0x000100000d058824 */ /* 0x000fe400078e00ff */
[----:B------:R-:W-:Y:S02]  /*4c20*/  @!P0 FMUL.FTZ R26, R3, R10 ;  /* 0x0000000a031a8220 */ /* 0x000fe40000410000 */
[----:B------:R-:W-:Y:S02]  /*4c30*/  @!P0 FMUL.FTZ R31, R5, R24 ;  /* 0x00000018051f8220 */ /* 0x000fe40000410000 */
[-C--:B------:R-:W-:Y:S02]  /*4c40*/  @!P0 FMUL.FTZ R3, R3, R4.reuse ;  /* 0x0000000403038220 */ /* 0x080fe40000410000 */
[----:B------:R-:W-:Y:S01]  /*4c50*/  @!P0 FFMA.FTZ R64, R11, R4, -R26 ;  /* 0x000000040b408223 */ /* 0x000fe2000001081a */
[----:B------:R-:W-:Y:S01]  /*4c60*/  @!P0 LOP3.LUT R26, R18, 0xffff0000, RZ, 0xc0, !PT ;  /* 0xffff0000121a8812 */ /* 0x000fe200078ec0ff */
[-C--:B------:R-:W-:Y:S01]  /*4c70*/  @!P0 FMUL.FTZ R5, R5, R6.reuse ;  /* 0x0000000605058220 */ /* 0x080fe20000410000 */
[----:B------:R-:W-:Y:S01]  /*4c80*/  @!P0 LOP3.LUT R18, R19, 0xffff0000, RZ, 0xc0, !PT ;  /* 0xffff000013128812 */ /* 0x000fe200078ec0ff */
[----:B------:R-:W-:Y:S01]  /*4c90*/  @!P0 FFMA.FTZ R63, R25, R6, -R31 ;  /* 0x00000006193f8223 */ /* 0x000fe2000001081f */
[----:B------:R-:W-:Y:S01]  /*4ca0*/  @!P0 LOP3.LUT R4, R12, 0xffff0000, RZ, 0xc0, !PT ;  /* 0xffff00000c048812 */ /* 0x000fe200078ec0ff */
[----:B------:R-:W-:Y:S01]  /*4cb0*/  @!P0 FFMA.FTZ R3, R10, R11, R3 ;  /* 0x0000000b0a038223 */ /* 0x000fe20000010003 */
[----:B------:R-:W-:Y:S02]  /*4cc0*/  @!P0 LOP3.LUT R6, R13, 0xffff0000, RZ, 0xc0, !PT ;  /* 0xffff00000d068812 */ /* 0x000fe400078ec0ff */
[----:B------:R-:W-:Y:S01]  /*4cd0*/  @!P0 LOP3.LUT R19, R52, 0xffff0000, RZ, 0xc0, !PT ;  /* 0xffff000034138812 */ /* 0x000fe200078ec0ff */
[----:B------:R-:W-:Y:S01]  /*4ce0*/  @!P0 FMUL.FTZ R11, R4, R18 ;  /* 0x00000012040b8220 */ /* 0x000fe20000410000 */
[----:B------:R-:W-:Y:S01]  /*4cf0*/  @!P0 LOP3.LUT R31, R53, 0xffff0000, RZ, 0xc0, !PT ;  /* 0xffff0000351f8812 */ /* 0x000fe200078ec0ff */
[C---:B------:R-:W-:Y:S02]  /*4d00*/  @!P0 FMUL.FTZ R10, R6.reuse, R26 ;  /* 0x0000001a060a8220 */ /* 0x040fe40000410000 */
[----:B------:R-:W-:Y:S01]  /*4d10*/  @!P0 FFMA.FTZ R61, R19, R9, -R11 ;  /* 0x00000009133d8223 */ /* 0x000fe2000001080b */
[----:B------:R-:W-:Y:S01]  /*4d20*/  @!P0 LOP3.LUT R11, R15, 0xffff0000, RZ, 0xc0, !PT ;  /* 0xffff00000f0b8812 */ /* 0x000fe200078ec0ff */
[-C--:B------:R-:W-:Y:S01]  /*4d30*/  @!P0 FFMA.FTZ R62, R31, R8.reuse, -R10 ;  /* 0x000000081f3e8223 */ /* 0x080fe2000001080a */
[----:B------:R-:W-:Y:S01]  /*4d40*/  @!P0 SHF.L.U32 R10, R15, 0x10, RZ ;  /* 0x000000100f0a8819 */ /* 0x000fe200000006ff */
[----:B------:R-:W-:Y:S01]  /*4d50*/  @!P0 FMUL.FTZ R6, R6, R8 ;  /* 0x0000000806068220 */ /* 0x000fe20000410000 */
[----:B------:R-:W-:Y:S01]  /*4d60*/  @!P0 LOP3.LUT R8, R16, 0xffff0000, RZ, 0xc0, !PT ;  /* 0xffff000010088812 */ /* 0x000fe200078ec0ff */
[C---:B------:R-:W-:Y:S02]  /*4d70*/  @!P0 FMUL.FTZ R32, R11.reuse, R49 ;  /* 0x000000310b208220 */ /* 0x040fe40000410000 */
[----:B------:R-:W-:Y:S02]  /*4d80*/  @!P0 FMUL.FTZ R4, R4, R9 ;  /* 0x0000000904048220 */ /* 0x000fe40000410000 */
[----:B------:R-:W-:Y:S02]  /*4d90*/  @!P0 IMAD.U32 R9, R16, 0x10000, RZ ;  /* 0x0001000010098824 */ /* 0x000fe400078e00ff */
[----:B------:R-:W-:Y:S02]  /*4da0*/  @!P0 FMUL.FTZ R16, R10, R47 ;  /* 0x0000002f0a108220 */ /* 0x000fe40000410000 */
[-C--:B------:R-:W-:Y:S02]  /*4db0*/  @!P0 FMUL.FTZ R11, R11, R8.reuse ;  /* 0x000000080b0b8220 */ /* 0x080fe40000410000 */
[----:B------:R-:W-:Y:S01]  /*4dc0*/  @!P0 FFMA.FTZ R57, R50, R8, -R32 ;  /* 0x0000000832398223 */ /* 0x000fe20000010820 */
[----:B------:R-:W-:Y:S01]  /*4dd0*/  @!P0 SHF.L.U32 R8, R14, 0x10, RZ ;  /* 0x000000100e088819 */ /* 0x000fe200000006ff */
[-C--:B------:R-:W-:Y:S02]  /*4de0*/  @!P0 FFMA.FTZ R58, R48, R9.reuse, -R16 ;  /* 0x00000009303a8223 */ /* 0x080fe40000010810 */
[C---:B------:R-:W-:Y:S01]  /*4df0*/  @!P0 IMAD.U32 R32, R45.reuse, 0x10000, RZ ;  /* 0x000100002d208824 */ /* 0x040fe200078e00ff */
[----:B------:R-:W-:Y:S01]  /*4e00*/  @!P0 LOP3.LUT R45, R45, 0xffff0000, RZ, 0xc0, !PT ;  /* 0xffff00002d2d8812 */ /* 0x000fe200078ec0ff */
[C---:B------:R-:W-:Y:S01]  /*4e10*/  @!P0 IMAD.U32 R16, R17.reuse, 0x10000, RZ ;  /* 0x0001000011108824 */ /* 0x040fe200078e00ff */
[----:B------:R-:W-:Y:S01]  /*4e20*/  @!P0 LOP3.LUT R17, R17, 0xffff0000, RZ, 0xc0, !PT ;  /* 0xffff000011118812 */ /* 0x000fe200078ec0ff */
[----:B------:R-:W-:Y:S01]  /*4e30*/  @!P0 FMUL.FTZ R10, R10, R9 ;  /* 0x000000090a0a8220 */ /* 0x000fe20000410000 */
[----:B------:R-:W-:Y:S01]  /*4e40*/  @!P0 LOP3.LUT R9, R14, 0xffff0000, RZ, 0xc0, !PT ;  /* 0xffff00000e098812 */ /* 0x000fe200078ec0ff */
[----:B------:R-:W-:Y:S01]  /*4e50*/  @!P0 FFMA.FTZ R4, R18, R19, R4 ;  /* 0x0000001312048223 */ /* 0x000fe20000010004 */
[----:B------:R-:W-:Y:S01]  /*4e60*/  @!P0 F2FP.BF16.PACK_AB R19, R62, R63 ;  /* 0x0000003f3e13823e */ /* 0x000fe200000010ff */
[C---:B------:R-:W-:Y:S01]  /*4e70*/  @!P0 FMUL.FTZ R51, R8.reuse, R32 ;  /* 0x0000002008338220 */ /* 0x040fe20000410000 */
[----:B------:R-:W-:Y:S01]  /*4e80*/  @!P0 F2FP.BF16.PACK_AB R18, R61, R64 ;  /* 0x000000403d12823e */ /* 0x000fe200000010ff */
[----:B------:R-:W-:Y:S01]  /*4e90*/  @!P0 FMUL.FTZ R8, R8, R16 ;  /* 0x0000001008088220 */ /* 0x000fe20000410000 */
[----:B------:R-:W-:Y:S01]  /*4ea0*/  @!P0 F2FP.BF16.PACK_AB R3, R4, R3 ;  /* 0x000000030403823e */ /* 0x000fe200000010ff */
[----:B------:R-:W-:Y:S02]  /*4eb0*/  @!P0 FFMA.FTZ R5, R24, R25, R5 ;  /* 0x0000001918058223 */ /* 0x000fe40000010005 */
[C---:B------:R-:W-:Y:S02]  /*4ec0*/  @!P0 FMUL.FTZ R56, R9.reuse, R45 ;  /* 0x0000002d09388220 */ /* 0x040fe40000410000 */
[----:B------:R-:W-:Y:S02]  /*4ed0*/  @!P0 FMUL.FTZ R9, R9, R17 ;  /* 0x0000001109098220 */ /* 0x000fe40000410000 */
[----:B------:R-:W-:Y:S02]  /*4ee0*/  @!P0 FFMA.FTZ R6, R26, R31, R6 ;  /* 0x0000001f1a068223 */ /* 0x000fe40000010006 */
[----:B------:R-:W-:Y:S02]  /*4ef0*/  @!P0 FFMA.FTZ R8, R32, R44, R8 ;  /* 0x0000002c20088223 */ /* 0x000fe40000010008 */
[----:B------:R-:W-:Y:S01]  /*4f00*/  @!P0 FFMA.FTZ R9, R45, R46, R9 ;  /* 0x0000002e2d098223 */ /* 0x000fe20000010009 */
[----:B------:R-:W-:Y:S01]  /*4f10*/  @!P0 F2FP.BF16.PACK_AB R5, R6, R5 ;  /* 0x000000050605823e */ /* 0x000fe200000010ff */
[----:B------:R-:W-:Y:S02]  /*4f20*/  @!P0 FFMA.FTZ R10, R47, R48, R10 ;  /* 0x000000302f0a8223 */ /* 0x000fe4000001000a */
[----:B------:R-:W-:Y:S01]  /*4f30*/  @!P0 FFMA.FTZ R11, R49, R50, R11 ;  /* 0x00000032310b8223 */ /* 0x000fe2000001000b */
[----:B------:R-:W-:Y:S01]  /*4f40*/  @!P0 F2FP.BF16.PACK_AB R8, R9, R8 ;  /* 0x000000080908823e */ /* 0x000fe200000010ff */
[----:B------:R-:W-:Y:S02]  /*4f50*/  @!P0 FFMA.FTZ R51, R44, R16, -R51 ;  /* 0x000000102c338223 */ /* 0x000fe40000010833 */
[----:B------:R-:W-:Y:S01]  /*4f60*/  @!P0 FFMA.FTZ R56, R46, R17, -R56 ;  /* 0x000000112e388223 */ /* 0x000fe20000010838 */
[----:B------:R-:W-:Y:S01]  /*4f70*/  @!P0 F2FP.BF16.PACK_AB R17, R57, R58 ;  /* 0x0000003a3911823e */ /* 0x000fe200000010ff */
[----:B------:R-:W-:Y:S01]  /*4f80*/  @!P0 IMAD.MOV.U32 R52, RZ, RZ, R18 ;  /* 0x000000ffff348224 */ /* 0x000fe200078e0012 */
[----:B------:R-:W-:Y:S01]  /*4f90*/  @!P0 F2FP.BF16.PACK_AB R10, R11, R10 ;  /* 0x0000000a0b0a823e */ /* 0x000fe200000010ff */
[----:B------:R-:W-:Y:S01]  /*4fa0*/  @!P0 IMAD.MOV.U32 R53, RZ, RZ, R19 ;  /* 0x000000ffff358224 */ /* 0x000fe200078e0013 */
[----:B------:R-:W-:Y:S01]  /*4fb0*/  @!P0 F2FP.BF16.PACK_AB R16, R56, R51 ;  /* 0x000000333810823e */ /* 0x000fe200000010ff */
[----:B------:R-:W-:Y:S01]  /*4fc0*/  @!P0 IMAD.MOV.U32 R55, RZ, RZ, R17 ;  /* 0x000000ffff378224 */ /* 0x000fe200078e0011 */
[----:B------:R-:W-:Y:S01]  /*4fd0*/  @!P0 MOV R14, R8 ;  /* 0x00000008000e8202 */ /* 0x000fe20000000f00 */
[----:B------:R-:W-:Y:S01]  /*4fe0*/  @!P0 IMAD.MOV.U32 R12, RZ, RZ, R3 ;  /* 0x000000ffff0c8224 */ /* 0x000fe200078e0003 */
[----:B------:R-:W-:Y:S01]  /*4ff0*/  @!P0 MOV R54, R16 ;  /* 0x0000001000368202 */ /* 0x000fe20000000f00 */
        /* <DEDUP_REMOVED lines=8> */
.L_x_428:
[----:B------:R-:W-:Y:S05]  /*5080*/  BSYNC B0 ;  /* 0x0000000000007941 */ /* 0x000fea0003800000 */
.L_x_427:
[----:B------:R-:W-:Y:S11]  /*5090*/  ISETP.GE.AND P0, PT, R30, c[0x0][0x1d4], PT ;  /* 0x000075001e007a0c */ /* 0x000ff60003f06270 */
[----:B------:R-:W-:Y:S02]  /*50a0*/  @!UPT UIADD3 URZ, URZ, URZ, URZ ;  /* 0x0000003f3f3ff290 */ /* 0x000fe4000fffe03f */
[----:B------:R-:W-:-:S05]  /*50b0*/  @P0 BRA `(.L_x_412) ;  /* 0x00000a0000000947 */ /* 0x000fca0003800000 */
[----:B------:R-:W-:Y:S01]  /*50c0*/  SEL R3, R77, R76, !P3 ;  /* 0x0000004c4d037207 */ /* 0x000fe20005800000 */
[----:B------:R-:W2:Y:S01]  /*50d0*/  LDS.128 R48, [R136+0x3c80] ;  /* 0x003c800088307984 */ /* 0x000ea20000000c00 */
[----:B-1--4-:R-:W-:Y:S02]  /*50e0*/  IADD3 R60, P0, R78, R138, RZ ;  /* 0x0000008a4e3c7210 */ /* 0x012fe40007f1e0ff */
[----:B------:R-:W-:Y:S03]  /*50f0*/  SHF.R.S32.HI R4, RZ, 0x1f, R3 ;  /* 0x0000001fff047819 */ /* 0x000fe60000011403 */
[----:B---3--:R-:W-:Y:S01]  /*5100*/  IMAD.X R61, R79, 0x1, R139, P0 ;  /* 0x000000014f3d7824 */ /* 0x008fe200000e068b */
[----:B------:R-:W-:Y:S02]  /*5110*/  LEA.HI R3, R4, R3, RZ, 0x4 ;  /* 0x0000000304037211 */ /* 0x000fe400078f20ff */
[----:B------:R-:W-:Y:S02]  /*5120*/  ISETP.GE.AND P0, PT, R30, c[0x0][0x27c], PT ;  /* 0x00009f001e007a0c */ /* 0x000fe40003f06270 */
[----:B------:R-:W-:Y:S04]  /*5130*/  LEA.HI.SX32 R3, R3, R73, 0x1c ;  /* 0x0000004903037211 */ /* 0x000fe800078fe2ff */
[----:B------:R-:W-:Y:S01]  /*5140*/  SHF.R.S32.HI R4, RZ, 0x1f, R3 ;  /* 0x0000001fff047819 */ /* 0x000fe20000011403 */
[----:B------:R-:W-:Y:S03]  /*5150*/  IMAD.SHL.U32 R45, R3, 0x8, RZ ;  /* 0x00000008032d7824 */ /* 0x000fe600078e00ff */
[----:B------:R-:W-:Y:S03]  /*5160*/  LEA.HI R4, R4, R3, RZ, 0x2 ;  /* 0x0000000304047211 */ /* 0x000fe600078f10ff */
[----:B------:R-:W-:Y:S02]  /*5170*/  @!P0 SHF.R.U64 R11, R70, 0x10, R71 ;  /* 0x00000010460b8819 */ /* 0x000fe40000001247 */
[----:B------:R-:W-:Y:S02]  /*5180*/  SHF.R.S32.HI R3, RZ, 0x2, R4 ;  /* 0x00000002ff037819 */ /* 0x000fe40000011404 */
[----:B------:R-:W-:Y:S02]  /*5190*/  LOP3.LUT R4, R106, 0x18, R45, 0xf8, !PT ;  /* 0x000000186a047812 */ /* 0x000fe400078ef82d */
[----:B------:R-:W-:Y:S01]  /*51a0*/  @!P0 PRMT R26, R72, 0x5432, R11 ;  /* 0x00005432481a8816 */ /* 0x000fe2000000000b */
[----:B------:R-:W-:Y:S01]  /*51b0*/  IMAD R3, R3, 0x600, R7 ;  /* 0x0000060003037824 */ /* 0x000fe200078e0207 */
[----:B------:R-:W-:Y:S02]  /*51c0*/  LOP3.LUT R4, R4, R107, RZ, 0x3c, !PT ;  /* 0x0000006b04047212 */ /* 0x000fe400078e3cff */
[----:B------:R-:W-:Y:S02]  /*51d0*/  @!P0 SHF.R.U64 R8, R68, 0x10, R69 ;  /* 0x0000001044088819 */ /* 0x000fe40000001245 */
[----:B------:R-:W-:Y:S01]  /*51e0*/  @!P0 SHF.R.U64 R5, R22, 0x10, R23 ;  /* 0x0000001016058819 */ /* 0x000fe20000001217 */
[----:B------:R-:W-:Y:S01]  /*51f0*/  IMAD.IADD R3, R3, 0x1, R4 ;  /* 0x0000000103037824 */ /* 0x000fe200078e0204 */
[----:B------:R-:W-:Y:S02]  /*5200*/  @!P0 SHF.R.U32.HI R4, RZ, 0x10, R21 ;  /* 0x00000010ff048819 */ /* 0x000fe40000011615 */
[----:B------:R-:W-:Y:S01]  /*5210*/  @!P0 PRMT R18, R59, 0x5410, R8 ;  /* 0x000054103b128816 */ /* 0x000fe20000000008 */
[----:B------:R-:W-:Y:S01]  /*5220*/  IMAD.SHL.U32 R3, R3, 0x2, RZ ;  /* 0x0000000203037824 */ /* 0x000fe200078e00ff */
[----:B--2---:R-:W-:Y:S01]  /*5230*/  @!P0 SHF.L.U32 R11, R48, 0x10, RZ ;  /* 0x00000010300b8819 */ /* 0x004fe200000006ff */
[C---:B------:R-:W-:Y:S01]  /*5240*/  @!P0 IMAD.U32 R25, R50.reuse, 0x10000, RZ ;  /* 0x0001000032198824 */ /* 0x040fe200078e00ff */
[----:B------:R-:W-:Y:S02]  /*5250*/  @!P0 LOP3.LUT R44, R51, 0xffff0000, RZ, 0xc0, !PT ;  /* 0xffff0000332c8812 */ /* 0x000fe400078ec0ff */
[----:B------:R1:W2:Y:S01]  /*5260*/  LDS.128 R12, [R3+0x3c80] ;  /* 0x003c8000030c7984 */ /* 0x0002a20000000c00 */
[----:B------:R-:W-:Y:S02]  /*5270*/  @!P0 LOP3.LUT R31, R50, 0xffff0000, RZ, 0xc0, !PT ;  /* 0xffff0000321f8812 */ /* 0x000fe400078ec0ff */
[----:B------:R-:W-:Y:S02]  /*5280*/  @!P0 PRMT R8, R33, 0x5410, R4 ;  /* 0x0000541021088816 */ /* 0x000fe40000000004 */
[C---:B------:R-:W-:Y:S02]  /*5290*/  @!P0 PRMT R17, R34.reuse, 0x5432, R5 ;  /* 0x0000543222118816 */ /* 0x040fe40000000005 */
[----:B------:R-:W-:Y:S02]  /*52a0*/  @!P0 SHF.R.U32.HI R6, RZ, 0x10, R23 ;  /* 0x00000010ff068819 */ /* 0x000fe40000011617 */
[----:B------:R-:W-:Y:S02]  /*52b0*/  @!P0 SHF.R.U32.HI R10, RZ, 0x10, R69 ;  /* 0x00000010ff0a8819 */ /* 0x000fe40000011645 */
[----:B------:R-:W-:Y:S01]  /*52c0*/  @!P0 PRMT R16, R34, 0x5410, R6 ;  /* 0x0000541022108816 */ /* 0x000fe20000000006 */
[C---:B------:R-:W-:Y:S01]  /*52d0*/  @!P0 IMAD.U32 R6, R8.reuse, 0x10000, RZ ;  /* 0x0001000008068824 */ /* 0x040fe200078e00ff */
[----:B------:R-:W-:Y:S02]  /*52e0*/  @!P0 LOP3.LUT R8, R8, 0xffff0000, RZ, 0xc0, !PT ;  /* 0xffff000008088812 */ /* 0x000fe400078ec0ff */
[----:B------:R-:W-:Y:S01]  /*52f0*/  @!P0 PRMT R22, R59, 0x5432, R10 ;  /* 0x000054323b168816 */ /* 0x000fe2000000000a */
[C---:B------:R-:W-:Y:S01]  /*5300*/  @!P0 IMAD.U32 R10, R18.reuse, 0x10000, RZ ;  /* 0x00010000120a8824 */ /* 0x040fe200078e00ff */
[----:B------:R-:W-:Y:S02]  /*5310*/  @!P0 LOP3.LUT R18, R18, 0xffff0000, RZ, 0xc0, !PT ;  /* 0xffff000012128812 */ /* 0x000fe400078ec0ff */
[----:B------:R-:W-:Y:S02]  /*5320*/  @!P0 SHF.R.U32.HI R24, RZ, 0x10, R71 ;  /* 0x00000010ff188819 */ /* 0x000fe40000011647 */
[----:B-1----:R-:W-:Y:S01]  /*5330*/  @!P0 SHF.R.U64 R3, R20, 0x10, R21 ;  /* 0x0000001014038819 */ /* 0x002fe20000001215 */
[C---:B------:R-:W-:Y:S01]  /*5340*/  @!P0 IMAD.U32 R20, R22.reuse, 0x10000, RZ ;  /* 0x0001000016148824 */ /* 0x040fe200078e00ff */
[----:B------:R-:W-:Y:S01]  /*5350*/  @!P0 LOP3.LUT R22, R22, 0xffff0000, RZ, 0xc0, !PT ;  /* 0xffff000016168812 */ /* 0x000fe200078ec0ff */
[----:B------:R-:W-:Y:S01]  /*5360*/  @!P0 IMAD.U32 R21, R49, 0x10000, RZ ;  /* 0x0001000031158824 */ /* 0x000fe200078e00ff */
[----:B------:R-:W-:Y:S01]  /*5370*/  @!P0 PRMT R9, R33, 0x5432, R3 ;  /* 0x0000543221098816 */ /* 0x000fe20000000003 */
[----:B------:R-:W-:Y:S01]  /*5380*/  @!P0 IMAD.U32 R33, R51, 0x10000, RZ ;  /* 0x0001000033218824 */ /* 0x000fe200078e00ff */
[----:B------:R-:W-:Y:S03]  /*5390*/  @!P0 PRMT R24, R72, 0x5410, R24 ;  /* 0x0000541048188816 */ /* 0x000fe60000000018 */
[C---:B------:R-:W-:Y:S01]  /*53a0*/  @!P0 IMAD.U32 R4, R9.reuse, 0x10000, RZ ;  /* 0x0001000009048824 */ /* 0x040fe200078e00ff */
[----:B------:R-:W-:Y:S02]  /*53b0*/  @!P0 LOP3.LUT R9, R9, 0xffff0000, RZ, 0xc0, !PT ;  /* 0xffff000009098812 */ /* 0x000fe400078ec0ff */
[C---:B------:R-:W-:Y:S02]  /*53c0*/  @!P0 SHF.L.U32 R32, R24.reuse, 0x10, RZ ;  /* 0x0000001018208819 */ /* 0x040fe400000006ff */
[----:B------:R-:W-:Y:S01]  /*53d0*/  @!P0 LOP3.LUT R34, R24, 0xffff0000, RZ, 0xc0, !PT ;  /* 0xffff000018228812 */ /* 0x000fe200078ec0ff */
[----:B--2---:R-:W-:Y:S01]  /*53e0*/  @!P0 IMAD.U32 R3, R12, 0x10000, RZ ;  /* 0x000100000c038824 */ /* 0x004fe200078e00ff */
[----:B------:R-:W-:Y:S03]  /*53f0*/  @!P0 SHF.L.U32 R5, R13, 0x10, RZ ;  /* 0x000000100d058819 */ /* 0x000fe600000006ff */
        /* <DEDUP_REMOVED lines=10> */
[----:B------:R-:W-:Y:S01]  /*54a0*/  @!P0 LOP3.LUT R6, R13, 0xffff0000, RZ, 0xc0, !PT ;  /* 0xffff00000d068812 */ /* 0x000fe200078ec0ff */
[C---:B------:R-:W-:Y:S02]  /*54b0*/  @!P0 FMUL.FTZ R11, R4.reuse, R18 ;  /* 0x00000012040b8220 */ /* 0x040fe40000410000 */
[-C--:B------:R-:W-:Y:S02]  /*54c0*/  @!P0 FMUL.FTZ R4, R4, R9.reuse ;  /* 0x0000000904048220 */ /* 0x080fe40000410000 */
[C---:B------:R-:W-:Y:S02]  /*54d0*/  @!P0 FMUL.FTZ R10, R6.reuse, R22 ;  /* 0x00000016060a8220 */ /* 0x040fe40000410000 */
[----:B------:R-:W-:Y:S01]  /*54e0*/  @!P0 FFMA.FTZ R54, R19, R9, -R11 ;  /* 0x0000000913368223 */ /* 0x000fe2000001080b */
[----:B------:R-:W-:Y:S01]  /*54f0*/  @!P0 LOP3.LUT R11, R15, 0xffff0000, RZ, 0xc0, !PT ;  /* 0xffff00000f0b8812 */ /* 0x000fe200078ec0ff */
[-C--:B------:R-:W-:Y:S02]  /*5500*/  @!P0 FFMA.FTZ R55, R23, R8.reuse, -R10 ;  /* 0x0000000817378223 */ /* 0x080fe4000001080a */
[----:B------:R-:W-:Y:S02]  /*5510*/  @!P0 IMAD.U32 R10, R15, 0x10000, RZ ;  /* 0x000100000f0a8824 */ /* 0x000fe400078e00ff */
[----:B------:R-:W-:Y:S01]  /*5520*/  @!P0 FMUL.FTZ R6, R6, R8 ;  /* 0x0000000806068220 */ /* 0x000fe20000410000 */
[C---:B------:R-:W-:Y:S01]  /*5530*/  @!P0 LOP3.LUT R8, R16.reuse, 0xffff0000, RZ, 0xc0, !PT ;  /* 0xffff000010088812 */ /* 0x040fe200078ec0ff */
[----:B------:R-:W-:Y:S02]  /*5540*/  @!P0 IMAD.U32 R9, R16, 0x10000, RZ ;  /* 0x0001000010098824 */ /* 0x000fe400078e00ff */
[C---:B------:R-:W-:Y:S02]  /*5550*/  @!P0 FMUL.FTZ R16, R10.reuse, R32 ;  /* 0x000000200a108220 */ /* 0x040fe40000410000 */
[----:B------:R-:W-:Y:S02]  /*5560*/  @!P0 FMUL.FTZ R24, R11, R34 ;  /* 0x000000220b188220 */ /* 0x000fe40000410000 */
[-C--:B------:R-:W-:Y:S02]  /*5570*/  @!P0 FMUL.FTZ R10, R10, R9.reuse ;  /* 0x000000090a0a8220 */ /* 0x080fe40000410000 */
[----:B------:R-:W-:Y:S01]  /*5580*/  @!P0 FFMA.FTZ R53, R33, R9, -R16 ;  /* 0x0000000921358223 */ /* 0x000fe20000010810 */
[----:B------:R-:W-:Y:S01]  /*5590*/  @!P0 LOP3.LUT R9, R14, 0xffff0000, RZ, 0xc0, !PT ;  /* 0xffff00000e098812 */ /* 0x000fe200078ec0ff */
[-C--:B------:R-:W-:Y:S01]  /*55a0*/  @!P0 FFMA.FTZ R52, R44, R8.reuse, -R24 ;  /* 0x000000082c348223 */ /* 0x080fe20000010818 */
[C---:B------:R-:W-:Y:S01]  /*55b0*/  @!P0 SHF.L.U32 R24, R26.reuse, 0x10, RZ ;  /* 0x000000101a188819 */ /* 0x040fe200000006ff */
[----:B------:R-:W-:Y:S01]  /*55c0*/  @!P0 FMUL.FTZ R11, R11, R8 ;  /* 0x000000080b0b8220 */ /* 0x000fe20000410000 */
[----:B------:R-:W-:Y:S01]  /*55d0*/  @!P0 LOP3.LUT R26, R26, 0xffff0000, RZ, 0xc0, !PT ;  /* 0xffff00001a1a8812 */ /* 0x000fe200078ec0ff */
[----:B------:R-:W-:Y:S02]  /*55e0*/  @!P0 IMAD.U32 R8, R14, 0x10000, RZ ;  /* 0x000100000e088824 */ /* 0x000fe400078e00ff */
[C---:B------:R-:W-:Y:S01]  /*55f0*/  @!P0 IMAD.U32 R16, R17.reuse, 0x10000, RZ ;  /* 0x0001000011108824 */ /* 0x040fe200078e00ff */
[----:B------:R-:W-:Y:S01]  /*5600*/  @!P0 LOP3.LUT R17, R17, 0xffff0000, RZ, 0xc0, !PT ;  /* 0xffff000011118812 */ /* 0x000fe200078ec0ff */
[----:B------:R-:W-:Y:S02]  /*5610*/  @!P0 FMUL.FTZ R46, R8, R24 ;  /* 0x00000018082e8220 */ /* 0x000fe40000410000 */
[----:B------:R-:W-:Y:S02]  /*5620*/  @!P0 FMUL.FTZ R47, R9, R26 ;  /* 0x0000001a092f8220 */ /* 0x000fe40000410000 */
[----:B------:R-:W-:Y:S01]  /*5630*/  @!P0 FFMA.FTZ R4, R18, R19, R4 ;  /* 0x0000001312048223 */ /* 0x000fe20000010004 */
[----:B------:R-:W-:Y:S01]  /*5640*/  @!P0 F2FP.BF16.PACK_AB R18, R54, R57 ;  /* 0x000000393612823e */ /* 0x000fe200000010ff */
[----:B------:R-:W-:Y:S01]  /*5650*/  @!P0 FMUL.FTZ R8, R8, R16 ;  /* 0x0000001008088220 */ /* 0x000fe20000410000 */
[----:B------:R-:W-:Y:S01]  /*5660*/  @!P0 F2FP.BF16.PACK_AB R19, R55, R56 ;  /* 0x000000383713823e */ /* 0x000fe200000010ff */
[----:B------:R-:W-:Y:S01]  /*5670*/  @!P0 FFMA.FTZ R46, R25, R16, -R46 ;  /* 0x00000010192e8223 */ /* 0x000fe2000001082e */
[----:B------:R-:W-:Y:S01]  /*5680*/  @!P0 F2FP.BF16.PACK_AB R3, R4, R3 ;  /* 0x000000030403823e */ /* 0x000fe200000010ff */
[----:B------:R-:W-:Y:S01]  /*5690*/  @!P0 FFMA.FTZ R47, R31, R17, -R47 ;  /* 0x000000111f2f8223 */ /* 0x000fe2000001082f */
[----:B------:R-:W-:Y:S01]  /*56a0*/  @!P0 MOV R49, R19 ;  /* 0x0000001300318202 */ /* 0x000fe20000000f00 */
[----:B------:R-:W-:Y:S02]  /*56b0*/  @!P0 FFMA.FTZ R5, R20, R21, R5 ;  /* 0x0000001514058223 */ /* 0x000fe40000010005 */
[----:B------:R-:W-:Y:S01]  /*56c0*/  @!P0 FMUL.FTZ R9, R9, R17 ;  /* 0x0000001109098220 */ /* 0x000fe20000410000 */
[----:B------:R-:W-:Y:S01]  /*56d0*/  @!P0 F2FP.BF16.PACK_AB R17, R52, R53 ;  /* 0x000000353411823e */ /* 0x000fe200000010ff */
[----:B------:R-:W-:Y:S01]  /*56e0*/  @!P0 FFMA.FTZ R6, R22, R23, R6 ;  /* 0x0000001716068223 */ /* 0x000fe20000010006 */
[----:B------:R-:W-:Y:S01]  /*56f0*/  @!P0 F2FP.BF16.PACK_AB R16, R47, R46 ;  /* 0x0000002e2f10823e */ /* 0x000fe200000010ff */
[----:B------:R-:W-:Y:S02]  /*5700*/  @!P0 FFMA.FTZ R8, R24, R25, R8 ;  /* 0x0000001918088223 */ /* 0x000fe40000010008 */
[----:B------:R-:W-:Y:S01]  /*5710*/  @!P0 FFMA.FTZ R9, R26, R31, R9 ;  /* 0x0000001f1a098223 */ /* 0x000fe20000010009 */
[----:B------:R-:W-:Y:S01]  /*5720*/  @!P0 F2FP.BF16.PACK_AB R5, R6, R5 ;  /* 0x000000050605823e */ /* 0x000fe200000010ff */
[----:B------:R-:W-:Y:S02]  /*5730*/  @!P0 FFMA.FTZ R10, R32, R33, R10 ;  /* 0x00000021200a8223 */ /* 0x000fe4000001000a */
[----:B------:R-:W-:Y:S01]  /*5740*/  @!P0 FFMA.FTZ R11, R34, R44, R11 ;  /* 0x0000002c220b8223 */ /* 0x000fe2000001000b */
[----:B------:R-:W-:Y:S01]  /*5750*/  @!P0 F2FP.BF16.PACK_AB R8, R9, R8 ;  /* 0x000000080908823e */ /* 0x000fe200000010ff */
[----:B------:R-:W-:Y:S01]  /*5760*/  @!P0 IMAD.MOV.U32 R48, RZ, RZ, R18 ;  /* 0x000000ffff308224 */ /* 0x000fe200078e0012 */
[----:B------:R-:W-:Y:S01]  /*5770*/  @!P0 MOV R13, R5 ;  /* 0x00000005000d8202 */ /* 0x000fe20000000f00 */
[----:B------:R-:W-:Y:S01]  /*5780*/  @!P0 IMAD.MOV.U32 R50, RZ, RZ, R16 ;  /* 0x000000ffff328224 */ /* 0x000fe200078e0010 */
[----:B------:R-:W-:Y:S01]  /*5790*/  @!P0 F2FP.BF16.PACK_AB R10, R11, R10 ;  /* 0x0000000a0b0a823e */ /* 0x000fe200000010ff */
        /* <DEDUP_REMOVED lines=12> */
.L_x_408:
[----:B------:R1:W2:Y:S01]  /*5860*/  SHFL.IDX PT, R5, R26, RZ, 0x1e1f ;  /* 0x001e1fff1a057589 */ /* 0x0002a200000e0000 */
[----:B------:R-:W-:Y:S03]  /*5870*/  IMAD R3, R43, -0x30, R2 ;  /* 0xffffffd02b037824 */ /* 0x000fe600078e0202 */
[----:B------:R1:W3:Y:S02]  /*5880*/  SHFL.IDX PT, R4, R31, RZ, 0x1e1f ;  /* 0x001e1fff1f047589 */ /* 0x0002e400000e0000 */
[----:B------:R-:W-:Y:S04]  /*5890*/  IMNMX R92, R3, 0x30, PT ;  /* 0x00000030035c7817 */ /* 0x000fe80003800200 */
[----:B------:R-:W-:Y:S11]  /*58a0*/  ISETP.GT.AND P0, PT, R92, R35, PT ;  /* 0x000000235c00720c */ /* 0x000ff60003f04270 */
[----:B------:R-:W-:Y:S02]  /*58b0*/  @!UPT UIADD3 URZ, URZ, URZ, URZ ;  /* 0x0000003f3f3ff290 */ /* 0x000fe4000fffe03f */
[----:B------:R-:W-:-:S05]  /*58c0*/  @!P0 BRA `(.L_x_412) ;  /* 0x000001f000008947 */ /* 0x000fca0003800000 */
[----:B------:R-:W-:Y:S02]  /*58d0*/  ISETP.GE.AND P4, PT, R28, c[0x0][0x1d4], PT ;  /* 0x000075001c007a0c */ /* 0x000fe40003f86270 */
[----:B------:R-:W-:Y:S11]  /*58e0*/  ISETP.GE.AND P6, PT, R30, c[0x0][0x1d4], PT ;  /* 0x000075001e007a0c */ /* 0x000ff60003fc6270 */
[----:B------:R-:W4:Y:S01]  /*58f0*/  @!P4 LDS.128 R16, [R90+0x2400] ;  /* 0x002400005a10c984 */ /* 0x000f220000000c00 */
[CC--:B---3--:R-:W-:Y:S04]  /*5900*/  @!P4 LEA R10, P0, R28.reuse, R4.reuse, 0x1 ;  /* 0x000000041c0ac211 */ /* 0x0c8fe800078008ff */
[-C--:B--2---:R-:W-:Y:S02]  /*5910*/  @!P4 LEA.HI.X R11, R28, R5.reuse, R29, 0x1, P0 ;  /* 0x000000051c0bc211 */ /* 0x084fe400000f0c1d */
[----:B------:R-:W-:Y:S11]  /*5920*/  ISETP.GE.AND P0, PT, R27, c[0x0][0x1d4], PT ;  /* 0x000075001b007a0c */ /* 0x000ff60003f06270 */
[----:B------:R-:W-:Y:S02]  /*5930*/  @!UPT UIADD3 URZ, URZ, URZ, URZ ;  /* 0x0000003f3f3ff290 */ /* 0x000fe4000fffe03f */
[CC--:B------:R-:W-:Y:S04]  /*5940*/  @!P0 LEA R8, P5, R96.reuse, R4.reuse, 0x1 ;  /* 0x0000000460088211 */ /* 0x0c0fe800078a08ff */
[-C--:B------:R-:W-:Y:S02]  /*5950*/  @!P0 LEA.HI.X R9, R96, R5.reuse, R109, 0x1, P5 ;  /* 0x0000000560098211 */ /* 0x080fe400028f0c6d */
[CC--:B------:R-:W-:Y:S04]  /*5960*/  @!P6 LEA R12, P5, R95.reuse, R4.reuse, 0x1 ;  /* 0x000000045f0ce211 */ /* 0x0c0fe800078a08ff */
[-C--:B------:R-:W-:Y:S02]  /*5970*/  @!P6 LEA.HI.X R13, R95, R5.reuse, R108, 0x1, P5 ;  /* 0x000000055f0de211 */ /* 0x080fe400028f0c6c */
[----:B------:R-:W-:Y:S01]  /*5980*/  ISETP.GE.AND P5, PT, R103, c[0x0][0x1d4], PT ;  /* 0x0000750067007a0c */ /* 0x000fe20003fa6270 */
[----:B----4-:R2:W-:Y:S04]  /*5990*/  @!P4 ST.E.128 [R10.64], R16 ;  /* 0x000000100a00c985 */ /* 0x0105e8000c101d0c */
[----:B------:R-:W3:Y:S08]  /*59a0*/  @!P0 LDS.128 R16, [R91+0x2400] ;  /* 0x002400005b108984 */ /* 0x000ef00000000c00 */
[CC--:B--2---:R-:W-:Y:S04]  /*59b0*/  @!P5 LEA R10, P4, R99.reuse, R4.reuse, 0x1 ;  /* 0x00000004630ad211 */ /* 0x0c4fe800078808ff */
[-C--:B------:R-:W-:Y:S02]  /*59c0*/  @!P5 LEA.HI.X R11, R99, R5.reuse, R112, 0x1, P4 ;  /* 0x00000005630bd211 */ /* 0x080fe400020f0c70 */
[----:B------:R-:W-:Y:S01]  /*59d0*/  ISETP.GE.AND P4, PT, R102, c[0x0][0x1d4], PT ;  /* 0x0000750066007a0c */ /* 0x000fe20003f86270 */
[----:B---3--:R2:W-:Y:S04]  /*59e0*/  @!P0 ST.E.128 [R8.64], R16 ;  /* 0x0000001008008985 */ /* 0x0085e8000c101d0c */
[----:B------:R-:W3:Y:S08]  /*59f0*/  @!P6 LDS.128 R16, [R90+0x3000] ;  /* 0x003000005a10e984 */ /* 0x000ef00000000c00 */
[CC--:B--2---:R-:W-:Y:S04]  /*5a00*/  @!P4 LEA R8, P0, R98.reuse, R4.reuse, 0x1 ;  /* 0x000000046208c211 */ /* 0x0c4fe800078008ff */
[-C--:B------:R-:W-:Y:S02]  /*5a10*/  @!P4 LEA.HI.X R9, R98, R5.reuse, R111, 0x1, P0 ;  /* 0x000000056209c211 */ /* 0x080fe400000f0c6f */
[----:B------:R-:W-:Y:S01]  /*5a20*/  ISETP.GE.AND P0, PT, R101, c[0x0][0x1d4], PT ;  /* 0x0000750065007a0c */ /* 0x000fe20003f06270 */
[----:B---3--:R-:W-:Y:S04]  /*5a30*/  @!P6 ST.E.128 [R12.64], R16 ;  /* 0x000000100c00e985 */ /* 0x008fe8000c101d0c */
[----:B------:R-:W2:Y:S08]  /*5a40*/  @!P5 LDS.128 R12, [R91+0x3000] ;  /* 0x003000005b0cd984 */ /* 0x000eb00000000c00 */
[C---:B------:R-:W-:Y:S04]  /*5a50*/  @!P0 LEA R4, P6, R97.reuse, R4, 0x1 ;  /* 0x0000000461048211 */ /* 0x040fe800078c08ff */
[----:B------:R-:W-:Y:S01]  /*5a60*/  @!P0 LEA.HI.X R5, R97, R5, R110, 0x1, P6 ;  /* 0x0000000561058211 */ /* 0x000fe200030f0c6e */
[----:B--2---:R-:W-:Y:S04]  /*5a70*/  @!P5 ST.E.128 [R10.64], R12 ;  /* 0x0000000c0a00d985 */ /* 0x004fe8000c101d0c */
[----:B------:R-:W2:Y:S04]  /*5a80*/  @!P4 LDS.128 R12, [R90+0x3c00] ;  /* 0x003c00005a0cc984 */ /* 0x000ea80000000c00 */
[----:B--2---:R-:W-:Y:S04]  /*5a90*/  @!P4 ST.E.128 [R8.64], R12 ;  /* 0x0000000c0800c985 */ /* 0x004fe8000c101d0c */
[----:B------:R-:W2:Y:S04]  /*5aa0*/  @!P0 LDS.128 R8, [R91+0x3c00] ;  /* 0x003c00005b088984 */ /* 0x000ea80000000c00 */
[----:B--2---:R2:W-:Y:S02]  /*5ab0*/  @!P0 ST.E.128 [R4.64], R8 ;  /* 0x0000000804008985 */ /* 0x0045e4000c101d0c */
.L_x_412:
[----:B------:R-:W-:Y:S05]  /*5ac0*/  BSYNC B1 ;  /* 0x0000000000017941 */ /* 0x000fea0003800000 */
.L_x_407:
[----:B------:R-:W-:Y:S01]  /*5ad0*/  IMAD.IADD R3, R92, 0x1, -R119 ;  /* 0x000000015c037824 */ /* 0x000fe200078e0a77 */
[----:B------:R-:W-:Y:S01]  /*5ae0*/  ISETP.NE.AND P6, PT, R117, RZ, PT ;  /* 0x000000ff7500720c */ /* 0x000fe20003fc5270 */
[----:B-12--5:R-:W-:Y:S01]  /*5af0*/  IMAD.WIDE R8, R43, 0x30, R120 ;  /* 0x000000302b087825 */ /* 0x026fe200078e0278 */
[----:B------:R-:W-:Y:S01]  /*5b00*/  P2R R13, PR, RZ, 0x2 ;  /* 0x00000002ff0d7803 */ /* 0x000fe20000000000 */
[----:B------:R-:W-:Y:S01]  /*5b10*/  BSSY B0, `(.L_x_429) ;  /* 0x0000058000007945 */ /* 0x000fe20003800000 */
[----:B------:R-:W-:Y:S01]  /*5b20*/  ISETP.GE.AND P0, PT, R3, 0x21, PT ;  /* 0x000000210300780c */ /* 0x000fe20003f06270 */
[----:B------:R-:W-:Y:S01]  /*5b30*/  IMAD R6, R105, c[0x0][0x218], RZ ;  /* 0x0000860069067a24 */ /* 0x000fe200078e02ff */
[----:B------:R-:W-:Y:S03]  /*5b40*/  ISETP.NE.AND P1, PT, R100, RZ, PT ;  /* 0x000000ff6400720c */ /* 0x000fe60003f25270 */
[----:B------:R-:W-:Y:S08]  /*5b50*/  IMAD R6, R93, c[0x0][0x21c], R6 ;  /* 0x000087005d067a24 */ /* 0x000ff000078e0206 */
[C---:B------:R-:W-:Y:S01]  /*5b60*/  @P0 IADD3 R12, P4, R8.reuse, 0x20, RZ ;  /* 0x00000020080c0810 */ /* 0x040fe20007f9e0ff */
[----:B------:R-:W-:Y:S04]  /*5b70*/  @P0 IMAD.MOV.U32 R11, RZ, RZ, R116 ;  /* 0x000000ffff0b0224 */ /* 0x000fe800078e0074 */
[----:B------:R-:W-:Y:S01]  /*5b80*/  @P0 IMAD.X R10, RZ, RZ, R9, P4 ;  /* 0x000000ffff0a0224 */ /* 0x000fe200020e0609 */
[----:B------:R-:W-:Y:S11]  /*5b90*/  ISETP.GE.AND P4, PT, R3, 0x1, PT ;  /* 0x000000010300780c */ /* 0x000ff60003f86270 */
[----:B------:R-:W-:Y:S02]  /*5ba0*/  @!UPT UIADD3 URZ, URZ, URZ, URZ ;  /* 0x0000003f3f3ff290 */ /* 0x000fe4000fffe03f */
[----:B------:R-:W-:Y:S01]  /*5bb0*/  @P4 MOV R5, R116 ;  /* 0x0000007400054202 */ /* 0x000fe20000000f00 */
[----:B------:R-:W-:Y:S02]  /*5bc0*/  @P4 IMAD R3, R9, c[0x0][0x258], RZ ;  /* 0x0000960009034a24 */ /* 0x000fe400078e02ff */
[----:B---3--:R-:W-:Y:S04]  /*5bd0*/  @P4 IMAD.MOV.U32 R4, RZ, RZ, R114 ;  /* 0x000000ffff044224 */ /* 0x008fe800078e0072 */
[C---:B------:R-:W-:Y:S04]  /*5be0*/  @P4 IMAD.WIDE.U32 R4, R8.reuse, c[0x0][0x258], R4 ;  /* 0x0000960008044a25 */ /* 0x040fe800078e0004 */
[----:B------:R-:W-:Y:S04]  /*5bf0*/  @P4 IMAD R8, R8, c[0x0][0x25c], R3 ;  /* 0x0000970008084a24 */ /* 0x000fe800078e0203 */
[----:B------:R-:W-:Y:S01]  /*5c00*/  @P4 IMAD.IADD R3, R5, 0x1, R8 ;  /* 0x0000000105034824 */ /* 0x000fe200078e0208 */
[C---:B------:R-:W-:Y:S04]  /*5c10*/  @P4 LEA R8, P5, R4.reuse, c[0x0][0x250], 0x1 ;  /* 0x0000940004084a11 */ /* 0x040fe800078a08ff */
[----:B------:R-:W-:Y:S01]  /*5c20*/  @P4 LEA.HI.X R9, R4, c[0x0][0x254], R3, 0x1, P5 ;  /* 0x0000950004094a11 */ /* 0x000fe200028f0c03 */
[----:B------:R-:W-:Y:S02]  /*5c30*/  IMAD R3, R104, c[0x0][0x208], RZ ;  /* 0x0000820068037a24 */ /* 0x000fe400078e02ff */
[C---:B------:R-:W-:Y:S02]  /*5c40*/  IMAD.WIDE.U32 R4, R94.reuse, c[0x0][0x208], RZ ;  /* 0x000082005e047a25 */ /* 0x040fe400078e00ff */
[----:B------:R-:W-:Y:S01]  /*5c50*/  @!PT LDS RZ, [RZ] ;  /* 0x00000000fffff984 */ /* 0x000fe20000000800 */
[----:B------:R-:W-:Y:S01]  /*5c60*/  @!PT LDS RZ, [RZ] ;  /* 0x00000000fffff984 */ /* 0x000fe20000000800 */
[----:B------:R-:W-:Y:S01]  /*5c70*/  @!PT LDS RZ, [RZ] ;  /* 0x00000000fffff984 */ /* 0x000fe20000000800 */
[----:B------:R1:W-:Y:S01]  /*5c80*/  @P4 LDGSTS.E.BYPASS.LTC128B.128 [R89+0x1880], [R8.64], !P1 ;  /* 0x0188000008594fae */ /* 0x0003e2000c901d4c */
[----:B------:R-:W-:Y:S01]  /*5c90*/  ISETP.NE.AND P1, PT, R13, RZ, PT ;  /* 0x000000ff0d00720c */ /* 0x000fe20003f25270 */
[----:B------:R-:W-:Y:S04]  /*5ca0*/  IMAD R3, R94, c[0x0][0x20c], R3 ;  /* 0x000083005e037a24 */ /* 0x000fe800078e0203 */
[----:B------:R-:W-:Y:S04]  /*5cb0*/  IMAD.IADD R5, R5, 0x1, R3 ;  /* 0x0000000105057824 */ /* 0x000fe800078e0203 */
[----:B------:R-:W-:Y:S05]  /*5cc0*/  IMAD.WIDE.U32 R4, R93, c[0x0][0x218], R4 ;  /* 0x000086005d047a25 */ /* 0x000fea00078e0004 */
[----:B------:R-:W-:Y:S01]  /*5cd0*/  IADD3 R3, P5, R162, R4, RZ ;  /* 0x00000004a2037210 */ /* 0x000fe20007fbe0ff */
[----:B------:R-:W-:Y:S01]  /*5ce0*/  @P0 IMAD R4, R10, c[0x0][0x258], RZ ;  /* 0x000096000a040a24 */ /* 0x000fe200078e02ff */
[----:B------:R-:W-:Y:S02]  /*5cf0*/  @P0 MOV R10, R114 ;  /* 0x00000072000a0202 */ /* 0x000fe40000000f00 */
[----:B------:R-:W-:Y:S01]  /*5d00*/  IADD3.X R6, R151, R5, R6, P5, !PT ;  /* 0x0000000597067210 */ /* 0x000fe20002ffe406 */
[C---:B------:R-:W-:Y:S02]  /*5d10*/  @P0 IMAD R4, R12.reuse, c[0x0][0x25c], R4 ;  /* 0x000097000c040a24 */ /* 0x040fe400078e0204 */
[----:B------:R-:W-:Y:S05]  /*5d20*/  @P0 IMAD.WIDE.U32 R10, R12, c[0x0][0x258], R10 ;  /* 0x000096000c0a0a25 */ /* 0x000fea00078e000a */
[----:B------:R-:W-:Y:S02]  /*5d30*/  @P0 IADD3 R5, R11, R4, RZ ;  /* 0x000000040b050210 */ /* 0x000fe40007ffe0ff */
[C---:B------:R-:W-:Y:S04]  /*5d40*/  @P0 LEA R4, P5, R10.reuse, c[0x0][0x250], 0x1 ;  /* 0x000094000a040a11 */ /* 0x040fe800078a08ff */
[----:B------:R-:W-:Y:S02]  /*5d50*/  @P0 LEA.HI.X R5, R10, c[0x0][0x254], R5, 0x1, P5 ;  /* 0x000095000a050a11 */ /* 0x000fe400028f0c05 */
[C---:B------:R-:W-:Y:S04]  /*5d60*/  LEA R10, P5, R3.reuse, c[0x0][0x1f8], 0x1 ;  /* 0x00007e00030a7a11 */ /* 0x040fe800078a08ff */
[----:B------:R-:W-:Y:S02]  /*5d70*/  LEA.HI.X R6, R3, c[0x0][0x1fc], R6, 0x1, P5 ;  /* 0x00007f0003067a11 */ /* 0x000fe400028f0c06 */
[----:B------:R1:W2:Y:S01]  /*5d80*/  SHFL.IDX PT, R3, R10, RZ, 0x1e1f ;  /* 0x001e1fff0a037589 */ /* 0x0002a200000e0000 */
[----:B------:R-:W-:Y:S11]  /*5d90*/  ISETP.NE.AND P5, PT, R118, RZ, PT ;  /* 0x000000ff7600720c */ /* 0x000ff60003fa5270 */
[----:B------:R-:W-:Y:S02]  /*5da0*/  @!UPT UIADD3 URZ, URZ, URZ, URZ ;  /* 0x0000003f3f3ff290 */ /* 0x000fe4000fffe03f */
[----:B------:R1:W-:Y:S04]  /*5db0*/  @P4 LDGSTS.E.BYPASS.LTC128B.128 [R89+0x2480], [R8.64+0x40], !P5 ;  /* 0x0248004008594fae */ /* 0x0003e8000e901d4c */
[----:B------:R1:W-:Y:S01]  /*5dc0*/  @P4 LDGSTS.E.BYPASS.LTC128B.128 [R89+0x3080], [R8.64+0x80], !P6 ;  /* 0x0308008008594fae */ /* 0x0003e2000f101d4c */
[----:B------:R-:W-:Y:S11]  /*5dd0*/  ISETP.NE.AND P4, PT, R100, RZ, PT ;  /* 0x000000ff6400720c */ /* 0x000ff60003f85270 */
[----:B------:R-:W-:Y:S02]  /*5de0*/  @!UPT UIADD3 URZ, URZ, URZ, URZ ;  /* 0x0000003f3f3ff290 */ /* 0x000fe4000fffe03f */
        /* <DEDUP_REMOVED lines=10> */
[----:B------:R-:W-:Y:S11]  /*5e90*/  ISETP.GE.AND P6, PT, R30, c[0x0][0x1d4], PT ;  /* 0x000075001e007a0c */ /* 0x000ff60003fc6270 */
[----:B------:R-:W2:Y:S01]  /*5ea0*/  @!P4 LDS.128 R16, [R90] ;  /* 0x000000005a10c984 */ /* 0x000ea20000000c00 */
[CC--:B-1----:R-:W-:Y:S04]  /*5eb0*/  @!P4 LEA R10, P0, R28.reuse, R3.reuse, 0x1 ;  /* 0x000000031c0ac211 */ /* 0x0c2fe800078008ff */
[-C--:B---3--:R-:W-:Y:S02]  /*5ec0*/  @!P4 LEA.HI.X R11, R28, R4.reuse, R29, 0x1, P0 ;  /* 0x000000041c0bc211 */ /* 0x088fe400000f0c1d */
[----:B------:R-:W-:Y:S11]  /*5ed0*/  ISETP.GE.AND P0, PT, R27, c[0x0][0x1d4], PT ;  /* 0x000075001b007a0c */ /* 0x000ff60003f06270 */
[----:B------:R-:W-:Y:S02]  /*5ee0*/  @!UPT UIADD3 URZ, URZ, URZ, URZ ;  /* 0x0000003f3f3ff290 */ /* 0x000fe4000fffe03f */
[CC--:B------:R-:W-:Y:S04]  /*5ef0*/  @!P0 LEA R8, P5, R96.reuse, R3.reuse, 0x1 ;  /* 0x0000000360088211 */ /* 0x0c0fe800078a08ff */
[-C--:B------:R-:W-:Y:S02]  /*5f00*/  @!P0 LEA.HI.X R9, R96, R4.reuse, R109, 0x1, P5 ;  /* 0x0000000460098211 */ /* 0x080fe400028f0c6d */
[CC--:B------:R-:W-:Y:S04]  /*5f10*/  @!P6 LEA R14, P5, R95.reuse, R3.reuse, 0x1 ;  /* 0x000000035f0ee211 */ /* 0x0c0fe800078a08ff */
[-C--:B------:R-:W-:Y:S02]  /*5f20*/  @!P6 LEA.HI.X R15, R95, R4.reuse, R108, 0x1, P5 ;  /* 0x000000045f0fe211 */ /* 0x080fe400028f0c6c */
[----:B------:R-:W-:Y:S01]  /*5f30*/  ISETP.GE.AND P5, PT, R103, c[0x0][0x1d4], PT ;  /* 0x0000750067007a0c */ /* 0x000fe20003fa6270 */
[----:B--2---:R-:W-:Y:S04]  /*5f40*/  @!P4 ST.E.128 [R10.64], R16 ;  /* 0x000000100a00c985 */ /* 0x004fe8000c101d0c */
[----:B------:R-:W1:Y:S08]  /*5f50*/  @!P0 LDS.128 R16, [R91] ;  /* 0x000000005b108984 */ /* 0x000e700000000c00 */
[CC--:B------:R-:W-:Y:S04]  /*5f60*/  @!P5 LEA R12, P4, R99.reuse, R3.reuse, 0x1 ;  /* 0x00000003630cd211 */ /* 0x0c0fe800078808ff */
[-C--:B------:R-:W-:Y:S02]  /*5f70*/  @!P5 LEA.HI.X R13, R99, R4.reuse, R112, 0x1, P4 ;  /* 0x00000004630dd211 */ /* 0x080fe400020f0c70 */
[----:B------:R-:W-:Y:S01]  /*5f80*/  ISETP.GE.AND P4, PT, R102, c[0x0][0x1d4], PT ;  /* 0x0000750066007a0c */ /* 0x000fe20003f86270 */
[----:B-1----:R-:W-:Y:S11]  /*5f90*/  @!P0 ST.E.128 [R8.64], R16 ;  /* 0x0000001008008985 */ /* 0x002ff6000c101d0c */
[----:B------:R-:W-:Y:S01]  /*5fa0*/  @!UPT UIADD3 URZ, URZ, URZ, URZ ;  /* 0x0000003f3f3ff290 */ /* 0x000fe2000fffe03f */
[CC--:B------:R-:W-:Y:S01]  /*5fb0*/  @!P4 LEA R10, P0, R98.reuse, R3.reuse, 0x1 ;  /* 0x00000003620ac211 */ /* 0x0c0fe200078008ff */
[----:B------:R-:W1:Y:S03]  /*5fc0*/  @!P6 LDS.128 R16, [R90+0xc00] ;  /* 0x000c00005a10e984 */ /* 0x000e660000000c00 */
[-C--:B------:R-:W-:Y:S02]  /*5fd0*/  @!P4 LEA.HI.X R11, R98, R4.reuse, R111, 0x1, P0 ;  /* 0x00000004620bc211 */ /* 0x080fe400000f0c6f */
[----:B------:R-:W-:Y:S01]  /*5fe0*/  ISETP.GE.AND P0, PT, R101, c[0x0][0x1d4], PT ;  /* 0x0000750065007a0c */ /* 0x000fe20003f06270 */
[----:B-1----:R-:W-:Y:S11]  /*5ff0*/  @!P6 ST.E.128 [R14.64], R16 ;  /* 0x000000100e00e985 */ /* 0x002ff6000c101d0c */
[----:B------:R-:W-:Y:S01]  /*6000*/  @!UPT UIADD3 URZ, URZ, URZ, URZ ;  /* 0x0000003f3f3ff290 */ /* 0x000fe2000fffe03f */
[C---:B------:R-:W-:Y:S01]  /*6010*/  @!P0 LEA R8, P6, R97.reuse, R3, 0x1 ;  /* 0x0000000361088211 */ /* 0x040fe200078c08ff */
[----:B------:R-:W1:Y:S03]  /*6020*/  @!P5 LDS.128 R16, [R91+0xc00] ;  /* 0x000c00005b10d984 */ /* 0x000e660000000c00 */
[----:B------:R-:W-:Y:S01]  /*6030*/  @!P0 LEA.HI.X R9, R97, R4, R110, 0x1, P6 ;  /* 0x0000000461098211 */ /* 0x000fe200030f0c6e */
[----:B-1----:R-:W-:Y:S04]  /*6040*/  @!P5 ST.E.128 [R12.64], R16 ;  /* 0x000000100c00d985 */ /* 0x002fe8000c101d0c */
[----:B------:R-:W1:Y:S04]  /*6050*/  @!P4 LDS.128 R12, [R90+0x1800] ;  /* 0x001800005a0cc984 */ /* 0x000e680000000c00 */
[----:B-1----:R-:W-:Y:S04]  /*6060*/  @!P4 ST.E.128 [R10.64], R12 ;  /* 0x0000000c0a00c985 */ /* 0x002fe8000c101d0c */
[----:B------:R-:W1:Y:S04]  /*6070*/  @!P0 LDS.128 R12, [R91+0x1800] ;  /* 0x001800005b0c8984 */ /* 0x000e680000000c00 */
[----:B-1----:R1:W-:Y:S02]  /*6080*/  @!P0 ST.E.128 [R8.64], R12 ;  /* 0x0000000c08008985 */ /* 0x0023e4000c101d0c */
.L_x_430:
[----:B--2---:R-:W-:Y:S05]  /*6090*/  BSYNC B0 ;  /* 0x0000000000007941 */ /* 0x004fea0003800000 */
.L_x_429:
[----:B------:R-:W-:Y:S11]  /*60a0*/  ISETP.GT.AND P5, PT, R43, R150, PT ;  /* 0x000000962b00720c */ /* 0x000ff60003fa4270 */
[----:B------:R-:W-:Y:S02]  /*60b0*/  @!UPT UIADD3 URZ, URZ, URZ, URZ ;  /* 0x0000003f3f3ff290 */ /* 0x000fe4000fffe03f */
[----:B------:R-:W-:-:S05]  /*60c0*/  @!P5 BRA `(.L_x_431) ;  /* 0x000002300000d947 */ /* 0x000fca0003800000 */
[----:B------:R-:W-:Y:S01]  /*60d0*/  IADD3 R3, R43, -0x1, RZ ;  /* 0xffffffff2b037810 */ /* 0x000fe20007ffe0ff */
[----:B---3--:R-:W-:Y:S01]  /*60e0*/  IMAD.MOV.U32 R4, RZ, RZ, R126 ;  /* 0x000000ffff047224 */ /* 0x008fe200078e007e */
[----:B------:R-:W-:Y:S01]  /*60f0*/  ISETP.GE.AND P4, PT, R113, 0x1, PT ;  /* 0x000000017100780c */ /* 0x000fe20003f86270 */
[----:B------:R-:W-:Y:S01]  /*6100*/  IMAD.MOV.U32 R5, RZ, RZ, R123 ;  /* 0x000000ffff057224 */ /* 0x000fe200078e007b */
[----:B-1----:R-:W-:Y:S01]  /*6110*/  SHF.R.S32.HI R8, RZ, 0x1f, R3 ;  /* 0x0000001fff087819 */ /* 0x002fe20000011403 */
[C---:B------:R-:W-:Y:S01]  /*6120*/  IMAD R6, R3.reuse, UR7, RZ ;  /* 0x0000000703067c24 */ /* 0x040fe2000f8e02ff */
[----:B------:R-:W-:Y:S01]  /*6130*/  P2R R11, PR, RZ, 0x4 ;  /* 0x00000004ff0b7803 */ /* 0x000fe20000000000 */
[----:B------:R-:W-:Y:S01]  /*6140*/  IMAD.WIDE.U32 R4, R3, UR10, R4 ;  /* 0x0000000a03047c25 */ /* 0x000fe2000f8e0004 */
[----:B------:R-:W-:Y:S02]  /*6150*/  ISETP.NE.AND P2, PT, R100, RZ, PT ;  /* 0x000000ff6400720c */ /* 0x000fe40003f45270 */
[----:B------:R-:W-:Y:S01]  /*6160*/  P2R R10, PR, RZ, 0x2 ;  /* 0x00000002ff0a7803 */ /* 0x000fe20000000000 */
[----:B------:R-:W-:Y:S01]  /*6170*/  IMAD R3, R8, UR10, R6 ;  /* 0x0000000a08037c24 */ /* 0x000fe2000f8e0206 */
[----:B------:R-:W-:Y:S03]  /*6180*/  ISETP.NE.AND P1, PT, R118, RZ, PT ;  /* 0x000000ff7600720c */ /* 0x000fe60003f25270 */
[----:B------:R-:W-:Y:S01]  /*6190*/  IMAD.IADD R3, R5, 0x1, R3 ;  /* 0x0000000105037824 */ /* 0x000fe200078e0203 */
[C---:B------:R-:W-:Y:S04]  /*61a0*/  @P4 LEA R8, P0, R4.reuse, c[0x0][0x220], 0x1 ;  /* 0x0000880004084a11 */ /* 0x040fe800078008ff */
[C---:B------:R-:W-:Y:S02]  /*61b0*/  @P4 LEA.HI.X R9, R4.reuse, c[0x0][0x224], R3, 0x1, P0 ;  /* 0x0000890004094a11 */ /* 0x040fe400000f0c03 */
[----:B------:R-:W-:Y:S03]  /*61c0*/  ISETP.GE.AND P0, PT, R113, 0x21, PT ;  /* 0x000000217100780c */ /* 0x000fe60003f06270 */
[----:B------:R-:W-:Y:S01]  /*61d0*/  @!PT LDS RZ, [RZ] ;  /* 0x00000000fffff984 */ /* 0x000fe20000000800 */
[----:B------:R-:W-:Y:S01]  /*61e0*/  @!PT LDS RZ, [RZ] ;  /* 0x00000000fffff984 */ /* 0x000fe20000000800 */
[----:B------:R-:W-:Y:S01]  /*61f0*/  @!PT LDS RZ, [RZ] ;  /* 0x00000000fffff984 */ /* 0x000fe20000000800 */
[----:B------:R1:W-:Y:S01]  /*6200*/  @P4 LDGSTS.E.BYPASS.LTC128B.128 [R89+0x3c80], [R8.64], !P2 ;  /* 0x03c8000008594fae */ /* 0x0003e2000d101d4c */
[----:B------:R-:W-:Y:S03]  /*6210*/  ISETP.NE.AND P2, PT, R11, RZ, PT ;  /* 0x000000ff0b00720c */ /* 0x000fe60003f45270 */
[----:B------:R1:W-:Y:S06]  /*6220*/  @P4 LDGSTS.E.BYPASS.LTC128B.128 [R89+0x4880], [R8.64+0x40], !P1 ;  /* 0x0488004008594fae */ /* 0x0003ec000c901d4c */
[----:B------:R-:W-:Y:S04]  /*6230*/  @P0 IADD3 R5, P6, R4, UR8, RZ ;  /* 0x0000000804050c10 */ /* 0x000fe8000ffde0ff */
[----:B------:R-:W-:Y:S02]  /*6240*/  @P0 IADD3.X R3, R3, UR9, RZ, P6, !PT ;  /* 0x0000000903030c10 */ /* 0x000fe4000b7fe4ff */
[C---:B------:R-:W-:Y:S04]  /*6250*/  @P0 LEA R4, P6, R5.reuse, c[0x0][0x220], 0x1 ;  /* 0x0000880005040a11 */ /* 0x040fe800078c08ff */
[----:B------:R-:W-:Y:S02]  /*6260*/  @P0 LEA.HI.X R5, R5, c[0x0][0x224], R3, 0x1, P6 ;  /* 0x0000890005050a11 */ /* 0x000fe400030f0c03 */
[----:B------:R-:W-:Y:S11]  /*6270*/  ISETP.NE.AND P6, PT, R117, RZ, PT ;  /* 0x000000ff7500720c */ /* 0x000ff60003fc5270 */
[----:B------:R-:W-:Y:S02]  /*6280*/  @!UPT UIADD3 URZ, URZ, URZ, URZ ;  /* 0x0000003f3f3ff290 */ /* 0x000fe4000fffe03f */
[----:B------:R1:W-:Y:S01]  /*6290*/  @P4 LDGSTS.E.BYPASS.LTC128B.128 [R89+0x5480], [R8.64+0x80], !P6 ;  /* 0x0548008008594fae */ /* 0x0003e2000f101d4c */
[----:B------:R-:W-:Y:S11]  /*62a0*/  ISETP.NE.AND P4, PT, R100, RZ, PT ;  /* 0x000000ff6400720c */ /* 0x000ff60003f85270 */
[----:B------:R-:W-:Y:S02]  /*62b0*/  @!UPT UIADD3 URZ, URZ, URZ, URZ ;  /* 0x0000003f3f3ff290 */ /* 0x000fe4000fffe03f */
[----:B------:R1:W-:Y:S04]  /*62c0*/  @P0 LDGSTS.E.BYPASS.LTC128B.128 [R89+0x4480], [R4.64], !P4 ;  /* 0x0448000004590fae */ /* 0x0003e8000e101d4c */
[----:B------:R1:W-:Y:S01]  /*62d0*/  @P0 LDGSTS.E.BYPASS.LTC128B.128 [R89+0x5080], [R4.64+0x40], !P1 ;  /* 0x0508004004590fae */ /* 0x0003e2000c901d4c */
[----:B------:R-:W-:Y:S03]  /*62e0*/  ISETP.NE.AND P1, PT, R10, RZ, PT ;  /* 0x000000ff0a00720c */ /* 0x000fe60003f25270 */
[----:B------:R1:W-:Y:S04]  /*62f0*/  @P0 LDGSTS.E.BYPASS.LTC128B.128 [R89+0x5c80], [R4.64+0x80], !P6 ;  /* 0x05c8008004590fae */ /* 0x0003e8000f101d4c */
.L_x_431:
[----:B------:R-:W0:Y:S01]  /*6300*/  LDGDEPBAR ;  /* 0x00000000000079af */ /* 0x000e220000000000 */
[----:B------:R-:W-:Y:S01]  /*6310*/  IADD3 R43, R43, -0x1, RZ ;  /* 0xffffffff2b2b7810 */ /* 0x000fe20007ffe0ff */
[----:B------:R-:W-:-:S05]  /*6320*/  @P5 BRA `(.L_x_432) ;  /* 0xffffb9d000005947 */ /* 0x000fca000383ffff */
[----:B------:R-:W-:Y:S06]  /*6330*/  BAR.SYNC.DEFER_BLOCKING 0x0 ;  /* 0x0000000000007b1d */ /* 0x000fec0000010000 */
.L_x_406:
[----:B------:R-:W-:Y:S01]  /*6340*/  IMAD.MOV.U32 R7, RZ, RZ, c[0x0][0x2c4] ;  /* 0x0000b100ff077624 */ /* 0x000fe200078e00ff */
[----:B------:R-:W-:Y:S01]  /*6350*/  IADD3 R0, R196, 0x7f, RZ ;  /* 0x0000007fc4007810 */ /* 0x000fe20007ffe0ff */
[----:B------:R-:W-:-:S03]  /*6360*/  IMAD.MOV.U32 R3, RZ, RZ, c[0x0][0x32c] ;  /* 0x0000cb00ff037624 */ /* 0x000fc600078e00ff */
[----:B------:R-:W-:Y:S02]  /*6370*/  ISETP.NE.AND P2, PT, R7, 0x1, PT ;  /* 0x000000010700780c */ /* 0x000fe40003f45270 */
[----:B------:R-:W-:-:S11]  /*6380*/  ISETP.GE.AND P1, PT, R3, 0x1, PT ;  /* 0x000000010300780c */ /* 0x000fd60003f26270 */
[----:B------:R-:W-:-:S05]  /*6390*/  @P2 IMAD.HI.U32 R2, R0, c[0x0][0x2c8], RZ ;  /* 0x0000b20000022a27 */ /* 0x000fca00078e00ff */
[----:B------:R-:W-:-:S05]  /*63a0*/  @P2 SHF.R.U32.HI R0, RZ, c[0x0][0x2cc], R2 ;  /* 0x0000b300ff002a19 */ /* 0x000fca0000011602 */
[----:B------:R-:W-:-:S05]  /*63b0*/  IMAD.IADD R0, R154, 0x1, R0 ;  /* 0x000000019a007824 */ /* 0x000fca00078e0200 */
[----:B------:R-:W-:Y:S01]  /*63c0*/  IADD3 R3, R0, c[0x0][0x328], RZ ;  /* 0x0000ca0000037a10 */ /* 0x000fe20007ffe0ff */
[----:B------:R-:W-:Y:S05]  /*63d0*/  @!P1 BRA `(.L_x_433) ;  /* 0x000000f000009947 */ /* 0x000fea0003800000 */
[C---:B------:R-:W-:Y:S01]  /*63e0*/  ISETP.GT.AND P0, PT, R0.reuse, RZ, PT ;  /* 0x000000ff0000720c */ /* 0x040fe20003f04270 */
[----:B-1-3--:R-:W-:Y:S01]  /*63f0*/  IMAD.MOV.U32 R4, RZ, RZ, c[0x0][0x32c] ;  /* 0x0000cb00ff047624 */ /* 0x00afe200078e00ff */
        /* <DEDUP_REMOVED lines=8> */
.L_x_434:
[----:B------:R-:W-:-:S13]  /*6480*/  ISETP.NE.AND P0, PT, R4, 0x1, PT ;  /* 0x000000010400780c */ /* 0x000fda0003f05270 */
[----:B------:R-:W-:-:S05]  /*6490*/  @P0 IMAD.HI.U32 R0, R2, c[0x0][0x330], RZ ;  /* 0x0000cc0002000a27 */ /* 0x000fca00078e00ff */
[----:B------:R-:W-:-:S05]  /*64a0*/  @P0 SHF.R.U32.HI R2, RZ, c[0x0][0x334], R0 ;  /* 0x0000cd00ff020a19 */ /* 0x000fca0000011600 */
.L_x_435:
[----:B------:R-:W-:-:S05]  /*64b0*/  IMAD R2, R2, R4, c[0x0][0x32c] ;  /* 0x0000cb0002027624 */ /* 0x000fca00078e0204 */
[----:B------:R-:W-:-:S04]  /*64c0*/  IMNMX R3, R3, R2, PT ;  /* 0x0000000203037217 */ /* 0x000fc80003800200 */
.L_x_433:
[----:B------:R-:W-:Y:S01]  /*64d0*/  IADD3 R3, R3, 0x2f, RZ ;  /* 0x0000002f03037810 */ /* 0x000fe20007ffe0ff */
[----:B------:R-:W-:-:S04]  /*64e0*/  @P2 IMAD.HI.U32 R2, R196, c[0x0][0x2c8], RZ ;  /* 0x0000b200c4022a27 */ /* 0x000fc800078e00ff */
[----:B------:R-:W-:-:S04]  /*64f0*/  IMAD.HI R3, R3, 0x2aaaaaab, RZ ;  /* 0x2aaaaaab03037827 */ /* 0x000fc800078e02ff */
[----:B------:R-:W-:Y:S01]  /*6500*/  IMAD.MOV.U32 R0, RZ, RZ, R196 ;  /* 0x000000ffff007224 */ /* 0x000fe200078e00c4 */
[----:B------:R-:W-:Y:S02]  /*6510*/  @P2 SHF.R.U32.HI R0, RZ, c[0x0][0x2cc], R2 ;  /* 0x0000b300ff002a19 */ /* 0x000fe40000011602 */
[----:B------:R-:W-:-:S03]  /*6520*/  SHF.R.U32.HI R2, RZ, 0x1f, R3 ;  /* 0x0000001fff027819 */ /* 0x000fc60000011603 */
        /* <DEDUP_REMOVED lines=14> */
.L_x_437:
[----:B------:R-:W-:-:S04]  /*6610*/  MOV R2, c[0x0][0x32c] ;  /* 0x0000cb0000027a02 */ /* 0x000fc80000000f00 */
[----:B------:R-:W-:-:S13]  /*6620*/  ISETP.NE.AND P0, PT, R2, 0x1, PT ;  /* 0x000000010200780c */ /* 0x000fda0003f05270 */
[----:B------:R-:W-:-:S05]  /*6630*/  @P0 IMAD.HI.U32 R2, R0, c[0x0][0x330], RZ ;  /* 0x0000cc0000020a27 */ /* 0x000fca00078e00ff */
[----:B------:R-:W-:-:S05]  /*6640*/  @P0 SHF.R.U32.HI R0, RZ, c[0x0][0x334], R2 ;  /* 0x0000cd00ff000a19 */ /* 0x000fca0000011602 */
.L_x_438:
[----:B------:R-:W-:-:S05]  /*6650*/  IMAD R0, R0, c[0x0][0x32c], RZ ;  /* 0x0000cb0000007a24 */ /* 0x000fca00078e02ff */
[----:B------:R-:W-:-:S05]  /*6660*/  IMNMX R3, R3, R0, !PT ;  /* 0x0000000003037217 */ /* 0x000fca0007800200 */
.L_x_436:
        /* <DEDUP_REMOVED lines=8> */
[----:B-1----:R-:W-:Y:S01]  /*66f0*/  CS2R R12, SRZ ;  /* 0x00000000000c7805 */ /* 0x002fe2000001ff00 */
[----:B------:R-:W-:Y:S01]  /*6700*/  LEA.HI.SX32 R0, R0, R2, 0x1d ;  /* 0x0000000200007211 */ /* 0x000fe200078feaff */
[----:B------:R-:W-:Y:S01]  /*6710*/  CS2R R88, SRZ ;  /* 0x0000000000587805 */ /* 0x000fe2000001ff00 */
[----:B------:R-:W-:Y:S01]  /*6720*/  MOV R90, RZ ;  /* 0x000000ff005a7202 */ /* 0x000fe20000000f00 */
[----:B------:R-:W-:Y:S01]  /*6730*/  CS2R R86, SRZ ;  /* 0x0000000000567805 */ /* 0x000fe2000001ff00 */
[----:B---3--:R-:W-:Y:S01]  /*6740*/  IMNMX R4, RZ, R0, !PT ;  /* 0x00000000ff047217 */ /* 0x008fe20007800200 */
[----:B------:R-:W-:Y:S01]  /*6750*/  CS2R R84, SRZ ;  /* 0x0000000000547805 */ /* 0x000fe2000001ff00 */
[----:B------:R-:W-:Y:S01]  /*6760*/  CS2R R14, SRZ ;  /* 0x00000000000e7805 */ /* 0x000fe2000001ff00 */
[----:B----4-:R-:W-:Y:S01]  /*6770*/  IMAD.MOV.U32 R78, RZ, RZ, RZ ;  /* 0x000000ffff4e7224 */ /* 0x010fe200078e00ff */
        /* <DEDUP_REMOVED lines=59> */
[----:B-1----:R-:W3:Y:S01]  /*6b30*/  LDL R10, [R1+0x48] ;  /* 0x00004800010a7983 */ /* 0x002ee20000100800 */
[----:B------:R-:W-:-:S03]  /*6b40*/  ISETP.NE.U32.AND P0, PT, RZ, c[0x0][0x340], PT ;  /* 0x0000d000ff007a0c */ /* 0x000fc60003f05070 */
[----:B------:R-:W1:Y:S01]  /*6b50*/  S2R R109, SR_TID.X ;  /* 0x00000000006d7919 */ /* 0x000e620000002100 */
[----:B------:R-:W-:Y:S02]  /*6b60*/  ISETP.NE.AND.EX P2, PT, RZ, c[0x0][0x344], PT, P0 ;  /* 0x0000d100ff007a0c */ /* 0x000fe40003f45300 */
[----:B------:R-:W-:-:S05]  /*6b70*/  SHF.R.S32.HI R0, RZ, 0x1f, R160 ;  /* 0x0000001fff007819 */ /* 0x000fca00000114a0 */
[----:B------:R-:W-:-:S06]  /*6b80*/  IMAD R0, R0, c[0x0][0x178], RZ ;  /* 0x00005e0000007a24 */ /* 0x000fcc00078e02ff */
[----:B------:R-:W-:Y:S02]  /*6b90*/  @P2 IMAD.MOV.U32 R2, RZ, RZ, 0x4 ;  /* 0x00000004ff022424 */ /* 0x000fe400078e00ff */
[----:B------:R-:W-:Y:S01]  /*6ba0*/  IMAD R0, R160, c[0x0][0x17c], R0 ;  /* 0x00005f00a0007a24 */ /* 0x000fe200078e0200 */
[----:B-1----:R-:W-:-:S04]  /*6bb0*/  SHF.R.S32.HI R9, RZ, 0x1f, R109 ;  /* 0x0000001fff097819 */ /* 0x002fc8000001146d */
[----:B------:R-:W-:-:S04]  /*6bc0*/  LEA.HI R4, R9, R109, RZ, 0x2 ;  /* 0x0000006d09047211 */ /* 0x000fc800078f10ff */
[----:B------:R-:W-:Y:S01]  /*6bd0*/  SHF.R.S32.HI R112, RZ, 0x2, R4 ;  /* 0x00000002ff707819 */ /* 0x000fe20000011404 */
[----:B------:R-:W1:Y:S01]  /*6be0*/  S2R R5, SR_CTAID.Y ;  /* 0x0000000000057919 */ /* 0x000e620000002600 */
[----:B---3--:R-:W-:-:S05]  /*6bf0*/  @P2 IMAD.WIDE R2, R10, R2, c[0x0][0x340] ;  /* 0x0000d0000a022625 */ /* 0x008fca00078e0202 */
[----:B------:R3:W5:Y:S01]  /*6c00*/  @P2 LDG.E R14, [R2.64] ;  /* 0x0000000c020e2981 */ /* 0x000762000c1e1900 */
[----:B------:R-:W-:Y:S02]  /*6c10*/  ISETP.NE.AND P5, PT, R7, 0x1, PT ;  /* 0x000000010700780c */ /* 0x000fe40003fa5270 */
[----:B-1----:R-:W-:Y:S01]  /*6c20*/  SHF.R.S32.HI R48, RZ, 0x1f, R5 ;  /* 0x0000001fff307819 */ /* 0x002fe20000011405 */
[----:B------:R-:W1:Y:S01]  /*6c30*/  S2R R29, SR_CTAID.Y ;  /* 0x00000000001d7919 */ /* 0x000e620000002600 */
[----:B------:R-:W-:-:S03]  /*6c40*/  ISETP.NE.U32.AND P0, PT, RZ, c[0x0][0x348], PT ;  /* 0x0000d200ff007a0c */ /* 0x000fc60003f05070 */
[----:B------:R-:W-:Y:S01]  /*6c50*/  IMAD R6, R48, c[0x0][0x1b8], RZ ;  /* 0x00006e0030067a24 */ /* 0x000fe200078e02ff */
[----:B------:R-:W-:Y:S01]  /*6c60*/  ISETP.NE.AND.EX P0, PT, RZ, c[0x0][0x34c], PT, P0 ;  /* 0x0000d300ff007a0c */ /* 0x000fe20003f05300 */
[----:B---3--:R-:W-:-:S04]  /*6c70*/  IMAD.WIDE.U32 R2, R160, c[0x0][0x178], RZ ;  /* 0x00005e00a0027a25 */ /* 0x008fc800078e00ff */
[----:B------:R-:W-:Y:S01]  /*6c80*/  IMAD.IADD R3, R3, 0x1, R0 ;  /* 0x0000000103037824 */ /* 0x000fe200078e0200 */
[----:B------:R-:W-:Y:S01]  /*6c90*/  LOP3.LUT R0, R4, 0xfffffffc, RZ, 0xc0, !PT ;  /* 0xfffffffc04007812 */ /* 0x000fe200078ec0ff */
[C---:B-1----:R-:W-:Y:S02]  /*6ca0*/  IMAD R6, R29.reuse, c[0x0][0x1bc], R6 ;  /* 0x00006f001d067a24 */ /* 0x042fe400078e0206 */
[----:B------:R-:W-:-:S04]  /*6cb0*/  IMAD.WIDE.U32 R2, R29, c[0x0][0x1b8], R2 ;  /* 0x00006e001d027a25 */ /* 0x000fc800078e0002 */
[----:B------:R-:W-:Y:S01]  /*6cc0*/  IMAD.IADD R121, R109, 0x1, -R0 ;  /* 0x000000016d797824 */ /* 0x000fe200078e0a00 */
[----:B------:R-:W-:-:S03]  /*6cd0*/  SHF.R.S32.HI R0, RZ, 0x1f, R10 ;  /* 0x0000001fff007819 */ /* 0x000fc6000001140a */
[----:B------:R-:W-:Y:S01]  /*6ce0*/  IMAD R15, R121, 0x20, R112 ;  /* 0x00000020790f7824 */ /* 0x000fe200078e0270 */
[----:B------:R-:W-:-:S03]  /*6cf0*/  SEL R7, R0, RZ, !P0 ;  /* 0x000000ff00077207 */ /* 0x000fc60004000000 */
[----:B------:R-:W-:Y:S01]  /*6d00*/  IMAD.IADD R5, R196, 0x1, R15 ;  /* 0x00000001c4057824 */ /* 0x000fe200078e020f */
[----:B------:R1:W-:Y:S04]  /*6d10*/  STL [R1+0x24], R15 ;  /* 0x0000240f01007387 */ /* 0x0003e80000100800 */
[----:B------:R-:W3:Y:S01]  /*6d20*/  LDL R11, [R1+0x18] ;  /* 0x00001800010b7983 */ /* 0x000ee20000100800 */
[----:B--2---:R-:W-:Y:S01]  /*6d30*/  @P5 IMAD.HI.U32 R8, R5, c[0x0][0x2c8], RZ ;  /* 0x0000b20005085a27 */ /* 0x004fe200078e00ff */
[----:B------:R-:W-:Y:S01]  /*6d40*/  SEL R4, R10, RZ, !P0 ;  /* 0x000000ff0a047207 */ /* 0x000fe20004000000 */
[----:B------:R-:W-:Y:S01]  /*6d50*/  BSSY B0, `(.L_x_440) ;  /* 0x000004b000007945 */ /* 0x000fe20003800000 */
[-C--:B------:R-:W-:Y:S01]  /*6d60*/  LEA.HI R108, R9, R109.reuse, RZ, 0x3 ;  /* 0x0000006d096c7211 */ /* 0x080fe200078f18ff */
[----:B------:R-:W-:Y:S01]  /*6d70*/  IMAD.IADD R3, R3, 0x1, R6 ;  /* 0x0000000103037824 */ /* 0x000fe200078e0206 */
[----:B------:R-:W-:Y:S01]  /*6d80*/  LEA.HI R126, R9, R109, RZ, 0x5 ;  /* 0x0000006d097e7211 */ /* 0x000fe200078f28ff */
[----:B------:R-:W-:Y:S01]  /*6d90*/  IMAD.MOV.U32 R0, RZ, RZ, R5 ;  /* 0x000000ffff007224 */ /* 0x000fe200078e0005 */
[----:B------:R-:W-:Y:S01]  /*6da0*/  @P5 SHF.R.U32.HI R0, RZ, c[0x0][0x2cc], R8 ;  /* 0x0000b300ff005a19 */ /* 0x000fe20000011608 */
[----:B------:R-:W-:Y:S01]  /*6db0*/  IMAD R6, R7, c[0x0][0x1c0], RZ ;  /* 0x0000700007067a24 */ /* 0x000fe200078e02ff */
[----:B------:R-:W-:Y:S01]  /*6dc0*/  SHF.R.S32.HI R107, RZ, 0x3, R108 ;  /* 0x00000003ff6b7819 */ /* 0x000fe2000001146c */
[----:B------:R-:W-:Y:S01]  /*6dd0*/  IMAD.WIDE.U32 R2, R4, c[0x0][0x1c0], R2 ;  /* 0x0000700004027a25 */ /* 0x000fe200078e0002 */
[----:B------:R-:W-:-:S03]  /*6de0*/  SHF.R.S32.HI R124, RZ, 0x5, R126 ;  /* 0x00000005ff7c7819 */ /* 0x000fc6000001147e */
[----:B------:R-:W-:Y:S01]  /*6df0*/  IMAD R7, R4, c[0x0][0x1c4], R6 ;  /* 0x0000710004077a24 */ /* 0x000fe200078e0206 */
[--C-:B------:R-:W-:Y:S01]  /*6e00*/  SHF.R.S32.HI R6, RZ, 0x1f, R0.reuse ;  /* 0x0000001fff067819 */ /* 0x100fe20000011400 */
[----:B------:R-:W-:Y:S02]  /*6e10*/  IMAD.MOV R4, RZ, RZ, -R0 ;  /* 0x000000ffff047224 */ /* 0x000fe400078e0a00 */
[----:B------:R-:W-:Y:S02]  /*6e20*/  IMAD.IADD R3, R3, 0x1, R7 ;  /* 0x0000000103037824 */ /* 0x000fe400078e0207 */
[----:B------:R-:W-:Y:S02]  /*6e30*/  IMAD R6, R6, c[0x0][0x1b0], RZ ;  /* 0x00006c0006067a24 */ /* 0x000fe400078e02ff */
[----:B------:R-:W-:Y:S02]  /*6e40*/  IMAD R4, R4, c[0x0][0x2c4], R5 ;  /* 0x0000b10004047a24 */ /* 0x000fe400078e0205 */
[C---:B------:R-:W-:Y:S01]  /*6e50*/  IMAD R5, R0.reuse, c[0x0][0x1b4], R6 ;  /* 0x00006d0000057a24 */ /* 0x040fe200078e0206 */
[----:B------:R-:W-:Y:S01]  /*6e60*/  LEA.HI R6, R9, R109, RZ, 0x4 ;  /* 0x0000006d09067211 */ /* 0x000fe200078f20ff */
[----:B------:R-:W-:Y:S01]  /*6e70*/  IMAD.WIDE.U32 R2, R0, c[0x0][0x1b0], R2 ;  /* 0x00006c0000027a25 */ /* 0x000fe200078e0002 */
[----:B------:R-:W-:-:S02]  /*6e80*/  SHF.R.S32.HI R0, RZ, 0x1f, R4 ;  /* 0x0000001fff007819 */ /* 0x000fc40000011404 */
[----:B------:R-:W-:Y:S01]  /*6e90*/  LOP3.LUT R6, R6, 0xfffffff0, RZ, 0xc0, !PT ;  /* 0xfffffff006067812 */ /* 0x000fe200078ec0ff */
[----:B------:R-:W-:Y:S02]  /*6ea0*/  IMAD.IADD R3, R3, 0x1, R5 ;  /* 0x0000000103037824 */ /* 0x000fe400078e0205 */
[----:B------:R-:W-:Y:S02]  /*6eb0*/  IMAD R5, R0, c[0x0][0x1a8], RZ ;  /* 0x00006a0000057a24 */ /* 0x000fe400078e02ff */
[----:B------:R-:W-:Y:S02]  /*6ec0*/  IMAD.SHL.U32 R0, R107, 0x40, RZ ;  /* 0x000000406b007824 */ /* 0x000fe400078e00ff */
[----:B------:R-:W-:Y:S02]  /*6ed0*/  IMAD.IADD R98, R109, 0x1, -R6 ;  /* 0x000000016d627824 */ /* 0x000fe400078e0a06 */
[----:B------:R-:W-:Y:S01]  /*6ee0*/  IMAD.SHL.U32 R227, R121, 0x8, RZ ;  /* 0x0000000879e37824 */ /* 0x000fe200078e00ff */
[----:B------:R-:W-:Y:S01]  /*6ef0*/  LOP3.LUT R0, R0, 0xc0, RZ, 0xc0, !PT ;  /* 0x000000c000007812 */ /* 0x000fe200078ec0ff */
[----:B------:R-:W-:Y:S01]  /*6f00*/  IMAD R7, R4, c[0x0][0x1ac], R5 ;  /* 0x00006b0004077a24 */ /* 0x000fe200078e0205 */
[----:B------:R-:W-:Y:S01]  /*6f10*/  LEA.HI R103, R98, R98, RZ, 0x1 ;  /* 0x0000006262677211 */ /* 0x000fe200078f08ff */
[----:B------:R-:W-:Y:S01]  /*6f20*/  IMAD.WIDE.U32 R2, R4, c[0x0][0x1a8], R2 ;  /* 0x00006a0004027a25 */ /* 0x000fe200078e0002 */
[----:B------:R-:W-:-:S02]  /*6f30*/  SHF.R.U32.HI R5, RZ, 0x3, R0 ;  /* 0x00000003ff057819 */ /* 0x000fc40000011600 */
[----:B------:R-:W-:Y:S01]  /*6f40*/  LOP3.LUT R4, R0, 0x18, R227, 0xf8, !PT ;  /* 0x0000001800047812 */ /* 0x000fe200078ef8e3 */
[----:B------:R-:W-:Y:S01]  /*6f50*/  IMAD.IADD R0, R3, 0x1, R7 ;  /* 0x0000000103007824 */ /* 0x000fe200078e0207 */
[C---:B------:R-:W-:Y:S02]  /*6f60*/  LEA R13, P0, R2.reuse, c[0x0][0x160], 0x1 ;  /* 0x00005800020d7a11 */ /* 0x040fe400078008ff */
[--C-:B------:R-:W-:Y:S02]  /*6f70*/  SHF.R.S32.HI R6, RZ, 0x1, R103.reuse ;  /* 0x00000001ff067819 */ /* 0x100fe40000011467 */
[----:B------:R-:W-:Y:S02]  /*6f80*/  SHF.R.S32.HI R3, RZ, 0x1f, R103 ;  /* 0x0000001fff037819 */ /* 0x000fe40000011467 */
[----:B------:R-:W-:Y:S02]  /*6f90*/  LEA.HI.X R12, R2, c[0x0][0x164], R0, 0x1, P0 ;  /* 0x00005900020c7a11 */ /* 0x000fe400000f0c00 */
[----:B------:R-:W-:Y:S01]  /*6fa0*/  LOP3.LUT R7, R4, R5, RZ, 0x3c, !PT ;  /* 0x0000000504077212 */ /* 0x000fe200078e3cff */
[----:B------:R1:W2:Y:S01]  /*6fb0*/  SHFL.IDX PT, R2, R13, RZ, 0x1c1f ;  /* 0x001c1fff0d027589 */ /* 0x0002a200000e0000 */
[----:B------:R-:W-:-:S02]  /*6fc0*/  LEA.HI R0, R3, R6, RZ, 0x2 ;  /* 0x0000000603007211 */ /* 0x000fc400078f10ff */
[----:B------:R-:W-:Y:S01]  /*6fd0*/  LEA.HI R5, R112, R112, RZ, 0x1 ;  /* 0x0000007070057211 */ /* 0x000fe200078f08ff */
[----:B------:R1:W4:Y:S01]  /*6fe0*/  SHFL.IDX PT, R3, R12, RZ, 0x1c1f ;  /* 0x001c1fff0c037589 */ /* 0x00032200000e0000 */
[----:B------:R-:W-:Y:S02]  /*6ff0*/  LOP3.LUT R4, R0, 0xfffffffc, RZ, 0xc0, !PT ;  /* 0xfffffffc00047812 */ /* 0x000fe400078ec0ff */
[----:B------:R-:W-:Y:S02]  /*7000*/  LOP3.LUT R0, R5, 0x7fffffe, RZ, 0xc0, !PT ;  /* 0x07fffffe05007812 */ /* 0x000fe400078ec0ff */
[C---:B------:R-:W-:Y:S01]  /*7010*/  IADD3 R111, R227.reuse, 0x20, RZ ;  /* 0x00000020e36f7810 */ /* 0x040fe20007ffe0ff */
[----:B------:R-:W-:Y:S01]  /*7020*/  IMAD.IADD R106, R6, 0x1, -R4 ;  /* 0x00000001066a7824 */ /* 0x000fe200078e0a04 */
[C---:B------:R-:W-:Y:S01]  /*7030*/  IADD3 R110, R227.reuse, 0x40, RZ ;  /* 0x00000040e36e7810 */ /* 0x040fe20007ffe0ff */
[----:B------:R-:W-:Y:S01]  /*7040*/  IMAD.IADD R0, R112, 0x1, -R0 ;  /* 0x0000000170007824 */ /* 0x000fe200078e0a00 */
[----:B------:R-:W-:Y:S01]  /*7050*/  ISETP.GE.AND P1, PT, R227, c[0x0][0x198], PT ;  /* 0x00006600e3007a0c */ /* 0x000fe20003f26270 */
[----:B------:R-:W-:Y:S01]  /*7060*/  IMAD.MOV.U32 R4, RZ, RZ, 0x10 ;  /* 0x00000010ff047424 */ /* 0x000fe200078e00ff */
[----:B------:R-:W-:Y:S01]  /*7070*/  LOP3.LUT P0, RZ, R106, 0x2, RZ, 0xc0, !PT ;  /* 0x000000026aff7812 */ /* 0x000fe2000780c0ff */
[----:B------:R-:W-:Y:S01]  /*7080*/  IMAD R0, R124, 0x8, R0 ;  /* 0x000000087c007824 */ /* 0x000fe200078e0200 */
[----:B------:R-:W-:-:S02]  /*7090*/  ISETP.GE.AND P3, PT, R110, c[0x0][0x198], PT ;  /* 0x000066006e007a0c */ /* 0x000fc40003f66270 */
[----:B------:R-:W-:Y:S01]  /*70a0*/  SEL R4, R4, 0xfffffff0, !P0 ;  /* 0xfffffff004047807 */ /* 0x000fe20004000000 */
[----:B------:R-:W-:Y:S02]  /*70b0*/  IMAD.U32 R222, R0, 0x20, R7 ;  /* 0x0000002000de7824 */ /* 0x000fe400078e0007 */
[----:B------:R-:W-:Y:S01]  /*70c0*/  @!P2 IMAD.MOV.U32 R14, RZ, RZ, R10 ;  /* 0x000000ffff0ea224 */ /* 0x000fe200078e000a */
[----:B------:R-:W-:Y:S01]  /*70d0*/  ISETP.GE.AND P2, PT, R111, c[0x0][0x198], PT ;  /* 0x000066006f007a0c */ /* 0x000fe20003f46270 */
[----:B---3--:R-:W-:Y:S02]  /*70e0*/  IMAD R40, R11, c[0x0][0x2c4], RZ ;  /* 0x0000b1000b287a24 */ /* 0x008fe400078e02ff */
[----:B------:R-:W-:-:S05]  /*70f0*/  IMAD.IADD R11, R196, 0x1, R112 ;  /* 0x00000001c40b7824 */ /* 0x000fca00078e0270 */
[----:B------:R-:W-:-:S13]  /*7100*/  ISETP.GE.AND P4, PT, R11, R40, PT ;  /* 0x000000280b00720c */ /* 0x000fda0003f86270 */
[----:B------:R-:W-:Y:S05]  /*7110*/  @P4 BRA `(.L_x_441) ;  /* 0x000000e000004947 */ /* 0x000fea0003800000 */
[----:B-12-4-:R-:W-:Y:S01]  /*7120*/  SHF.R.S32.HI R5, RZ, 0x1f, R111 ;  /* 0x0000001fff057819 */ /* 0x016fe2000001146f */
[----:B------:R-:W-:Y:S01]  /*7130*/  IMAD.WIDE R8, R227, 0x2, R2 ;  /* 0x00000002e3087825 */ /* 0x000fe200078e0202 */
        /* <DEDUP_REMOVED lines=12> */
.L_x_441:
[----:B-12-4-:R-:W-:Y:S05]  /*7200*/  BSYNC B0 ;  /* 0x0000000000007941 */ /* 0x016fea0003800000 */
.L_x_440:
        /* <DEDUP_REMOVED lines=20> */
.L_x_443:
[----:B------:R-:W-:Y:S05]  /*7350*/  BSYNC B0 ;  /* 0x0000000000007941 */ /* 0x000fea0003800000 */
.L_x_442:
        /* <DEDUP_REMOVED lines=20> */
.L_x_445:
[----:B------:R-:W-:Y:S05]  /*74a0*/  BSYNC B0 ;  /* 0x0000000000007941 */ /* 0x000fea0003800000 */
.L_x_444:
[----:B--2---:R-:W2:Y:S04]  /*74b0*/  LDL R16, [R1+0x14] ;  /* 0x0000140001107983 */ /* 0x004ea80000100800 */
[----:B---3--:R-:W3:Y:S04]  /*74c0*/  LDL R9, [R1+0x3c] ;  /* 0x00003c0001097983 */ /* 0x008ee80000100800 */
[----:B------:R-:W-:Y:S04]  /*74d0*/  SHFL.IDX PT, R2, R13, 0x3, 0x1c1f ;  /* 0x007c1f000d027f89 */ /* 0x000fe800000e0000 */
[----:B----4-:R-:W4:Y:S01]  /*74e0*/  SHFL.IDX PT, R3, R12, 0x3, 0x1c1f ;  /* 0x007c1f000c037f89 */ /* 0x010f2200000e0000 */
[----:B------:R-:W-:-:S04]  /*74f0*/  IADD3 R0, R11, 0x60, RZ ;  /* 0x000000600b007810 */ /* 0x000fc80007ffe0ff */
[----:B------:R-:W-:Y:S01]  /*7500*/  ISETP.GE.AND P0, PT, R0, R40, PT ;  /* 0x000000280000720c */ /* 0x000fe20003f06270 */
[----:B------:R-:W-:-:S05]  /*7510*/  IMAD.MOV.U32 R5, RZ, RZ, c[0x0][0x2b8] ;  /* 0x0000ae00ff057624 */ /* 0x000fca00078e00ff */
[----:B------:R-:W-:-:S07]  /*7520*/  ISETP.NE.AND P4, PT, R5, 0x1, PT ;  /* 0x000000010500780c */ /* 0x000fce0003f85270 */
[----:B------:R-:W-:Y:S01]  /*7530*/  @!P0 IMAD.SHL.U32 R11, R222, 0x2, RZ ;  /* 0x00000002de0b8824 */ /* 0x000fe200078e00ff */
[----:B------:R-:W-:Y:S01]  /*7540*/  @!P0 SHF.R.S32.HI R5, RZ, 0x1f, R111 ;  /* 0x0000001fff058819 */ /* 0x000fe2000001146f */
[----:B----4-:R-:W-:Y:S01]  /*7550*/  @!P0 IMAD.WIDE R6, R227, 0x2, R2 ;  /* 0x00000002e3068825 */ /* 0x010fe200078e0202 */
[----:B-----5:R-:W-:-:S04]  /*7560*/  SHF.R.S32.HI R8, RZ, 0x1f, R14 ;  /* 0x0000001fff087819 */ /* 0x020fc8000001140e */
[----:B------:R-:W-:Y:S01]  /*7570*/  @!PT LDS RZ, [RZ] ;  /* 0x00000000fffff984 */ /* 0x000fe20000000800 */
[----:B------:R4:W-:Y:S01]  /*7580*/  @!P0 LDGSTS.E.BYPASS.LTC128B.128 [R11+0x7880], [R6.64], !P1 ;  /* 0x07880000060b8fae */ /* 0x0009e2000c901d4c */
[----:B------:R-:W-:-:S04]  /*7590*/  IMAD.MOV.U32 R120, RZ, RZ, 0x30 ;  /* 0x00000030ff787424 */ /* 0x000fc800078e00ff */
[----:B------:R-:W-:-:S04]  /*75a0*/  IMAD R123, R247, R120, -0x30 ;  /* 0xffffffd0f77b7424 */ /* 0x000fc800078e0278 */
[----:B------:R-:W-:Y:S01]  /*75b0*/  IMAD.IADD R0, R15, 0x1, R123 ;  /* 0x000000010f007824 */ /* 0x000fe200078e027b */
[----:B----4-:R-:W-:Y:S01]  /*75c0*/  @!P0 LEA.HI R6, R5, R111, RZ, 0x3 ;  /* 0x0000006f05068211 */ /* 0x010fe200078f18ff */
[----:B------:R-:W-:-:S03]  /*75d0*/  IMAD R5, R8, c[0x0][0x2b0], RZ ;  /* 0x0000ac0008057a24 */ /* 0x000fc600078e02ff */
[----:B------:R-:W-:Y:S02]  /*75e0*/  @!P0 LOP3.LUT R6, R6, 0xfffffff8, RZ, 0xc0, !PT ;  /* 0xfffffff806068812 */ /* 0x000fe400078ec0ff */
[----:B------:R-:W-:-:S03]  /*75f0*/  @!P0 SHF.R.S32.HI R8, RZ, 0x1f, R110 ;  /* 0x0000001fff088819 */ /* 0x000fc6000001146e */
[----:B------:R-:W-:Y:S01]  /*7600*/  @!P0 IMAD.WIDE R6, R6, 0x2, R2 ;  /* 0x0000000206068825 */ /* 0x000fe200078e0202 */
[----:B------:R-:W-:-:S04]  /*7610*/  @!P0 LEA.HI R8, R8, R110, RZ, 0x3 ;  /* 0x0000006e08088211 */ /* 0x000fc800078f18ff */
[----:B------:R4:W-:Y:S01]  /*7620*/  @!P0 LDGSTS.E.BYPASS.LTC128B.128 [R11+0x9880], [R6.64], !P2 ;  /* 0x09880000060b8fae */ /* 0x0009e2000d101d4c */
[C---:B------:R-:W-:Y:S02]  /*7630*/  IMAD R10, R14.reuse, c[0x0][0x2b4], R5 ;  /* 0x0000ad000e0a7a24 */ /* 0x040fe400078e0205 */
[----:B------:R-:W-:Y:S01]  /*7640*/  IMAD.WIDE.U32 R18, R14, c[0x0][0x2b0], RZ ;  /* 0x0000ac000e127a25 */ /* 0x000fe200078e00ff */
[----:B----4-:R-:W-:-:S05]  /*7650*/  @!P0 LOP3.LUT R7, R8, 0xfffffff8, RZ, 0xc0, !PT ;  /* 0xfffffff808078812 */ /* 0x010fca00078ec0ff */
[----:B------:R-:W-:-:S05]  /*7660*/  @!P0 IMAD.WIDE R2, R7, 0x2, R2 ;  /* 0x0000000207028825 */ /* 0x000fca00078e0202 */
[----:B------:R4:W-:Y:S04]  /*7670*/  @!P0 LDGSTS.E.BYPASS.LTC128B.128 [R11+0xb880], [R2.64], !P3 ;  /* 0x0b880000020b8fae */ /* 0x0009e8000d901d4c */
[----:B------:R-:W0:Y:S01]  /*7680*/  LDGDEPBAR ;  /* 0x00000000000079af */ /* 0x000e220000000000 */
[----:B-1----:R-:W-:Y:S02]  /*7690*/  IMAD.IADD R12, R19, 0x1, R10 ;  /* 0x00000001130c7824 */ /* 0x002fe400078e020a */
[----:B------:R-:W-:Y:S01]  /*76a0*/  IMAD.MOV.U32 R224, RZ, RZ, RZ ;  /* 0x000000ffffe07224 */ /* 0x000fe200078e00ff */
[C---:B--2---:R-:W-:Y:S01]  /*76b0*/  ISETP.GE.AND P1, PT, R0.reuse, R16, PT ;  /* 0x000000100000720c */ /* 0x044fe20003f26270 */
[----:B---3--:R-:W-:-:S03]  /*76c0*/  IMAD.IADD R9, R0, 0x1, R9 ;  /* 0x0000000100097824 */ /* 0x008fc600078e0209 */
[----:B------:R-:W-:Y:S01]  /*76d0*/  ISETP.GT.OR P1, PT, R15, 0x2f, P1 ;  /* 0x0000002f0f00780c */ /* 0x000fe20000f24670 */
[----:B------:R-:W-:-:S04]  /*76e0*/  @P4 IMAD.HI.U32 R5, R9, c[0x0][0x2bc], RZ ;  /* 0x0000af0009054a27 */ /* 0x000fc800078e00ff */
[----:B------:R-:W-:Y:S01]  /*76f0*/  IMAD.MOV.U32 R0, RZ, RZ, R9 ;  /* 0x000000ffff007224 */ /* 0x000fe200078e0009 */
[----:B------:R-:W-:Y:S01]  /*7700*/  @P4 SHF.R.U32.HI R0, RZ, c[0x0][0x2c0], R5 ;  /* 0x0000b000ff004a19 */ /* 0x000fe20000011605 */
[----:B------:R-:W-:Y:S06]  /*7710*/  BAR.SYNC.DEFER_BLOCKING 0x0 ;  /* 0x0000000000007b1d */ /* 0x000fec0000010000 */
[----:B------:R-:W-:-:S04]  /*7720*/  @!P1 IADD3 R5, P2, R0, R18, RZ ;  /* 0x0000001200059210 */ /* 0x000fc80007f5e0ff */
[----:B------:R-:W-:Y:S02]  /*7730*/  @!P1 LEA.HI.X.SX32 R8, R0, R12, 0x1, P2 ;  /* 0x0000000c00089211 */ /* 0x000fe400010f0eff */
[----:B------:R-:W-:-:S04]  /*7740*/  @!P1 LEA R6, P2, R5, c[0x0][0x2a0], 0x2 ;  /* 0x0000a80005069a11 */ /* 0x000fc800078410ff */
[----:B------:R-:W-:-:S05]  /*7750*/  @!P1 LEA.HI.X R7, R5, c[0x0][0x2a4], R8, 0x2, P2 ;  /* 0x0000a90005079a11 */ /* 0x000fca00010f1408 */
[----:B------:R1:W2:Y:S01]  /*7760*/  @!P1 LDG.E R224, [R6.64] ;  /* 0x0000000c06e09981 */ /* 0x0002a2000c1e1900 */
[----:B------:R-:W-:-:S04]  /*7770*/  IMAD.MOV R0, RZ, RZ, -R0 ;  /* 0x000000ffff007224 */ /* 0x000fc800078e0a00 */
[----:B------:R-:W-:-:S05]  /*7780*/  IMAD R226, R0, c[0x0][0x2b8], R9 ;  /* 0x0000ae0000e27a24 */ /* 0x000fca00078e0209 */
[----:B------:R-:W-:Y:S01]  /*7790*/  SHF.R.S32.HI R104, RZ, 0x1f, R226 ;  /* 0x0000001fff687819 */ /* 0x000fe200000114e2 */
[----:B----4-:R-:W-:-:S04]  /*77a0*/  IMAD.WIDE.U32 R2, R226, c[0x0][0x1e0], RZ ;  /* 0x00007800e2027a25 */ /* 0x010fc800078e00ff */
[----:B------:R-:W-:-:S04]  /*77b0*/  IMAD R0, R104, c[0x0][0x1e0], RZ ;  /* 0x0000780068007a24 */ /* 0x000fc800078e02ff */
[----:B------:R-:W-:Y:S01]  /*77c0*/  IMAD R0, R226, c[0x0][0x1e4], R0 ;  /* 0x00007900e2007a24 */ /* 0x000fe200078e0200 */
[----:B------:R-:W-:Y:S03]  /*77d0*/  STL.64 [R1+0x30], R18 ;  /* 0x0000301201007387 */ /* 0x000fe60000100a00 */
[----:B------:R-:W-:Y:S02]  /*77e0*/  IMAD.IADD R3, R3, 0x1, R0 ;  /* 0x0000000103037824 */ /* 0x000fe400078e0200 */
[----:B------:R-:W-:Y:S01]  /*77f0*/  IMAD R0, R48, c[0x0][0x1e8], RZ ;  /* 0x00007a0030007a24 */ /* 0x000fe200078e02ff */
[----:B------:R3:W-:Y:S01]  /*7800*/  STL [R1+0x38], R12 ;  /* 0x0000380c01007387 */ /* 0x0007e20000100800 */
[----:B------:R-:W-:Y:S02]  /*7810*/  IMAD R120, R247, -0x30, R120 ;  /* 0xffffffd0f7787824 */ /* 0x000fe400078e0278 */
[----:B------:R-:W-:-:S02]  /*7820*/  IMAD R0, R29, c[0x0][0x1ec], R0 ;  /* 0x00007b001d007a24 */ /* 0x000fc400078e0200 */
[----:B------:R-:W-:-:S05]  /*7830*/  IMAD.IADD R122, R16, 0x1, R120 ;  /* 0x00000001107a7824 */ /* 0x000fca00078e0278 */
[----:B-1----:R-:W-:Y:S01]  /*7840*/  IMNMX R6, R122, 0x30, PT ;  /* 0x000000307a067817 */ /* 0x002fe20003800200 */
[----:B---3--:R-:W-:-:S04]  /*7850*/  IMAD.WIDE.U32 R12, R29, c[0x0][0x1e8], RZ ;  /* 0x00007a001d0c7a25 */ /* 0x008fc800078e00ff */
[----:B------:R-:W-:Y:S02]  /*7860*/  IMAD.IADD R10, R13, 0x1, R0 ;  /* 0x000000010d0a7824 */ /* 0x000fe400078e0200 */
[----:B------:R-:W-:Y:S01]  /*7870*/  IMAD.IADD R14, R6, 0x1, -R112 ;  /* 0x00000001060e7824 */ /* 0x000fe200078e0a70 */
[----:B------:R-:W-:Y:S02]  /*7880*/  LOP3.LUT R157, R157, 0xfffff7ff, RZ, 0xc0, !PT ;  /* 0xfffff7ff9d9d7812 */ /* 0x000fe400078ec0ff */
[----:B------:R-:W-:Y:S02]  /*7890*/  ISETP.GE.AND P2, PT, R227, c[0x0][0x1d4], PT ;  /* 0x00007500e3007a0c */ /* 0x000fe40003f46270 */
[----:B------:R-:W-:Y:S02]  /*78a0*/  @P4 LOP3.LUT R157, R157, 0x800, RZ, 0xfc, !PT ;  /* 0x000008009d9d4812 */ /* 0x000fe400078efcff */
[----:B------:R-:W-:Y:S02]  /*78b0*/  ISETP.GE.AND P6, PT, R111, c[0x0][0x1d4], PT ;  /* 0x000075006f007a0c */ /* 0x000fe40003fc6270 */
[----:B------:R-:W-:-:S02]  /*78c0*/  ISETP.GE.AND P4, PT, R110, c[0x0][0x1d4], PT ;  /* 0x000075006e007a0c */ /* 0x000fc40003f86270 */
[----:B------:R-:W-:-:S05]  /*78d0*/  LOP3.LUT R157, R157, 0xfffffdff, RZ, 0xc0, !PT ;  /* 0xfffffdff9d9d7812 */ /* 0x000fca00078ec0ff */
[----:B------:R-:W-:-:S04]  /*78e0*/  @P2 LOP3.LUT R157, R157, 0x200, RZ, 0xfc, !PT ;  /* 0x000002009d9d2812 */ /* 0x000fc800078efcff */
[----:B------:R-:W-:-:S04]  /*78f0*/  LOP3.LUT R157, R157, 0xfffffeff, RZ, 0xc0, !PT ;  /* 0xfffffeff9d9d7812 */ /* 0x000fc800078ec0ff */
[----:B------:R-:W-:-:S04]  /*7900*/  @P6 LOP3.LUT R157, R157, 0x100, RZ, 0xfc, !PT ;  /* 0x000001009d9d6812 */ /* 0x000fc800078efcff */
[----:B------:R-:W-:-:S04]  /*7910*/  LOP3.LUT R157, R157, 0xffffff7f, RZ, 0xc0, !PT ;  /* 0xffffff7f9d9d7812 */ /* 0x000fc800078ec0ff */
[----:B------:R-:W-:-:S04]  /*7920*/  @P4 LOP3.LUT R157, R157, 0x80, RZ, 0xfc, !PT ;  /* 0x000000809d9d4812 */ /* 0x000fc800078efcff */
[----:B------:R-:W-:Y:S01]  /*7930*/  LOP3.LUT R157, R157, 0xffffffbf, RZ, 0xc0, !PT ;  /* 0xffffffbf9d9d7812 */ /* 0x000fe200078ec0ff */
[----:B------:R-:W-:Y:S01]  /*7940*/  IMAD.WIDE.U32 R114, R29, c[0x0][0x210], RZ ;  /* 0x000084001d727a25 */ /* 0x000fe200078e00ff */
[----:B------:R-:W-:Y:S02]  /*7950*/  IADD3 R125, R247, -0x1, RZ ;  /* 0xfffffffff77d7810 */ /* 0x000fe40007ffe0ff */
        /* <DEDUP_REMOVED lines=8> */
[----:B------:R-:W-:Y:S01]  /*79e0*/  ISETP.GE.AND P0, PT, R14, 0x1, PT ;  /* 0x000000010e00780c */ /* 0x000fe20003f06270 */
[----:B------:R-:W-:Y:S04]  /*79f0*/  SHFL.IDX PT, R2, R13, RZ, 0x1c1f ;  /* 0x001c1fff0d027589 */ /* 0x000fe800000e0000 */
[----:B------:R-:W1:Y:S08]  /*7a00*/  SHFL.IDX PT, R3, R12, RZ, 0x1c1f ;  /* 0x001c1fff0c037589 */ /* 0x000e7000000e0000 */
[----:B------:R-:W-:-:S02]  /*7a10*/  @P0 SHF.R.S32.HI R5, RZ, 0x1f, R111 ;  /* 0x0000001fff050819 */ /* 0x000fc4000001146f */
[----:B------:R-:W-:Y:S02]  /*7a20*/  @P0 SHF.R.S32.HI R0, RZ, 0x1f, R110 ;  /* 0x0000001fff000819 */ /* 0x000fe4000001146e */
[----:B------:R-:W-:Y:S02]  /*7a30*/  @P0 LEA.HI R5, R5, R111, RZ, 0x3 ;  /* 0x0000006f05050211 */ /* 0x000fe400078f18ff */
[----:B------:R-:W-:Y:S02]  /*7a40*/  @P0 LEA.HI R0, R0, R110, RZ, 0x3 ;  /* 0x0000006e00000211 */ /* 0x000fe400078f18ff */
[----:B------:R-:W-:Y:S02]  /*7a50*/  @P0 LOP3.LUT R8, R5, 0xfffffff8, RZ, 0xc0, !PT ;  /* 0xfffffff805080812 */ /* 0x000fe400078ec0ff */
[----:B------:R-:W-:Y:S01]  /*7a60*/  @P0 LOP3.LUT R0, R0, 0xfffffff8, RZ, 0xc0, !PT ;  /* 0xfffffff800000812 */ /* 0x000fe200078ec0ff */
[----:B------:R-:W-:Y:S02]  /*7a70*/  @P0 IMAD.SHL.U32 R5, R222, 0x2, RZ ;  /* 0x00000002de050824 */ /* 0x000fe400078e00ff */
[----:B-1----:R-:W-:-:S04]  /*7a80*/  @P0 IMAD.WIDE R10, R227, 0x2, R2 ;  /* 0x00000002e30a0825 */ /* 0x002fc800078e0202 */
[--C-:B------:R-:W-:Y:S01]  /*7a90*/  @P0 IMAD.WIDE R8, R8, 0x2, R2.reuse ;  /* 0x0000000208080825 */ /* 0x100fe200078e0202 */
[----:B------:R-:W-:Y:S01]  /*7aa0*/  @!PT LDS RZ, [RZ] ;  /* 0x00000000fffff984 */ /* 0x000fe20000000800 */
[----:B------:R1:W-:Y:S03]  /*7ab0*/  @P0 LDGSTS.E.BYPASS.LTC128B.128 [R5+0x3c80], [R10.64], !P2 ;  /* 0x03c800000a050fae */ /* 0x0003e6000d101d4c */
[----:B------:R-:W-:Y:S01]  /*7ac0*/  @P0 IMAD.WIDE R6, R0, 0x2, R2 ;  /* 0x0000000200060825 */ /* 0x000fe200078e0202 */
[----:B------:R1:W-:Y:S04]  /*7ad0*/  @P0 LDGSTS.E.BYPASS.LTC128B.128 [R5+0x4880], [R8.64], !P6 ;  /* 0x0488000008050fae */ /* 0x0003e8000f101d4c */
[----:B------:R1:W-:Y:S01]  /*7ae0*/  @P0 LDGSTS.E.BYPASS.LTC128B.128 [R5+0x5480], [R6.64], !P4 ;  /* 0x0548000006050fae */ /* 0x0003e2000e101d4c */
[----:B------:R-:W-:-:S03]  /*7af0*/  ISETP.GE.AND P0, PT, R14, 0x21, PT ;  /* 0x000000210e00780c */ /* 0x000fc60003f06270 */
[----:B------:R-:W-:Y:S04]  /*7b00*/  SHFL.IDX PT, R2, R13, 0x1, 0x1c1f ;  /* 0x003c1f000d027f89 */ /* 0x000fe800000e0000 */
[----:B------:R-:W2:Y:S06]  /*7b10*/  SHFL.IDX PT, R3, R12, 0x1, 0x1c1f ;  /* 0x003c1f000c037f89 */ /* 0x000eac00000e0000 */
[----:B------:R-:W-:-:S02]  /*7b20*/  @P0 SHF.R.S32.HI R0, RZ, 0x1f, R110 ;  /* 0x0000001fff000819 */ /* 0x000fc4000001146e */
[----:B-1----:R-:W-:-:S04]  /*7b30*/  @P0 SHF.R.S32.HI R5, RZ, 0x1f, R111 ;  /* 0x0000001fff050819 */ /* 0x002fc8000001146f */
[----:B------:R-:W-:Y:S02]  /*7b40*/  @P0 LEA.HI R6, R5, R111, RZ, 0x3 ;  /* 0x0000006f05060211 */ /* 0x000fe400078f18ff */
[----:B------:R-:W-:Y:S02]  /*7b50*/  @P0 LEA.HI R5, R0, R110, RZ, 0x3 ;  /* 0x0000006e00050211 */ /* 0x000fe400078f18ff */
[----:B------:R-:W-:Y:S02]  /*7b60*/  @P0 LOP3.LUT R6, R6, 0xfffffff8, RZ, 0xc0, !PT ;  /* 0xfffffff806060812 */ /* 0x000fe400078ec0ff */
[----:B------:R-:W-:Y:S01]  /*7b70*/  @P0 LOP3.LUT R5, R5, 0xfffffff8, RZ, 0xc0, !PT ;  /* 0xfffffff805050812 */ /* 0x000fe200078ec0ff */
[----:B------:R-:W-:Y:S02]  /*7b80*/  @P0 IMAD.SHL.U32 R0, R222, 0x2, RZ ;  /* 0x00000002de000824 */ /* 0x000fe400078e00ff */
[----:B--2---:R-:W-:-:S04]  /*7b90*/  @P0 IMAD.WIDE R8, R227, 0x2, R2 ;  /* 0x00000002e3080825 */ /* 0x004fc800078e0202 */
[--C-:B------:R-:W-:Y:S01]  /*7ba0*/  @P0 IMAD.WIDE R6, R6, 0x2, R2.reuse ;  /* 0x0000000206060825 */ /* 0x100fe200078e0202 */
[----:B------:R1:W-:Y:S03]  /*7bb0*/  @P0 LDGSTS.E.BYPASS.LTC128B.128 [R0+0x4480], [R8.64], !P2 ;  /* 0x0448000008000fae */ /* 0x0003e6000d101d4c */
[----:B------:R-:W-:Y:S01]  /*7bc0*/  @P0 IMAD.WIDE R2, R5, 0x2, R2 ;  /* 0x0000000205020825 */ /* 0x000fe200078e0202 */
[----:B------:R1:W-:Y:S04]  /*7bd0*/  @P0 LDGSTS.E.BYPASS.LTC128B.128 [R0+0x5080], [R6.64], !P6 ;  /* 0x0508000006000fae */ /* 0x0003e8000f101d4c */
[----:B------:R1:W-:Y:S01]  /*7be0*/  @P0 LDGSTS.E.BYPASS.LTC128B.128 [R0+0x5c80], [R2.64], !P4 ;  /* 0x05c8000002000fae */ /* 0x0003e2000e101d4c */
[----:B------:R-:W-:-:S02]  /*7bf0*/  ISETP.GT.AND P0, PT, R15, 0x2f, PT ;  /* 0x0000002f0f00780c */ /* 0x000fc40003f04270 */
[----:B------:R-:W-:Y:S01]  /*7c00*/  SHF.R.S32.HI R5, RZ, 0x1f, R109 ;  /* 0x0000001fff057819 */ /* 0x000fe2000001146d */
[----:B------:R-:W0:Y:S10]  /*7c10*/  LDGDEPBAR ;  /* 0x00000000000079af */ /* 0x000e340000000000 */
[----:B------:R-:W-:-:S02]  /*7c20*/  @P0 LOP3.LUT R157, R157, 0x40, RZ, 0xfc, !PT ;  /* 0x000000409d9d0812 */ /* 0x000fc400078efcff */
[----:B------:R-:W-:Y:S01]  /*7c30*/  ISETP.LT.AND P0, PT, RZ, c[0x0][0x27c], PT ;  /* 0x00009f00ff007a0c */ /* 0x000fe20003f01270 */
[----:B-1----:R-:W-:Y:S01]  /*7c40*/  IMAD R0, R48, c[0x0][0x210], RZ ;  /* 0x0000840030007a24 */ /* 0x002fe200078e02ff */
[----:B------:R-:W-:-:S03]  /*7c50*/  LEA.HI R2, R5, R109, RZ, 0x4 ;  /* 0x0000006d05027211 */ /* 0x000fc600078f20ff */
[----:B------:R-:W-:Y:S01]  /*7c60*/  IMAD R0, R29, c[0x0][0x214], R0 ;  /* 0x000085001d007a24 */ /* 0x000fe200078e0200 */
[----:B------:R-:W-:-:S03]  /*7c70*/  SHF.R.S32.HI R89, RZ, 0x4, R2 ;  /* 0x00000004ff597819 */ /* 0x000fc60000011402 */
[----:B------:R-:W-:-:S04]  /*7c80*/  IMAD.IADD R113, R115, 0x1, R0 ;  /* 0x0000000173717824 */ /* 0x000fc800078e0200 */
[----:B------:R-:W-:Y:S05]  /*7c90*/  @P0 BRA `(.L_x_446) ;  /* 0x0000002000000947 */ /* 0x000fea0003800000 */
[----:B------:R-:W-:-:S04]  /*7ca0*/  DEPBAR.LE SB0, 0x1 ;  /* 0x000080400000791a */ /* 0x000fc80000000000 */
[----:B------:R-:W-:Y:S05]  /*7cb0*/  BRA `(.L_x_447) ;  /* 0x000075a000007947 */ /* 0x000fea0003800000 */
.L_x_446:
[----:B------:R-:W-:Y:S01]  /*7cc0*/  ULDC.U8 UR4, c[0x0][0x298] ;  /* 0x0000a60000047ab9 */ /* 0x000fe20000000000 */
[----:B------:R-:W-:Y:S01]  /*7cd0*/  SHF.R.S32.HI R0, RZ, 0x1f, R159 ;  /* 0x0000001fff007819 */ /* 0x000fe2000001149f */
[----:B------:R-:W-:Y:S01]  /*7ce0*/  IMAD.WIDE.U32 R10, R159, c[0x0][0x280], RZ ;  /* 0x0000a0009f0a7a25 */ /* 0x000fe200078e00ff */
[----:B------:R-:W-:Y:S01]  /*7cf0*/  ISETP.NE.AND P0, PT, RZ, UR4, PT ;  /* 0x00000004ff007c0c */ /* 0x000fe2000bf05270 */
[----:B------:R-:W-:Y:S01]  /*7d00*/  BSSY B2, `(.L_x_447) ;  /* 0x0000755000027945 */ /* 0x000fe20003800000 */
[-C--:B------:R-:W-:Y:S01]  /*7d10*/  LEA.HI R3, R109, R109.reuse, RZ, 0x1 ;  /* 0x0000006d6d037211 */ /* 0x080fe200078f08ff */
[C---:B------:R-:W-:Y:S02]  /*7d20*/  IMAD R2, R0.reuse, c[0x0][0x280], RZ ;  /* 0x0000a00000027a24 */ /* 0x040fe400078e02ff */
[----:B------:R-:W-:Y:S01]  /*7d30*/  IMAD R0, R0, c[0x0][0x290], RZ ;  /* 0x0000a40000007a24 */ /* 0x000fe200078e02ff */
[----:B------:R-:W-:Y:S01]  /*7d40*/  SHF.R.S32.HI R56, RZ, 0x1, R3 ;  /* 0x00000001ff387819 */ /* 0x000fe20000011403 */
[----:B------:R-:W-:Y:S01]  /*7d50*/  IMAD R2, R159, c[0x0][0x284], R2 ;  /* 0x0000a1009f027a24 */ /* 0x000fe200078e0202 */
[----:B------:R-:W-:Y:S01]  /*7d60*/  LOP3.LUT R3, R3, 0xfffffffe, RZ, 0xc0, !PT ;  /* 0xfffffffe03037812 */ /* 0x000fe200078ec0ff */
[C---:B------:R-:W-:Y:S01]  /*7d70*/  IMAD R0, R159.reuse, c[0x0][0x294], R0 ;  /* 0x0000a5009f007a24 */ /* 0x040fe200078e0200 */
[----:B------:R-:W-:Y:S01]  /*7d80*/  IADD3 R28, R196, R56, RZ ;  /* 0x00000038c41c7210 */ /* 0x000fe20007ffe0ff */
[----:B------:R-:W-:Y:S01]  /*7d90*/  IMAD.WIDE.U32 R8, R159, c[0x0][0x290], RZ ;  /* 0x0000a4009f087a25 */ /* 0x000fe200078e00ff */
[----:B------:R-:W-:-:S02]  /*7da0*/  IADD3 R45, -R3, R109, RZ ;  /* 0x0000006d032d7210 */ /* 0x000fc40007ffe1ff */
[----:B------:R-:W-:Y:S01]  /*7db0*/  IADD3 R7, R2, R11, RZ ;  /* 0x0000000b02077210 */ /* 0x000fe20007ffe0ff */
[----:B------:R-:W-:Y:S01]  /*7dc0*/  IMAD.IADD R3, R0, 0x1, R9 ;  /* 0x0000000100037824 */ /* 0x000fe200078e0209 */
[C---:B------:R-:W-:Y:S01]  /*7dd0*/  SHF.L.U32 R57, R45.reuse, 0x3, RZ ;  /* 0x000000032d397819 */ /* 0x040fe200000006ff */
[----:B------:R-:W-:Y:S01]  /*7de0*/  IMAD R0, R45, 0x40, R28 ;  /* 0x000000402d007824 */ /* 0x000fe200078e021c */
[----:B------:R-:W-:Y:S05]  /*7df0*/  @!P0 BRA `(.L_x_448) ;  /* 0x0000381000008947 */ /* 0x000fea0003800000 */
[----:B------:R-:W-:Y:S01]  /*7e00*/  @P5 IMAD.HI.U32 R2, R0, c[0x0][0x2c8], RZ ;  /* 0x0000b20000025a27 */ /* 0x000fe200078e00ff */
[----:B------:R-:W-:Y:S01]  /*7e10*/  MOV R6, R10 ;  /* 0x0000000a00067202 */ /* 0x000fe20000000f00 */
[----:B------:R-:W-:Y:S01]  /*7e20*/  BSSY B0, `(.L_x_449) ;  /* 0x0000062000007945 */ /* 0x000fe20003800000 */
[----:B------:R-:W-:Y:S01]  /*7e30*/  CS2R R68, SRZ ;  /* 0x0000000000447805 */ /* 0x000fe2000001ff00 */
[----:B------:R-:W-:Y:S01]  /*7e40*/  IMAD.SHL.U32 R18, R45, 0x4, RZ ;  /* 0x000000042d127824 */ /* 0x000fe200078e00ff */
[----:B------:R-:W-:Y:S01]  /*7e50*/  @P5 SHF.R.U32.HI R0, RZ, c[0x0][0x2cc], R2 ;  /* 0x0000b300ff005a19 */ /* 0x000fe20000011602 */
[----:B------:R-:W-:Y:S01]  /*7e60*/  CS2R R38, SRZ ;  /* 0x0000000000267805 */ /* 0x000fe2000001ff00 */
[----:B------:R-:W-:Y:S01]  /*7e70*/  CS2R R34, SRZ ;  /* 0x0000000000227805 */ /* 0x000fe2000001ff00 */
[----:B------:R-:W-:Y:S01]  /*7e80*/  CS2R R30, SRZ ;  /* 0x00000000001e7805 */ /* 0x000fe2000001ff00 */
[----:B------:R-:W-:Y:S01]  /*7e90*/  SHF.R.S32.HI R5, RZ, 0x1f, R0 ;  /* 0x0000001fff057819 */ /* 0x000fe20000011400 */
[----:B------:R-:W-:Y:S01]  /*7ea0*/  IMAD.WIDE.U32 R6, R0, c[0x0][0x280], R6 ;  /* 0x0000a00000067a25 */ /* 0x000fe200078e0006 */
[----:B------:R-:W-:Y:S01]  /*7eb0*/  CS2R R24, SRZ ;  /* 0x0000000000187805 */ /* 0x000fe2000001ff00 */
[----:B------:R-:W-:Y:S01]  /*7ec0*/  CS2R R20, SRZ ;  /* 0x0000000000147805 */ /* 0x000fe2000001ff00 */
[----:B------:R-:W-:Y:S01]  /*7ed0*/  CS2R R12, SRZ ;  /* 0x00000000000c7805 */ /* 0x000fe2000001ff00 */
[C---:B------:R-:W-:Y:S01]  /*7ee0*/  IMAD R2, R5.reuse, c[0x0][0x280], RZ ;  /* 0x0000a00005027a24 */ /* 0x040fe200078e02ff */
[----:B------:R-:W-:Y:S01]  /*7ef0*/  LEA R29, P0, R6, c[0x0][0x270], 0x1 ;  /* 0x00009c00061d7a11 */ /* 0x000fe200078008ff */
[----:B------:R-:W-:Y:S01]  /*7f00*/  IMAD R5, R5, c[0x0][0x290], RZ ;  /* 0x0000a40005057a24 */ /* 0x000fe200078e02ff */
[----:B------:R-:W-:Y:S01]  /*7f10*/  CS2R R42, SRZ ;  /* 0x00000000002a7805 */ /* 0x000fe2000001ff00 */
[----:B------:R-:W-:Y:S01]  /*7f20*/  IMAD R2, R0, c[0x0][0x284], R2 ;  /* 0x0000a10000027a24 */ /* 0x000fe200078e0202 */
[----:B------:R-:W-:Y:S01]  /*7f30*/  CS2R R36, SRZ ;  /* 0x0000000000247805 */ /* 0x000fe2000001ff00 */
[----:B------:R-:W-:Y:S01]  /*7f40*/  CS2R R32, SRZ ;  /* 0x0000000000207805 */ /* 0x000fe2000001ff00 */
[----:B------:R-:W-:Y:S01]  /*7f50*/  CS2R R26, SRZ ;  /* 0x00000000001a7805 */ /* 0x000fe2000001ff00 */
[----:B------:R-:W-:Y:S01]  /*7f60*/  CS2R R22, SRZ ;  /* 0x0000000000167805 */ /* 0x000fe2000001ff00 */
[----:B------:R-:W-:Y:S01]  /*7f70*/  IADD3 R2, R7, R2, RZ ;  /* 0x0000000207027210 */ /* 0x000fe20007ffe0ff */
[----:B------:R-:W-:-:S03]  /*7f80*/  CS2R R14, SRZ ;  /* 0x00000000000e7805 */ /* 0x000fc6000001ff00 */
[----:B------:R-:W-:Y:S01]  /*7f90*/  LEA.HI.X R19, R6, c[0x0][0x274], R2, 0x1, P0 ;  /* 0x00009d0006137a11 */ /* 0x000fe200000f0c02 */
[----:B------:R-:W-:Y:S02]  /*7fa0*/  IMAD.MOV.U32 R2, RZ, RZ, R8 ;  /* 0x000000ffff027224 */ /* 0x000fe400078e0008 */
[----:B------:R1:W2:Y:S02]  /*7fb0*/  SHFL.IDX PT, R8, R29, RZ, 0x1e1f ;  /* 0x001e1fff1d087589 */ /* 0x0002a400000e0000 */
[C---:B------:R-:W-:Y:S02]  /*7fc0*/  IMAD.WIDE.U32 R2, R0.reuse, c[0x0][0x290], R2 ;  /* 0x0000a40000027a25 */ /* 0x040fe400078e0002 */
[----:B------:R1:W3:Y:S02]  /*7fd0*/  SHFL.IDX PT, R9, R19, RZ, 0x1e1f ;  /* 0x001e1fff13097589 */ /* 0x0002e400000e0000 */
[----:B------:R-:W-:Y:S01]  /*7fe0*/  IMAD R0, R0, c[0x0][0x294], R5 ;  /* 0x0000a50000007a24 */ /* 0x000fe200078e0205 */
[----:B------:R-:W-:-:S04]  /*7ff0*/  LEA R17, P0, R2, c[0x0][0x288], 0x1 ;  /* 0x0000a20002117a11 */ /* 0x000fc800078008ff */
[----:B------:R-:W-:Y:S01]  /*8000*/  IADD3 R0, R3, R0, RZ ;  /* 0x0000000003007210 */ /* 0x000fe20007ffe0ff */
[----:B------:R1:W4:Y:S03]  /*8010*/  SHFL.IDX PT, R10, R17, RZ, 0x1e1f ;  /* 0x001e1fff110a7589 */ /* 0x00032600000e0000 */
[----:B------:R-:W-:Y:S02]  /*8020*/  LEA.HI.X R16, R2, c[0x0][0x28c], R0, 0x1, P0 ;  /* 0x0000a30002107a11 */ /* 0x000fe400000f0c00 */
[----:B------:R-:W-:-:S03]  /*8030*/  ISETP.GE.AND P0, PT, R28, R40, PT ;  /* 0x000000281c00720c */ /* 0x000fc60003f06270 */
[----:B------:R1:W1:Y:S10]  /*8040*/  SHFL.IDX PT, R11, R16, RZ, 0x1e1f ;  /* 0x001e1fff100b7589 */ /* 0x00027400000e0000 */
[----:B------:R-:W-:Y:S05]  /*8050*/  @P0 BRA `(.L_x_450) ;  /* 0x000003e000000947 */ /* 0x000fea0003800000 */
[----:B--23--:R-:W-:Y:S01]  /*8060*/  ISETP.GE.AND P0, PT, R18, c[0x0][0x27c], PT ;  /* 0x00009f0012007a0c */ /* 0x00cfe20003f06270 */
[----:B------:R-:W-:Y:S01]  /*8070*/  CS2R R14, SRZ ;  /* 0x00000000000e7805 */ /* 0x000fe2000001ff00 */
[----:B------:R-:W-:-:S11]  /*8080*/  CS2R R12, SRZ ;  /* 0x00000000000c7805 */ /* 0x000fd6000001ff00 */
[----:B-1--4-:R-:W-:-:S04]  /*8090*/  @!P0 IMAD.WIDE R2, R18, 0x2, R10 ;  /* 0x0000000212028825 */ /* 0x012fc800078e020a */
[C---:B------:R-:W-:Y:S01]  /*80a0*/  @!P0 IMAD.WIDE R6, R18.reuse, 0x2, R8 ;  /* 0x0000000212068825 */ /* 0x040fe200078e0208 */
[----:B------:R1:W5:Y:S04]  /*80b0*/  @!P0 LD.E.64 R14, [R2.64] ;  /* 0x0000000c020e8980 */ /* 0x000368000c101b00 */
[----:B------:R2:W5:Y:S01]  /*80c0*/  @!P0 LD.E.64 R12, [R6.64] ;  /* 0x0000000c060c8980 */ /* 0x000562000c101b00 */
[----:B-1----:R-:W-:-:S04]  /*80d0*/  IADD3 R2, R18, 0x8, RZ ;  /* 0x0000000812027810 */ /* 0x002fc80007ffe0ff */
[----:B------:R-:W-:Y:S01]  /*80e0*/  ISETP.GE.AND P0, PT, R2, c[0x0][0x27c], PT ;  /* 0x00009f0002007a0c */ /* 0x000fe20003f06270 */
[----:B------:R-:W-:-:S12]  /*80f0*/  CS2R R22, SRZ ;  /* 0x0000000000167805 */ /* 0x000fd8000001ff00 */
[----:B------:R-:W-:-:S04]  /*8100*/  @!P0 SHF.R.S32.HI R0, RZ, 0x1f, R2 ;  /* 0x0000001fff008819 */ /* 0x000fc80000011402 */
[----:B------:R-:W-:-:S04]  /*8110*/  @!P0 LEA.HI R0, R0, R2, RZ, 0x2 ;  /* 0x0000000200008211 */ /* 0x000fc800078f10ff */
[----:B------:R-:W-:Y:S01]  /*8120*/  @!P0 LOP3.LUT R0, R0, 0xfffffffc, RZ, 0xc0, !PT ;  /* 0xfffffffc00008812 */ /* 0x000fe200078ec0ff */
[----:B------:R-:W-:-:S04]  /*8130*/  CS2R R20, SRZ ;  /* 0x0000000000147805 */ /* 0x000fc8000001ff00 */
[----:B------:R-:W-:-:S04]  /*8140*/  @!P0 IMAD.WIDE R2, R0, 0x2, R10 ;  /* 0x0000000200028825 */ /* 0x000fc800078e020a */
[----:B--2---:R-:W-:Y:S01]  /*8150*/  @!P0 IMAD.WIDE R6, R0, 0x2, R8 ;  /* 0x0000000200068825 */ /* 0x004fe200078e0208 */
        /* <DEDUP_REMOVED lines=42> */
[----:B--2---:R-:W-:-:S04]  /*8400*/  @!P0 IMAD.WIDE R6, R0, 0x2, R8 ;  /* 0x0000000200068825 */ /* 0x004fc800078e0208 */
[----:B------:R-:W-:Y:S01]  /*8410*/  @!P0 IMAD.WIDE R2, R0, 0x2, R10 ;  /* 0x0000000200028825 */ /* 0x000fe200078e020a */
[----:B------:R1:W5:Y:S04]  /*8420*/  @!P0 LD.E.64 R38, [R6.64] ;  /* 0x0000000c06268980 */ /* 0x000368000c101b00 */
[----:B------:R1:W5:Y:S02]  /*8430*/  @!P0 LD.E.64 R42, [R2.64] ;  /* 0x0000000c022a8980 */ /* 0x000364000c101b00 */
.L_x_450:
[----:B--23--:R-:W-:Y:S05]  /*8440*/  BSYNC B0 ;  /* 0x0000000000007941 */ /* 0x00cfea0003800000 */
.L_x_449:
[----:B-1---5:R-:W-:Y:S01]  /*8450*/  IMAD.MOV.U32 R2, RZ, RZ, R38 ;  /* 0x000000ffff027224 */ /* 0x022fe200078e0026 */
[----:B------:R1:W2:Y:S01]  /*8460*/  SHFL.IDX PT, R11, R16, 0x1, 0x1e1f ;  /* 0x003e1f00100b7f89 */ /* 0x0002a200000e0000 */
[----:B------:R-:W-:Y:S01]  /*8470*/  IMAD.MOV.U32 R0, RZ, RZ, R39 ;  /* 0x000000ffff007224 */ /* 0x000fe200078e0027 */
[----:B------:R-:W-:Y:S01]  /*8480*/  BSSY B0, `(.L_x_451) ;  /* 0x0000072000007945 */ /* 0x000fe20003800000 */
[----:B------:R-:W-:Y:S01]  /*8490*/  IMAD.MOV.U32 R5, RZ, RZ, R34 ;  /* 0x000000ffff057224 */ /* 0x000fe200078e0022 */
[----:B------:R3:W4:Y:S01]  /*84a0*/  SHFL.IDX PT, R9, R19, 0x1, 0x1e1f ;  /* 0x003e1f0013097f89 */ /* 0x00072200000e0000 */
[----:B------:R-:W-:Y:S01]  /*84b0*/  IMAD.MOV.U32 R3, RZ, RZ, R35 ;  /* 0x000000ffff037224 */ /* 0x000fe200078e0023 */
[----:B------:R-:W-:Y:S01]  /*84c0*/  PRMT R82, R0, 0x5410, R2 ;  /* 0x0000541000527816 */ /* 0x000fe20000000002 */
[----:B------:R-:W-:Y:S01]  /*84d0*/  IMAD.MOV.U32 R0, RZ, RZ, R31 ;  /* 0x000000ffff007224 */ /* 0x000fe200078e001f */
[----:B------:R-:W-:Y:S01]  /*84e0*/  MOV R2, R30 ;  /* 0x0000001e00027202 */ /* 0x000fe20000000f00 */
[----:B------:R3:W1:Y:S01]  /*84f0*/  SHFL.IDX PT, R8, R29, 0x1, 0x1e1f ;  /* 0x003e1f001d087f89 */ /* 0x00066200000e0000 */
[----:B------:R-:W-:Y:S01]  /*8500*/  PRMT R78, R3, 0x5410, R5 ;  /* 0x00005410034e7816 */ /* 0x000fe20000000005 */
[----:B------:R-:W-:Y:S01]  /*8510*/  IMAD.MOV.U32 R5, RZ, RZ, R24 ;  /* 0x000000ffff057224 */ /* 0x000fe200078e0018 */
[----:B------:R-:W-:Y:S01]  /*8520*/  PRMT R75, R0, 0x5410, R2 ;  /* 0x00005410004b7816 */ /* 0x000fe20000000002 */
[----:B------:R-:W-:Y:S01]  /*8530*/  IMAD.MOV.U32 R0, RZ, RZ, R21 ;  /* 0x000000ffff007224 */ /* 0x000fe200078e0015 */
[----:B------:R-:W-:Y:S01]  /*8540*/  MOV R2, R20 ;  /* 0x0000001400027202 */ /* 0x000fe20000000f00 */
[----:B------:R-:W-:Y:S01]  /*8550*/  IMAD.MOV.U32 R3, RZ, RZ, R25 ;  /* 0x000000ffff037224 */ /* 0x000fe200078e0019 */
[----:B----4-:R3:W4:Y:S01]  /*8560*/  SHFL.IDX PT, R10, R17, 0x1, 0x1e1f ;  /* 0x003e1f00110a7f89 */ /* 0x01072200000e0000 */
[----:B------:R-:W-:Y:S01]  /*8570*/  CS2R R62, SRZ ;  /* 0x00000000003e7805 */ /* 0x000fe2000001ff00 */
[----:B------:R-:W-:Y:S01]  /*8580*/  PRMT R71, R0, 0x5410, R2 ;  /* 0x0000541000477816 */ /* 0x000fe20000000002 */
[----:B------:R-:W-:Y:S01]  /*8590*/  IMAD.MOV.U32 R0, RZ, RZ, R43 ;  /* 0x000000ffff007224 */ /* 0x000fe200078e002b */
[----:B------:R-:W-:Y:S01]  /*85a0*/  MOV R2, R42 ;  /* 0x0000002a00027202 */ /* 0x000fe20000000f00 */
[----:B------:R-:W-:Y:S01]  /*85b0*/  CS2R R58, SRZ ;  /* 0x00000000003a7805 */ /* 0x000fe2000001ff00 */
[----:B------:R-:W-:Y:S01]  /*85c0*/  PRMT R73, R3, 0x5410, R5 ;  /* 0x0000541003497816 */ /* 0x000fe20000000005 */
[----:B------:R-:W-:Y:S01]  /*85d0*/  IMAD.MOV.U32 R5, RZ, RZ, R12 ;  /* 0x000000ffff057224 */ /* 0x000fe200078e000c */
[----:B------:R-:W-:Y:S01]  /*85e0*/  PRMT R80, R0, 0x5410, R2 ;  /* 0x0000541000507816 */ /* 0x000fe20000000002 */
[----:B------:R-:W-:Y:S01]  /*85f0*/  IMAD.MOV.U32 R0, RZ, RZ, R33 ;  /* 0x000000ffff007224 */ /* 0x000fe200078e0021 */
[----:B------:R-:W-:Y:S01]  /*8600*/  MOV R2, R32 ;  /* 0x0000002000027202 */ /* 0x000fe20000000f00 */
[----:B------:R-:W-:Y:S01]  /*8610*/  IMAD.MOV.U32 R3, RZ, RZ, R13 ;  /* 0x000000ffff037224 */ /* 0x000fe200078e000d */
[----:B------:R-:W-:Y:S01]  /*8620*/  CS2R R52, SRZ ;  /* 0x0000000000347805 */ /* 0x000fe2000001ff00 */
        /* <DEDUP_REMOVED lines=13> */
[----:B-1----:R-:W-:Y:S01]  /*8700*/  PRMT R16, R0, 0x5410, R2 ;  /* 0x0000541000107816 */ /* 0x002fe20000000002 */
[----:B------:R-:W-:Y:S01]  /*8710*/  CS2R R60, SRZ ;  /* 0x00000000003c7805 */ /* 0x000fe2000001ff00 */
[----:B------:R-:W-:Y:S01]  /*8720*/  IADD3 R0, R28, 0x40, RZ ;  /* 0x000000401c007810 */ /* 0x000fe20007ffe0ff */
[----:B------:R-:W-:Y:S01]  /*8730*/  CS2R R54, SRZ ;  /* 0x0000000000367805 */ /* 0x000fe2000001ff00 */
[----:B------:R-:W-:Y:S01]  /*8740*/  PRMT R76, R3, 0x5410, R5 ;  /* 0x00005410034c7816 */ /* 0x000fe20000000005 */
[----:B------:R-:W-:Y:S01]  /*8750*/  IMAD.MOV.U32 R5, RZ, RZ, R22 ;  /* 0x000000ffff057224 */ /* 0x000fe200078e0016 */
[----:B------:R-:W-:Y:S01]  /*8760*/  ISETP.GE.AND P0, PT, R0, R40, PT ;  /* 0x000000280000720c */ /* 0x000fe20003f06270 */
[----:B------:R-:W-:Y:S01]  /*8770*/  IMAD.MOV.U32 R3, RZ, RZ, R23 ;  /* 0x000000ffff037224 */ /* 0x000fe200078e0017 */
[----:B------:R-:W-:Y:S01]  /*8780*/  CS2R R50, SRZ ;  /* 0x0000000000327805 */ /* 0x000fe2000001ff00 */
[----:B------:R-:W-:-:S03]  /*8790*/  CS2R R46, SRZ ;  /* 0x00000000002e7805 */ /* 0x000fc6000001ff00 */
[----:B------:R-:W-:-:S07]  /*87a0*/  PRMT R70, R3, 0x5410, R5 ;  /* 0x0000541003467816 */ /* 0x000fce0000000005 */
[----:B------:R-:W-:Y:S05]  /*87b0*/  @P0 BRA `(.L_x_452) ;  /* 0x000003e000000947 */ /* 0x000fea0003800000 */
[----:B--234-:R-:W-:Y:S01]  /*87c0*/  ISETP.GE.AND P0, PT, R18, c[0x0][0x27c], PT ;  /* 0x00009f0012007a0c */ /* 0x01cfe20003f06270 */
[----:B------:R-:W-:Y:S01]  /*87d0*/  CS2R R46, SRZ ;  /* 0x00000000002e7805 */ /* 0x000fe2000001ff00 */
[----:B------:R-:W-:-:S11]  /*87e0*/  CS2R R44, SRZ ;  /* 0x00000000002c7805 */ /* 0x000fd6000001ff00 */
[----:B------:R-:W-:-:S04]  /*87f0*/  @!P0 IMAD.WIDE R2, R18, 0x2, R10 ;  /* 0x0000000212028825 */ /* 0x000fc800078e020a */
        /* <DEDUP_REMOVED lines=58> */
.L_x_452:
[----:B--234-:R-:W-:Y:S05]  /*8ba0*/  BSYNC B0 ;  /* 0x0000000000007941 */ /* 0x01cfea0003800000 */
.L_x_451:
[----:B------:R-:W-:Y:S01]  /*8bb0*/  SHF.R.S32.HI R0, RZ, 0x1f, R112 ;  /* 0x0000001fff007819 */ /* 0x000fe20000011470 */
[----:B------:R-:W-:-:S04]  /*8bc0*/  DEPBAR.LE SB0, 0x1 ;  /* 0x000080400000791a */ /* 0x000fc80000000000 */
[----:B------:R-:W-:Y:S01]  /*8bd0*/  LEA.HI R0, R0, R112, RZ, 0x2 ;  /* 0x0000007000007211 */ /* 0x000fe200078f10ff */
[----:B------:R-:W-:Y:S01]  /*8be0*/  BSSY B1, `(.L_x_453) ;  /* 0x000016f000017945 */ /* 0x000fe20003800000 */
[----:B-1----:R-:W-:Y:S02]  /*8bf0*/  LEA.HI R2, R56, R56, RZ, 0x1 ;  /* 0x0000003838027211 */ /* 0x002fe400078f08ff */
[----:B------:R-:W-:Y:S02]  /*8c00*/  LOP3.LUT R0, R0, 0xfffffffc, RZ, 0xc0, !PT ;  /* 0xfffffffc00007812 */ /* 0x000fe400078ec0ff */
[----:B------:R-:W-:-:S03]  /*8c10*/  LOP3.LUT R2, R2, 0x7fffffe, RZ, 0xc0, !PT ;  /* 0x07fffffe02027812 */ /* 0x000fc600078ec0ff */
[----:B------:R-:W-:Y:S02]  /*8c20*/  IMAD.IADD R3, R112, 0x1, -R0 ;  /* 0x0000000170037824 */ /* 0x000fe400078e0a00 */
[----:B------:R-:W-:Y:S02]  /*8c30*/  IMAD.IADD R2, R56, 0x1, -R2 ;  /* 0x0000000138027824 */ /* 0x000fe400078e0a02 */
[----:B------:R-:W-:Y:S01]  /*8c40*/  IMAD.SHL.U32 R0, R3, 0x40, RZ ;  /* 0x0000004003007824 */ /* 0x000fe200078e00ff */
[----:B------:R-:W-:Y:S01]  /*8c50*/  BAR.SYNC.DEFER_BLOCKING 0x0 ;  /* 0x0000000000007b1d */ /* 0x000fe20000010000 */
[----:B------:R-:W-:Y:S01]  /*8c60*/  IMAD R2, R89, 0x8, R2 ;  /* 0x0000000859027824 */ /* 0x000fe200078e0202 */
[----:B------:R-:W-:Y:S01]  /*8c70*/  LOP3.LUT P0, RZ, R3, 0x2, RZ, 0xc0, !PT ;  /* 0x0000000203ff7812 */ /* 0x000fe2000780c0ff */
[----:B-----5:R-:W-:Y:S01]  /*8c80*/  IMAD.MOV.U32 R3, RZ, RZ, R62 ;  /* 0x000000ffff037224 */ /* 0x020fe200078e003e */
[----:B------:R-:W-:-:S04]  /*8c90*/  LOP3.LUT R0, R0, 0xc0, RZ, 0xc0, !PT ;  /* 0x000000c000007812 */ /* 0x000fc800078ec0ff */
[----:B------:R-:W-:Y:S02]  /*8ca0*/  LOP3.LUT R5, R0, 0x8, R57, 0xf8, !PT ;  /* 0x0000000800057812 */ /* 0x000fe400078ef839 */
[----:B------:R-:W-:-:S04]  /*8cb0*/  SHF.R.U32.HI R0, RZ, 0x3, R0 ;  /* 0x00000003ff007819 */ /* 0x000fc80000011600 */
[----:B------:R-:W-:Y:S01]  /*8cc0*/  LOP3.LUT R0, R5, R0, RZ, 0x3c, !PT ;  /* 0x0000000005007212 */ /* 0x000fe200078e3cff */
[----:B------:R-:W-:-:S04]  /*8cd0*/  IMAD.MOV.U32 R5, RZ, RZ, R69 ;  /* 0x000000ffff057224 */ /* 0x000fc800078e0045 */
[----:B------:R-:W-:Y:S02]  /*8ce0*/  IMAD.U32 R6, R2, 0x20, R0 ;  /* 0x0000002002067824 */ /* 0x000fe400078e0000 */
[----:B------:R-:W-:Y:S02]  /*8cf0*/  IMAD.MOV.U32 R0, RZ, RZ, R68 ;  /* 0x000000ffff007224 */ /* 0x000fe400078e0044 */
[----:B------:R-:W-:Y:S01]  /*8d00*/  IMAD.MOV.U32 R2, RZ, RZ, R63 ;  /* 0x000000ffff027224 */ /* 0x000fe200078e003f */
[----:B------:R-:W-:Y:S02]  /*8d10*/  IADD3 R7, R6, 0x10, RZ ;  /* 0x0000001006077810 */ /* 0x000fe40007ffe0ff */
[----:B------:R-:W-:Y:S01]  /*8d20*/  PRMT R91, R5, 0x5410, R0 ;  /* 0x00005410055b7816 */ /* 0x000fe20000000000 */
[----:B------:R-:W-:Y:S01]  /*8d30*/  IMAD.MOV.U32 R0, RZ, RZ, R58 ;  /* 0x000000ffff007224 */ /* 0x000fe200078e003a */
[----:B------:R-:W-:Y:S01]  /*8d40*/  PRMT R88, R2, 0x5410, R3 ;  /* 0x0000541002587816 */ /* 0x000fe20000000003 */
[----:B------:R-:W-:Y:S01]  /*8d50*/  IMAD.MOV.U32 R5, RZ, RZ, R59 ;  /* 0x000000ffff057224 */ /* 0x000fe200078e003b */
[----:B------:R-:W-:Y:S01]  /*8d60*/  @P0 IADD3 R7, R6, -0x10, RZ ;  /* 0xfffffff006070810 */ /* 0x000fe20007ffe0ff */
[----:B------:R-:W-:Y:S01]  /*8d70*/  IMAD.MOV.U32 R3, RZ, RZ, R52 ;  /* 0x000000ffff037224 */ /* 0x000fe200078e0034 */
[----:B------:R-:W-:Y:S01]  /*8d80*/  PRMT R86, R86, 0x5410, R0 ;  /* 0x0000541056567816 */ /* 0x000fe20000000000 */
[----:B------:R-:W-:Y:S01]  /*8d90*/  IMAD.MOV.U32 R0, RZ, RZ, R48 ;  /* 0x000000ffff007224 */ /* 0x000fe200078e0030 */
[----:B------:R-:W-:Y:S01]  /*8da0*/  LEA R28, R6, 0x6080, 0x1 ;  /* 0x00006080061c7811 */ /* 0x000fe200078e08ff */
[----:B------:R-:W-:Y:S01]  /*8db0*/  IMAD.MOV.U32 R2, RZ, RZ, R53 ;  /* 0x000000ffff027224 */ /* 0x000fe200078e0035 */
[----:B------:R-:W-:Y:S01]  /*8dc0*/  PRMT R86, R5, 0x7610, R86 ;  /* 0x0000761005567816 */ /* 0x000fe20000000056 */
        /* <DEDUP_REMOVED lines=18> */
[----:B------:R-:W-:Y:S01]  /*8ef0*/  IMAD.IADD R5, R40, 0x1, -R196 ;  /* 0x0000000128057824 */ /* 0x000fe200078e0ac4 */
[----:B------:R-:W-:Y:S01]  /*8f00*/  PRMT R79, R79, 0x5410, R0 ;  /* 0x000054104f4f7816 */ /* 0x000fe20000000000 */
[----:B------:R-:W-:-:S02]  /*8f10*/  IMAD.MOV.U32 R2, RZ, RZ, R65 ;  /* 0x000000ffff027224 */ /* 0x000fc400078e0041 */
[----:B------:R-:W-:Y:S01]  /*8f20*/  IMAD.MOV.U32 R0, RZ, RZ, R47 ;  /* 0x000000ffff007224 */ /* 0x000fe200078e002f */
[----:B------:R-:W-:Y:S02]  /*8f30*/  IMNMX R40, R5, 0x80, PT ;  /* 0x0000008005287817 */ /* 0x000fe40003800200 */
[----:B------:R-:W-:Y:S01]  /*8f40*/  PRMT R87, R2, 0x5410, R3 ;  /* 0x0000541002577816 */ /* 0x000fe20000000003 */
[----:B------:R-:W-:Y:S01]  /*8f50*/  IMAD.MOV.U32 R3, RZ, RZ, R54 ;  /* 0x000000ffff037224 */ /* 0x000fe200078e0036 */
[----:B------:R-:W-:Y:S01]  /*8f60*/  ISETP.GE.AND P0, PT, R56, R40, PT ;  /* 0x000000283800720c */ /* 0x000fe20003f06270 */
[----:B------:R-:W-:-:S05]  /*8f70*/  IMAD.MOV.U32 R2, RZ, RZ, R55 ;  /* 0x000000ffff027224 */ /* 0x000fca00078e0037 */
[----:B------:R-:W-:Y:S01]  /*8f80*/  PRMT R83, R2, 0x5410, R3 ;  /* 0x0000541002537816 */ /* 0x000fe20000000003 */
[----:B------:R-:W-:Y:S02]  /*8f90*/  IMAD.MOV.U32 R3, RZ, RZ, R51 ;  /* 0x000000ffff037224 */ /* 0x000fe400078e0033 */
[----:B------:R-:W-:-:S03]  /*8fa0*/  IMAD.MOV.U32 R2, RZ, RZ, R46 ;  /* 0x000000ffff027224 */ /* 0x000fc600078e002e */
[----:B------:R-:W-:Y:S02]  /*8fb0*/  PRMT R79, R3, 0x7610, R79 ;  /* 0x00007610034f7816 */ /* 0x000fe4000000004f */
[----:B------:R-:W-:Y:S01]  /*8fc0*/  PRMT R57, R0, 0x5410, R2 ;  /* 0x0000541000397816 */ /* 0x000fe20000000002 */
[----:B------:R-:W-:Y:S05]  /*8fd0*/  @P0 BRA `(.L_x_454) ;  /* 0x000012f000000947 */ /* 0x000fea0003800000 */
[----:B------:R-:W-:Y:S01]  /*8fe0*/  ISETP.GE.AND P0, PT, R18, c[0x0][0x27c], PT ;  /* 0x00009f0012007a0c */ /* 0x000fe20003f06270 */
[----:B------:R-:W-:-:S12]  /*8ff0*/  BSSY B0, `(.L_x_455) ;  /* 0x0000030000007945 */ /* 0x000fd80003800000 */
[----:B------:R-:W-:Y:S05]  /*9000*/  @P0 BRA `(.L_x_456) ;  /* 0x000002e000000947 */ /* 0x000fea0003800000 */
[----:B------:R-:W1:Y:S01]  /*9010*/  LDS.128 R8, [R28] ;  /* 0x000000001c087984 */ /* 0x000e620000000c00 */
[----:B------:R-:W-:Y:S02]  /*9020*/  SHF.R.U64 R0, R12, 0x10, R13 ;  /* 0x000000100c007819 */ /* 0x000fe4000000120d */
[----:B------:R-:W-:Y:S02]  /*9030*/  SHF.R.U32.HI R5, RZ, 0x10, R15 ;  /* 0x00000010ff057819 */ /* 0x000fe4000001160f */
[----:B------:R-:W-:Y:S02]  /*9040*/  SHF.R.U32.HI R2, RZ, 0x10, R13 ;  /* 0x00000010ff027819 */ /* 0x000fe4000001160d */
[----:B------:R-:W-:Y:S02]  /*9050*/  SHF.R.U64 R3, R14, 0x10, R15 ;  /* 0x000000100e037819 */ /* 0x000fe4000000120f */
[----:B------:R-:W-:Y:S02]  /*9060*/  PRMT R13, R41, 0x5432, R0 ;  /* 0x00005432290d7816 */ /* 0x000fe40000000000 */
[----:B------:R-:W-:-:S02]  /*9070*/  PRMT R0, R16, 0x5410, R5 ;  /* 0x0000541010007816 */ /* 0x000fc40000000005 */
[----:B------:R-:W-:Y:S02]  /*9080*/  PRMT R2, R41, 0x5410, R2 ;  /* 0x0000541029027816 */ /* 0x000fe40000000002 */
[----:B------:R-:W-:Y:S01]  /*9090*/  PRMT R12, R16, 0x5432, R3 ;  /* 0x00005432100c7816 */ /* 0x000fe20000000003 */
[C---:B------:R-:W-:Y:S01]  /*90a0*/  IMAD.U32 R16, R0.reuse, 0x10000, RZ ;  /* 0x0001000000107824 */ /* 0x040fe200078e00ff */
[----:B------:R-:W-:Y:S01]  /*90b0*/  LOP3.LUT R19, R0, 0xffff0000, RZ, 0xc0, !PT ;  /* 0xffff000000137812 */ /* 0x000fe200078ec0ff */
[----:B------:R-:W-:Y:S01]  /*90c0*/  IMAD.U32 R17, R2, 0x10000, RZ ;  /* 0x0001000002117824 */ /* 0x000fe200078e00ff */
[C---:B-1----:R-:W-:Y:S01]  /*90d0*/  LOP3.LUT R3, R10.reuse, 0xffff0000, RZ, 0xc0, !PT ;  /* 0xffff00000a037812 */ /* 0x042fe200078ec0ff */
[----:B------:R-:W-:Y:S01]  /*90e0*/  IMAD.U32 R5, R10, 0x10000, RZ ;  /* 0x000100000a057824 */ /* 0x000fe200078e00ff */
[C---:B------:R-:W-:Y:S01]  /*90f0*/  LOP3.LUT R10, R11.reuse, 0xffff0000, RZ, 0xc0, !PT ;  /* 0xffff00000b0a7812 */ /* 0x040fe200078ec0ff */
[----:B------:R-:W-:Y:S01]  /*9100*/  IMAD.U32 R7, R11, 0x10000, RZ ;  /* 0x000100000b077824 */ /* 0x000fe200078e00ff */
[----:B------:R-:W-:Y:S01]  /*9110*/  LOP3.LUT R11, R2, 0xffff0000, RZ, 0xc0, !PT ;  /* 0xffff0000020b7812 */ /* 0x000fe200078ec0ff */
[CC--:B------:R-:W-:Y:S01]  /*9120*/  FMUL.FTZ R0, R3.reuse, R16.reuse ;  /* 0x0000001003007220 */ /* 0x0c0fe20000410000 */
[C---:B------:R-:W-:Y:S01]  /*9130*/  SHF.L.U32 R14, R8.reuse, 0x10, RZ ;  /* 0x00000010080e7819 */ /* 0x040fe200000006ff */
[-C--:B------:R-:W-:Y:S01]  /*9140*/  FMUL.FTZ R3, R3, R17.reuse ;  /* 0x0000001103037220 */ /* 0x080fe20000410000 */
[----:B------:R-:W-:Y:S01]  /*9150*/  LOP3.LUT R6, R8, 0xffff0000, RZ, 0xc0, !PT ;  /* 0xffff000008067812 */ /* 0x000fe200078ec0ff */
[----:B------:R-:W-:Y:S01]  /*9160*/  FFMA.FTZ R17, R5, R17, -R0 ;  /* 0x0000001105117223 */ /* 0x000fe20000010800 */
[C---:B------:R-:W-:Y:S01]  /*9170*/  SHF.L.U32 R15, R9.reuse, 0x10, RZ ;  /* 0x00000010090f7819 */ /* 0x040fe200000006ff */
[C---:B------:R-:W-:Y:S01]  /*9180*/  FMUL.FTZ R2, R10.reuse, R19 ;  /* 0x000000130a027220 */ /* 0x040fe20000410000 */
[----:B------:R-:W-:Y:S01]  /*9190*/  LOP3.LUT R8, R9, 0xffff0000, RZ, 0xc0, !PT ;  /* 0xffff000009087812 */ /* 0x000fe200078ec0ff */
[-C--:B------:R-:W-:Y:S01]  /*91a0*/  FMUL.FTZ R0, R10, R11.reuse ;  /* 0x0000000b0a007220 */ /* 0x080fe20000410000 */
[----:B------:R-:W-:Y:S01]  /*91b0*/  SHF.L.U32 R9, R13, 0x10, RZ ;  /* 0x000000100d097819 */ /* 0x000fe200000006ff */
[C---:B------:R-:W-:Y:S01]  /*91c0*/  IMAD.U32 R10, R12.reuse, 0x10000, RZ ;  /* 0x000100000c0a7824 */ /* 0x040fe200078e00ff */
[----:B------:R-:W-:Y:S01]  /*91d0*/  LOP3.LUT R12, R12, 0xffff0000, RZ, 0xc0, !PT ;  /* 0xffff00000c0c7812 */ /* 0x000fe200078ec0ff */
[----:B------:R-:W-:Y:S01]  /*91e0*/  FFMA.FTZ R16, R5, R16, R3 ;  /* 0x0000001005107223 */ /* 0x000fe20000010003 */
[----:B------:R-:W-:Y:S01]  /*91f0*/  LOP3.LUT R13, R13, 0xffff0000, RZ, 0xc0, !PT ;  /* 0xffff00000d0d7812 */ /* 0x000fe200078ec0ff */
[----:B------:R-:W-:-:S02]  /*9200*/  FFMA.FTZ R5, R7, R11, -R2 ;  /* 0x0000000b07057223 */ /* 0x000fc40000010802 */
[----:B------:R-:W-:Y:S02]  /*9210*/  FFMA.FTZ R11, R7, R19, R0 ;  /* 0x00000013070b7223 */ /* 0x000fe40000010000 */
[----:B------:R-:W-:Y:S02]  /*9220*/  FMUL.FTZ R3, R6, R10 ;  /* 0x0000000a06037220 */ /* 0x000fe40000410000 */
[----:B------:R-:W-:Y:S01]  /*9230*/  FMUL.FTZ R0, R8, R12 ;  /* 0x0000000c08007220 */ /* 0x000fe20000410000 */
[----:B------:R-:W-:Y:S01]  /*9240*/  F2FP.BF16.PACK_AB R11, R11, R5 ;  /* 0x000000050b0b723e */ /* 0x000fe200000010ff */
[----:B------:R-:W-:Y:S02]  /*9250*/  FMUL.FTZ R2, R6, R9 ;  /* 0x0000000906027220 */ /* 0x000fe40000410000 */
[----:B------:R-:W-:Y:S02]  /*9260*/  FMUL.FTZ R8, R8, R13 ;  /* 0x0000000d08087220 */ /* 0x000fe40000410000 */
[----:B------:R-:W-:-:S02]  /*9270*/  FFMA.FTZ R3, R14, R9, -R3 ;  /* 0x000000090e037223 */ /* 0x000fc40000010803 */
[----:B------:R-:W-:Y:S01]  /*9280*/  FFMA.FTZ R2, R14, R10, R2 ;  /* 0x0000000a0e027223 */ /* 0x000fe20000010002 */
[----:B------:R-:W-:Y:S01]  /*9290*/  F2FP.BF16.PACK_AB R10, R16, R17 ;  /* 0x00000011100a723e */ /* 0x000fe200000010ff */
[C---:B------:R-:W-:Y:S02]  /*92a0*/  FFMA.FTZ R0, R15.reuse, R13, -R0 ;  /* 0x0000000d0f007223 */ /* 0x040fe40000010800 */
[----:B------:R-:W-:Y:S01]  /*92b0*/  FFMA.FTZ R9, R15, R12, R8 ;  /* 0x0000000c0f097223 */ /* 0x000fe20000010008 */
[----:B------:R-:W-:-:S04]  /*92c0*/  F2FP.BF16.PACK_AB R8, R2, R3 ;  /* 0x000000030208723e */ /* 0x000fc800000010ff */
[----:B------:R-:W-:-:S05]  /*92d0*/  F2FP.BF16.PACK_AB R9, R9, R0 ;  /* 0x000000000909723e */ /* 0x000fca00000010ff */
[----:B------:R1:W-:Y:S02]  /*92e0*/  STS.128 [R28], R8 ;  /* 0x000000081c007388 */ /* 0x0003e40000000c00 */
.L_x_456:
[----:B------:R-:W-:Y:S05]  /*92f0*/  BSYNC B0 ;  /* 0x0000000000007941 */ /* 0x000fea0003800000 */
.L_x_455:
[----:B------:R-:W-:Y:S01]  /*9300*/  IADD3 R0, R18, 0x8, RZ ;  /* 0x0000000812007810 */ /* 0x000fe20007ffe0ff */
[----:B------:R-:W-:Y:S03]  /*9310*/  BSSY B0, `(.L_x_457) ;  /* 0x0000031000007945 */ /* 0x000fe60003800000 */
[----:B------:R-:W-:-:S13]  /*9320*/  ISETP.GE.AND P0, PT, R0, c[0x0][0x27c], PT ;  /* 0x00009f0000007a0c */ /* 0x000fda0003f06270 */
[----:B------:R-:W-:Y:S05]  /*9330*/  @P0 BRA `(.L_x_458) ;  /* 0x000002e000000947 */ /* 0x000fea0003800000 */
[----:B-1----:R-:W1:Y:S01]  /*9340*/  LDS.128 R8, [R29] ;  /* 0x000000001d087984 */ /* 0x002e620000000c00 */
        /* <DEDUP_REMOVED lines=45> */
.L_x_458:
[----:B------:R-:W-:Y:S05]  /*9620*/  BSYNC B0 ;  /* 0x0000000000007941 */ /* 0x000fea0003800000 */
.L_x_457:
[----:B------:R-:W-:Y:S01]  /*9630*/  IADD3 R0, R18, 0x10, RZ ;  /* 0x0000001012007810 */ /* 0x000fe20007ffe0ff */
[----:B------:R-:W-:Y:S03]  /*9640*/  BSSY B0, `(.L_x_459) ;  /* 0x0000031000007945 */ /* 0x000fe60003800000 */
[----:B------:R-:W-:-:S13]  /*9650*/  ISETP.GE.AND P0, PT, R0, c[0x0][0x27c], PT ;  /* 0x00009f0000007a0c */ /* 0x000fda0003f06270 */
[----:B------:R-:W-:Y:S05]  /*9660*/  @P0 BRA `(.L_x_460) ;  /* 0x000002e000000947 */ /* 0x000fea0003800000 */
[----:B-1----:R-:W1:Y:S01]  /*9670*/  LDS.128 R8, [R28+0x2000] ;  /* 0x002000001c087984 */ /* 0x002e620000000c00 */
        /* <DEDUP_REMOVED lines=44> */
[----:B------:R1:W-:Y:S02]  /*9940*/  STS.128 [R28+0x2000], R8 ;  /* 0x002000081c007388 */ /* 0x0003e40000000c00 */
.L_x_460:
[----:B------:R-:W-:Y:S05]  /*9950*/  BSYNC B0 ;  /* 0x0000000000007941 */ /* 0x000fea0003800000 */
.L_x_459:
        /* <DEDUP_REMOVED lines=50> */
.L_x_462:
[----:B------:R-:W-:Y:S05]  /*9c80*/  BSYNC B0 ;  /* 0x0000000000007941 */ /* 0x000fea0003800000 */
.L_x_461:
        /* <DEDUP_REMOVED lines=50> */
.L_x_464:
[----:B------:R-:W-:Y:S05]  /*9fb0*/  BSYNC B0 ;  /* 0x0000000000007941 */ /* 0x000fea0003800000 */
.L_x_463:
[----:B------:R-:W-:-:S04]  /*9fc0*/  IADD3 R0, R18, 0x28, RZ ;  /* 0x0000002812007810 */ /* 0x000fc80007ffe0ff */
        /* <DEDUP_REMOVED lines=48> */
.L_x_454:
[----:B------:R-:W-:Y:S05]  /*a2d0*/  BSYNC B1 ;  /* 0x0000000000017941 */ /* 0x000fea0003800000 */
.L_x_453:
[----:B------:R-:W-:-:S04]  /*a2e0*/  IADD3 R0, R56, 0x40, RZ ;  /* 0x0000004038007810 */ /* 0x000fc80007ffe0ff */
[----:B------:R-:W-:-:S13]  /*a2f0*/  ISETP.GE.AND P0, PT, R0, R40, PT ;  /* 0x000000280000720c */ /* 0x000fda0003f06270 */
[----:B------:R-:W-:Y:S05]  /*a300*/  @P0 BRA `(.L_x_465) ;  /* 0x00004f4000000947 */ /* 0x000fea0003800000 */
[----:B------:R-:W-:Y:S01]  /*a310*/  ISETP.GE.AND P0, PT, R18, c[0x0][0x27c], PT ;  /* 0x00009f0012007a0c */ /* 0x000fe20003f06270 */
[----:B------:R-:W-:-:S12]  /*a320*/  BSSY B0, `(.L_x_466) ;  /* 0x0000030000007945 */ /* 0x000fd80003800000 */
        /* <DEDUP_REMOVED lines=47> */
.L_x_467:
[----:B------:R-:W-:Y:S05]  /*a620*/  BSYNC B0 ;  /* 0x0000000000007941 */ /* 0x000fea0003800000 */
.L_x_466:
        /* <DEDUP_REMOVED lines=50> */
.L_x_469:
[----:B------:R-:W-:Y:S05]  /*a950*/  BSYNC B0 ;  /* 0x0000000000007941 */ /* 0x000fea0003800000 */
.L_x_468:
        /* <DEDUP_REMOVED lines=50> */
.L_x_471:
[----:B------:R-:W-:Y:S05]  /*ac80*/  BSYNC B0 ;  /* 0x0000000000007941 */ /* 0x000fea0003800000 */
.L_x_470:
        /* <DEDUP_REMOVED lines=50> */
.L_x_473:
[----:B------:R-:W-:Y:S05]  /*afb0*/  BSYNC B0 ;  /* 0x0000000000007941 */ /* 0x000fea0003800000 */
.L_x_472:
        /* <DEDUP_REMOVED lines=50> */
.L_x_475:
[----:B------:R-:W-:Y:S05]  /*b2e0*/  BSYNC B0 ;  /* 0x0000000000007941 */ /* 0x000fea0003800000 */
.L_x_474:
        /* <DEDUP_REMOVED lines=48> */
[----:B------:R1:W-:Y:S01]  /*b5f0*/  STS.128 [R29+0x5000], R8 ;  /* 0x005000081d007388 */ /* 0x0003e20000000c00 */
[----:B------:R-:W-:Y:S05]  /*b600*/  BRA `(.L_x_465) ;  /* 0x00003c4000007947 */ /* 0x000fea0003800000 */
.L_x_448:
[----:B------:R-:W-:Y:S01]  /*b610*/  @P5 IMAD.HI.U32 R2, R0, c[0x0][0x2c8], RZ ;  /* 0x0000b20000025a27 */ /* 0x000fe200078e00ff */
[----:B------:R-:W-:Y:S01]  /*b620*/  BSSY B0, `(.L_x_476) ;  /* 0x0000047000007945 */ /* 0x000fe20003800000 */
[----:B------:R-:W-:Y:S01]  /*b630*/  CS2R R82, SRZ ;  /* 0x0000000000527805 */ /* 0x000fe2000001ff00 */
[----:B------:R-:W-:Y:S01]  /*b640*/  CS2R R50, SRZ ;  /* 0x0000000000327805 */ /* 0x000fe2000001ff00 */
[----:B------:R-:W-:Y:S01]  /*b650*/  IMAD.MOV.U32 R6, RZ, RZ, R10 ;  /* 0x000000ffff067224 */ /* 0x000fe200078e000a */
        /* <DEDUP_REMOVED lines=17> */
[----:B------:R-:W-:Y:S01]  /*b770*/  IMAD.IADD R2, R7, 0x1, R2 ;  /* 0x0000000107027824 */ /* 0x000fe200078e0202 */
[----:B------:R-:W-:-:S04]  /*b780*/  CS2R R20, SRZ ;  /* 0x0000000000147805 */ /* 0x000fc8000001ff00 */
[----:B------:R-:W-:Y:S02]  /*b790*/  LEA.HI.X R14, R6, c[0x0][0x274], R2, 0x1, P0 ;  /* 0x00009d00060e7a11 */ /* 0x000fe400000f0c02 */
[----:B------:R-:W-:Y:S01]  /*b7a0*/  MOV R2, R8 ;  /* 0x0000000800027202 */ /* 0x000fe20000000f00 */
[----:B------:R1:W2:Y:S04]  /*b7b0*/  SHFL.IDX PT, R6, R15, RZ, 0x1e1f ;  /* 0x001e1fff0f067589 */ /* 0x0002a800000e0000 */
[C---:B------:R-:W-:Y:S01]  /*b7c0*/  IMAD.WIDE.U32 R2, R0.reuse, c[0x0][0x290], R2 ;  /* 0x0000a40000027a25 */ /* 0x040fe200078e0002 */
[----:B------:R1:W3:Y:S03]  /*b7d0*/  SHFL.IDX PT, R7, R14, RZ, 0x1e1f ;  /* 0x001e1fff0e077589 */ /* 0x0002e600000e0000 */
[----:B------:R-:W-:Y:S01]  /*b7e0*/  IMAD R0, R0, c[0x0][0x294], R5 ;  /* 0x0000a50000007a24 */ /* 0x000fe200078e0205 */
[----:B------:R-:W-:-:S04]  /*b7f0*/  LEA R13, P0, R2, c[0x0][0x288], 0x1 ;  /* 0x0000a200020d7a11 */ /* 0x000fc800078008ff */
[----:B------:R-:W-:-:S04]  /*b800*/  IADD3 R0, R3, R0, RZ ;  /* 0x0000000003007210 */ /* 0x000fc80007ffe0ff */
[----:B------:R-:W-:Y:S02]  /*b810*/  LEA.HI.X R12, R2, c[0x0][0x28c], R0, 0x1, P0 ;  /* 0x0000a300020c7a11 */ /* 0x000fe400000f0c00 */
[----:B------:R-:W-:Y:S01]  /*b820*/  ISETP.GE.AND P0, PT, R28, R40, PT ;  /* 0x000000281c00720c */ /* 0x000fe20003f06270 */
[----:B------:R1:W4:Y:S04]  /*b830*/  SHFL.IDX PT, R2, R13, RZ, 0x1e1f ;  /* 0x001e1fff0d027589 */ /* 0x00032800000e0000 */
[----:B------:R1:W1:Y:S08]  /*b840*/  SHFL.IDX PT, R3, R12, RZ, 0x1e1f ;  /* 0x001e1fff0c037589 */ /* 0x00027000000e0000 */
[----:B------:R-:W-:Y:S05]  /*b850*/  @P0 BRA `(.L_x_477) ;  /* 0x0000023000000947 */ /* 0x000fea0003800000 */
[C---:B--23--:R-:W-:Y:S01]  /*b860*/  ISETP.GE.AND P0, PT, R57.reuse, c[0x0][0x27c], PT ;  /* 0x00009f0039007a0c */ /* 0x04cfe20003f06270 */
[----:B------:R-:W-:Y:S01]  /*b870*/  CS2R R18, SRZ ;  /* 0x0000000000127805 */ /* 0x000fe2000001ff00 */
[----:B------:R-:W-:Y:S01]  /*b880*/  CS2R R16, SRZ ;  /* 0x0000000000107805 */ /* 0x000fe2000001ff00 */
[----:B------:R-:W-:Y:S01]  /*b890*/  CS2R R22, SRZ ;  /* 0x0000000000167805 */ /* 0x000fe2000001ff00 */
[----:B------:R-:W-:Y:S01]  /*b8a0*/  CS2R R20, SRZ ;  /* 0x0000000000147805 */ /* 0x000fe2000001ff00 */
[----:B------:R-:W-:-:S08]  /*b8b0*/  IADD3 R5, R57, 0x10, RZ ;  /* 0x0000001039057810 */ /* 0x000fd00007ffe0ff */
[----:B------:R-:W-:-:S04]  /*b8c0*/  @!P0 IMAD.WIDE R10, R57, 0x2, R6 ;  /* 0x00000002390a8825 */ /* 0x000fc800078e0206 */
[----:B-1--4-:R-:W-:Y:S01]  /*b8d0*/  @!P0 IMAD.WIDE R8, R57, 0x2, R2 ;  /* 0x0000000239088825 */ /* 0x012fe200078e0202 */
[----:B------:R1:W5:Y:S04]  /*b8e0*/  @!P0 LD.E.128 R16, [R10.64] ;  /* 0x0000000c0a108980 */ /* 0x000368000c101d00 */
[----:B------:R2:W5:Y:S01]  /*b8f0*/  @!P0 LD.E.128 R20, [R8.64] ;  /* 0x0000000c08148980 */ /* 0x000562000c101d00 */
[----:B------:R-:W-:Y:S01]  /*b900*/  ISETP.GE.AND P0, PT, R5, c[0x0][0x27c], PT ;  /* 0x00009f0005007a0c */ /* 0x000fe20003f06270 */
[----:B------:R-:W-:Y:S01]  /*b910*/  CS2R R34, SRZ ;  /* 0x0000000000227805 */ /* 0x000fe2000001ff00 */
[----:B------:R-:W-:Y:S01]  /*b920*/  CS2R R32, SRZ ;  /* 0x0000000000207805 */ /* 0x000fe2000001ff00 */
[----:B------:R-:W-:Y:S01]  /*b930*/  CS2R R38, SRZ ;  /* 0x0000000000267805 */ /* 0x000fe2000001ff00 */
[----:B------:R-:W-:-:S09]  /*b940*/  CS2R R36, SRZ ;  /* 0x0000000000247805 */ /* 0x000fd2000001ff00 */
[----:B------:R-:W-:-:S04]  /*b950*/  @!P0 SHF.R.S32.HI R0, RZ, 0x1f, R5 ;  /* 0x0000001fff008819 */ /* 0x000fc80000011405 */
[----:B------:R-:W-:-:S04]  /*b960*/  @!P0 LEA.HI R0, R0, R5, RZ, 0x3 ;  /* 0x0000000500008211 */ /* 0x000fc800078f18ff */
[----:B------:R-:W-:Y:S02]  /*b970*/  @!P0 LOP3.LUT R0, R0, 0xfffffff8, RZ, 0xc0, !PT ;  /* 0xfffffff800008812 */ /* 0x000fe400078ec0ff */
[----:B------:R-:W-:-:S03]  /*b980*/  IADD3 R5, R57, 0x20, RZ ;  /* 0x0000002039057810 */ /* 0x000fc60007ffe0ff */
[----:B-1----:R-:W-:-:S04]  /*b990*/  @!P0 IMAD.WIDE R10, R0, 0x2, R6 ;  /* 0x00000002000a8825 */ /* 0x002fc800078e0206 */
[----:B--2---:R-:W-:Y:S01]  /*b9a0*/  @!P0 IMAD.WIDE R8, R0, 0x2, R2 ;  /* 0x0000000200088825 */ /* 0x004fe200078e0202 */
        /* <DEDUP_REMOVED lines=9> */
[----:B------:R-:W-:-:S05]  /*ba40*/  @!P0 LOP3.LUT R0, R0, 0xfffffff8, RZ, 0xc0, !PT ;  /* 0xfffffff800008812 */ /* 0x000fca00078ec0ff */
[----:B------:R-:W-:-:S04]  /*ba50*/  @!P0 IMAD.WIDE R6, R0, 0x2, R6 ;  /* 0x0000000200068825 */ /* 0x000fc800078e0206 */
[----:B------:R-:W-:Y:S01]  /*ba60*/  @!P0 IMAD.WIDE R2, R0, 0x2, R2 ;  /* 0x0000000200028825 */ /* 0x000fe200078e0202 */
[----:B------:R1:W5:Y:S04]  /*ba70*/  @!P0 LD.E.128 R48, [R6.64] ;  /* 0x0000000c06308980 */ /* 0x000368000c101d00 */
[----:B------:R1:W5:Y:S02]  /*ba80*/  @!P0 LD.E.128 R52, [R2.64] ;  /* 0x0000000c02348980 */ /* 0x000364000c101d00 */
.L_x_477:
[----:B--23--:R-:W-:Y:S05]  /*ba90*/  BSYNC B0 ;  /* 0x0000000000007941 */ /* 0x00cfea0003800000 */
.L_x_476:
[----:B-1--45:R-:W-:Y:S01]  /*baa0*/  IMAD.MOV.U32 R2, RZ, RZ, R50 ;  /* 0x000000ffff027224 */ /* 0x032fe200078e0032 */
[----:B------:R1:W2:Y:S01]  /*bab0*/  SHFL.IDX PT, R9, R14, 0x1, 0x1e1f ;  /* 0x003e1f000e097f89 */ /* 0x0002a200000e0000 */
[----:B------:R-:W-:Y:S01]  /*bac0*/  IMAD.MOV.U32 R0, RZ, RZ, R51 ;  /* 0x000000ffff007224 */ /* 0x000fe200078e0033 */
[----:B------:R-:W-:Y:S01]  /*bad0*/  BSSY B0, `(.L_x_478) ;  /* 0x0000057000007945 */ /* 0x000fe20003800000 */
[----:B------:R-:W-:Y:S01]  /*bae0*/  IMAD.MOV.U32 R5, RZ, RZ, R48 ;  /* 0x000000ffff057224 */ /* 0x000fe200078e0030 */
[----:B------:R1:W3:Y:S01]  /*baf0*/  SHFL.IDX PT, R8, R15, 0x1, 0x1e1f ;  /* 0x003e1f000f087f89 */ /* 0x0002e200000e0000 */
[----:B------:R-:W-:Y:S01]  /*bb00*/  IMAD.MOV.U32 R3, RZ, RZ, R49 ;  /* 0x000000ffff037224 */ /* 0x000fe200078e0031 */
[----:B------:R-:W-:Y:S01]  /*bb10*/  PRMT R88, R0, 0x5410, R2 ;  /* 0x0000541000587816 */ /* 0x000fe20000000002 */
[----:B------:R-:W-:Y:S01]  /*bb20*/  IMAD.MOV.U32 R0, RZ, RZ, R35 ;  /* 0x000000ffff007224 */ /* 0x000fe200078e0023 */
[----:B------:R-:W-:Y:S01]  /*bb30*/  MOV R2, R34 ;  /* 0x0000002200027202 */ /* 0x000fe20000000f00 */
[----:B------:R1:W4:Y:S01]  /*bb40*/  SHFL.IDX PT, R11, R12, 0x1, 0x1e1f ;  /* 0x003e1f000c0b7f89 */ /* 0x00032200000e0000 */
[----:B------:R-:W-:Y:S01]  /*bb50*/  PRMT R87, R3, 0x5410, R5 ;  /* 0x0000541003577816 */ /* 0x000fe20000000005 */
[----:B------:R-:W-:Y:S01]  /*bb60*/  IMAD.MOV.U32 R5, RZ, RZ, R32 ;  /* 0x000000ffff057224 */ /* 0x000fe200078e0020 */
[----:B------:R-:W-:Y:S01]  /*bb70*/  PRMT R84, R0, 0x5410, R2 ;  /* 0x0000541000547816 */ /* 0x000fe20000000002 */
[----:B------:R-:W-:Y:S01]  /*bb80*/  IMAD.MOV.U32 R0, RZ, RZ, R19 ;  /* 0x000000ffff007224 */ /* 0x000fe200078e0013 */
[----:B------:R-:W-:Y:S01]  /*bb90*/  MOV R2, R18 ;  /* 0x0000001200027202 */ /* 0x000fe20000000f00 */
[----:B------:R-:W-:Y:S01]  /*bba0*/  IMAD.MOV.U32 R3, RZ, RZ, R33 ;  /* 0x000000ffff037224 */ /* 0x000fe200078e0021 */
[----:B------:R1:W1:Y:S01]  /*bbb0*/  SHFL.IDX PT, R10, R13, 0x1, 0x1e1f ;  /* 0x003e1f000d0a7f89 */ /* 0x00026200000e0000 */
        /* <DEDUP_REMOVED lines=37> */
[----:B-1234-:R-:W-:Y:S01]  /*be10*/  ISETP.GE.AND P0, PT, R57, c[0x0][0x27c], PT ;  /* 0x00009f0039007a0c */ /* 0x01efe20003f06270 */
[----:B------:R-:W-:Y:S01]  /*be20*/  CS2R R66, SRZ ;  /* 0x0000000000427805 */ /* 0x000fe2000001ff00 */
[----:B------:R-:W-:Y:S01]  /*be30*/  CS2R R64, SRZ ;  /* 0x0000000000407805 */ /* 0x000fe2000001ff00 */
[----:B------:R-:W-:Y:S01]  /*be40*/  CS2R R62, SRZ ;  /* 0x00000000003e7805 */ /* 0x000fe2000001ff00 */
[----:B------:R-:W-:-:S09]  /*be50*/  CS2R R60, SRZ ;  /* 0x00000000003c7805 */ /* 0x000fd2000001ff00 */
[----:B------:R-:W-:-:S04]  /*be60*/  @!P0 IMAD.WIDE R2, R57, 0x2, R10 ;  /* 0x0000000239028825 */ /* 0x000fc800078e020a */
[C---:B------:R-:W-:Y:S01]  /*be70*/  @!P0 IMAD.WIDE R6, R57.reuse, 0x2, R8 ;  /* 0x0000000239068825 */ /* 0x040fe200078e0208 */
[----:B------:R1:W5:Y:S04]  /*be80*/  @!P0 LD.E.128 R64, [R2.64] ;  /* 0x0000000c02408980 */ /* 0x000368000c101d00 */
[----:B------:R2:W5:Y:S01]  /*be90*/  @!P0 LD.E.128 R60, [R6.64] ;  /* 0x0000000c063c8980 */ /* 0x000562000c101d00 */
[----:B-1----:R-:W-:-:S04]  /*bea0*/  IADD3 R2, R57, 0x10, RZ ;  /* 0x0000001039027810 */ /* 0x002fc80007ffe0ff */
[----:B------:R-:W-:Y:S01]  /*beb0*/  ISETP.GE.AND P0, PT, R2, c[0x0][0x27c], PT ;  /* 0x00009f0002007a0c */ /* 0x000fe20003f06270 */
[----:B------:R-:W-:-:S12]  /*bec0*/  CS2R R74, SRZ ;  /* 0x00000000004a7805 */ /* 0x000fd8000001ff00 */
[----:B------:R-:W-:-:S04]  /*bed0*/  @!P0 SHF.R.S32.HI R0, RZ, 0x1f, R2 ;  /* 0x0000001fff008819 */ /* 0x000fc80000011402 */
[----:B------:R-:W-:-:S04]  /*bee0*/  @!P0 LEA.HI R0, R0, R2, RZ, 0x3 ;  /* 0x0000000200008211 */ /* 0x000fc800078f18ff */
[----:B------:R-:W-:Y:S01]  /*bef0*/  @!P0 LOP3.LUT R0, R0, 0xfffffff8, RZ, 0xc0, !PT ;  /* 0xfffffff800008812 */ /* 0x000fe200078ec0ff */
[----:B------:R-:W-:Y:S01]  /*bf00*/  CS2R R72, SRZ ;  /* 0x0000000000487805 */ /* 0x000fe2000001ff00 */
[----:B------:R-:W-:-:S03]  /*bf10*/  CS2R R70, SRZ ;  /* 0x0000000000467805 */ /* 0x000fc6000001ff00 */
[----:B------:R-:W-:Y:S01]  /*bf20*/  @!P0 IMAD.WIDE R2, R0, 0x2, R10 ;  /* 0x0000000200028825 */ /* 0x000fe200078e020a */
[----:B------:R-:W-:-:S03]  /*bf30*/  CS2R R68, SRZ ;  /* 0x0000000000447805 */ /* 0x000fc6000001ff00 */
[----:B--2---:R-:W-:Y:S01]  /*bf40*/  @!P0 IMAD.WIDE R6, R0, 0x2, R8 ;  /* 0x0000000200068825 */ /* 0x004fe200078e0208 */
        /* <DEDUP_REMOVED lines=9> */
[----:B------:R-:W-:Y:S01]  /*bfe0*/  CS2R R78, SRZ ;  /* 0x00000000004e7805 */ /* 0x000fe2000001ff00 */
[----:B------:R-:W-:Y:S02]  /*bff0*/  CS2R R76, SRZ ;  /* 0x00000000004c7805 */ /* 0x000fe4000001ff00 */
[----:B--2---:R-:W-:-:S04]  /*c000*/  @!P0 IMAD.WIDE R6, R0, 0x2, R8 ;  /* 0x0000000200068825 */ /* 0x004fc800078e0208 */
[----:B------:R-:W-:Y:S01]  /*c010*/  @!P0 IMAD.WIDE R2, R0, 0x2, R10 ;  /* 0x0000000200028825 */ /* 0x000fe200078e020a */
[----:B------:R1:W5:Y:S04]  /*c020*/  @!P0 LD.E.128 R80, [R6.64] ;  /* 0x0000000c06508980 */ /* 0x000368000c101d00 */
[----:B------:R1:W5:Y:S02]  /*c030*/  @!P0 LD.E.128 R76, [R2.64] ;  /* 0x0000000c024c8980 */ /* 0x000364000c101d00 */
.L_x_479:
[----:B-1234-:R-:W-:Y:S05]  /*c040*/  BSYNC B0 ;  /* 0x0000000000007941 */ /* 0x01efea0003800000 */
.L_x_478:
[----:B-----5:R-:W-:Y:S01]  /*c050*/  IMAD.MOV.U32 R0, RZ, RZ, R80 ;  /* 0x000000ffff007224 */ /* 0x020fe200078e0050 */
[----:B------:R-:W-:-:S04]  /*c060*/  DEPBAR.LE SB0, 0x1 ;  /* 0x000080400000791a */ /* 0x000fc80000000000 */
[----:B------:R-:W-:Y:S01]  /*c070*/  IMAD.MOV.U32 R5, RZ, RZ, R81 ;  /* 0x000000ffff057224 */ /* 0x000fe200078e0051 */
[----:B------:R-:W-:Y:S01]  /*c080*/  PRMT R101, R101, 0x5410, R0 ;  /* 0x0000541065657816 */ /* 0x000fe20000000000 */
[----:B------:R-:W-:Y:S01]  /*c090*/  IMAD.MOV.U32 R3, RZ, RZ, R82 ;  /* 0x000000ffff037224 */ /* 0x000fe200078e0052 */
[----:B------:R-:W-:Y:S01]  /*c0a0*/  MOV R0, R68 ;  /* 0x0000004400007202 */ /* 0x000fe20000000f00 */
        /* <DEDUP_REMOVED lines=11> */
[----:B------:R-:W-:Y:S01]  /*c160*/  MOV R5, R61 ;  /* 0x0000003d00057202 */ /* 0x000fe20000000f00 */
[----:B------:R-:W-:Y:S01]  /*c170*/  BSSY B1, `(.L_x_480) ;  /* 0x0000190000017945 */ /* 0x000fe20003800000 */
[----:B------:R-:W-:Y:S01]  /*c180*/  PRMT R97, R2, 0x5410, R3 ;  /* 0x0000541002617816 */ /* 0x000fe20000000003 */
[----:B------:R-:W-:Y:S01]  /*c190*/  IMAD.MOV.U32 R3, RZ, RZ, R62 ;  /* 0x000000ffff037224 */ /* 0x000fe200078e003e */
[----:B------:R-:W-:Y:S01]  /*c1a0*/  PRMT R92, R5, 0x7610, R92 ;  /* 0x00007610055c7816 */ /* 0x000fe2000000005c */
[----:B------:R-:W-:Y:S01]  /*c1b0*/  IMAD.MOV.U32 R2, RZ, RZ, R63 ;  /* 0x000000ffff027224 */ /* 0x000fe200078e003f */
[----:B------:R-:W-:Y:S01]  /*c1c0*/  PRMT R99, R99, 0x5410, R0 ;  /* 0x0000541063637816 */ /* 0x000fe20000000000 */
[----:B------:R-:W-:-:S02]  /*c1d0*/  IMAD.MOV.U32 R5, RZ, RZ, R77 ;  /* 0x000000ffff057224 */ /* 0x000fc400078e004d */
[----:B------:R-:W-:Y:S01]  /*c1e0*/  IMAD.MOV.U32 R0, RZ, RZ, R72 ;  /* 0x000000ffff007224 */ /* 0x000fe200078e0048 */
[----:B------:R-:W-:Y:S01]  /*c1f0*/  PRMT R93, R2, 0x5410, R3 ;  /* 0x00005410025d7816 */ /* 0x000fe20000000003 */
[----:B------:R-:W-:Y:S01]  /*c200*/  IMAD.MOV.U32 R3, RZ, RZ, R78 ;  /* 0x000000ffff037224 */ /* 0x000fe200078e004e */
[----:B------:R-:W-:Y:S01]  /*c210*/  PRMT R99, R5, 0x7610, R99 ;  /* 0x0000761005637816 */ /* 0x000fe20000000063 */
[----:B------:R-:W-:Y:S01]  /*c220*/  IMAD.MOV.U32 R2, RZ, RZ, R79 ;  /* 0x000000ffff027224 */ /* 0x000fe200078e004f */
[----:B------:R-:W-:Y:S02]  /*c230*/  IADD3 R5, -R196, R40, RZ ;  /* 0x00000028c4057210 */ /* 0x000fe40007ffe1ff */
[----:B------:R-:W-:Y:S01]  /*c240*/  PRMT R94, R94, 0x5410, R0 ;  /* 0x000054105e5e7816 */ /* 0x000fe20000000000 */
[----:B------:R-:W-:Y:S01]  /*c250*/  IMAD.MOV.U32 R0, RZ, RZ, R66 ;  /* 0x000000ffff007224 */ /* 0x000fe200078e0042 */
[----:B------:R-:W-:Y:S02]  /*c260*/  IMNMX R46, R5, 0x80, PT ;  /* 0x00000080052e7817 */ /* 0x000fe40003800200 */
[----:B------:R-:W-:Y:S01]  /*c270*/  PRMT R100, R2, 0x5410, R3 ;  /* 0x0000541002647816 */ /* 0x000fe20000000003 */
[----:B------:R-:W-:Y:S01]  /*c280*/  IMAD.MOV.U32 R2, RZ, RZ, R75 ;  /* 0x000000ffff027224 */ /* 0x000fe200078e004b */
[----:B------:R-:W-:Y:S01]  /*c290*/  MOV R3, R74 ;  /* 0x0000004a00037202 */ /* 0x000fe20000000f00 */
[----:B------:R-:W-:Y:S01]  /*c2a0*/  BAR.SYNC.DEFER_BLOCKING 0x0 ;  /* 0x0000000000007b1d */ /* 0x000fe20000010000 */
[----:B------:R-:W-:-:S02]  /*c2b0*/  ISETP.GE.AND P0, PT, R56, R46, PT ;  /* 0x0000002e3800720c */ /* 0x000fc40003f06270 */
[----:B------:R-:W-:Y:S01]  /*c2c0*/  PRMT R95, R2, 0x5410, R3 ;  /* 0x00005410025f7816 */ /* 0x000fe20000000003 */
[----:B------:R-:W-:Y:S01]  /*c2d0*/  IMAD.MOV.U32 R2, RZ, RZ, R73 ;  /* 0x000000ffff027224 */ /* 0x000fe200078e0049 */
[----:B------:R-:W-:Y:S01]  /*c2e0*/  PRMT R91, R91, 0x5410, R0 ;  /* 0x000054105b5b7816 */ /* 0x000fe20000000000 */
[----:B------:R-:W-:Y:S02]  /*c2f0*/  IMAD.MOV.U32 R3, RZ, RZ, R67 ;  /* 0x000000ffff037224 */ /* 0x000fe400078e0043 */
[----:B------:R-:W-:Y:S01]  /*c300*/  IMAD.MOV.U32 R0, RZ, RZ, R65 ;  /* 0x000000ffff007224 */ /* 0x000fe200078e0041 */
[----:B------:R-:W-:Y:S01]  /*c310*/  PRMT R94, R2, 0x7610, R94 ;  /* 0x00007610025e7816 */ /* 0x000fe2000000005e */
[----:B------:R-:W-:Y:S01]  /*c320*/  IMAD.MOV.U32 R2, RZ, RZ, R64 ;  /* 0x000000ffff027224 */ /* 0x000fe200078e0040 */
[----:B------:R-:W-:-:S04]  /*c330*/  PRMT R91, R3, 0x7610, R91 ;  /* 0x00007610035b7816 */ /* 0x000fc8000000005b */
[----:B------:R-:W-:Y:S01]  /*c340*/  PRMT R90, R0, 0x5410, R2 ;  /* 0x00005410005a7816 */ /* 0x000fe20000000002 */
[----:B------:R-:W-:Y:S05]  /*c350*/  @P0 BRA `(.L_x_481) ;  /* 0x0000171000000947 */ /* 0x000fea0003800000 */
[----:B------:R-:W-:Y:S01]  /*c360*/  ISETP.GE.AND P0, PT, R57, c[0x0][0x27c], PT ;  /* 0x00009f0039007a0c */ /* 0x000fe20003f06270 */
[----:B------:R-:W-:-:S12]  /*c370*/  BSSY B0, `(.L_x_482) ;  /* 0x0000075000007945 */ /* 0x000fd80003800000 */
[----:B------:R-:W-:Y:S05]  /*c380*/  @P0 BRA `(.L_x_483) ;  /* 0x0000073000000947 */ /* 0x000fea0003800000 */
[----:B------:R-:W-:Y:S01]  /*c390*/  IMAD.MOV.U32 R3, RZ, RZ, c[0x0][0x27c] ;  /* 0x00009f00ff037624 */ /* 0x000fe200078e00ff */
[----:B------:R-:W-:Y:S01]  /*c3a0*/  LEA.HI R2, R56, R56, RZ, 0x1 ;  /* 0x0000003838027211 */ /* 0x000fe200078f08ff */
[----:B------:R-:W-:-:S03]  /*c3b0*/  IMAD.SHL.U32 R0, R112, 0x40, RZ ;  /* 0x0000004070007824 */ /* 0x000fc600078e00ff */
[----:B------:R-:W-:Y:S02]  /*c3c0*/  LOP3.LUT R2, R2, 0x7fffffe, RZ, 0xc0, !PT ;  /* 0x07fffffe02027812 */ /* 0x000fe400078ec0ff */
[----:B------:R-:W-:Y:S02]  /*c3d0*/  LEA.HI R3, R3, R45, RZ, 0x1d ;  /* 0x0000002d03037211 */ /* 0x000fe400078fe8ff */
[----:B------:R-:W-:Y:S01]  /*c3e0*/  LOP3.LUT R0, R0, 0xc0, RZ, 0xc0, !PT ;  /* 0x000000c000007812 */ /* 0x000fe200078ec0ff */
[----:B------:R-:W-:Y:S01]  /*c3f0*/  IMAD.IADD R2, R56, 0x1, -R2 ;  /* 0x0000000138027824 */ /* 0x000fe200078e0a02 */
[----:B------:R-:W-:Y:S02]  /*c400*/  SHF.R.S32.HI R6, RZ, 0x1f, R3 ;  /* 0x0000001fff067819 */ /* 0x000fe40000011403 */
[----:B------:R-:W-:Y:S01]  /*c410*/  LOP3.LUT R5, R0, 0x18, R57, 0xf8, !PT ;  /* 0x0000001800057812 */ /* 0x000fe200078ef839 */
[----:B------:R-:W-:Y:S01]  /*c420*/  IMAD R2, R89, 0x8, R2 ;  /* 0x0000000859027824 */ /* 0x000fe200078e0202 */
[----:B------:R-:W-:-:S02]  /*c430*/  SHF.R.U32.HI R8, RZ, 0x3, R0 ;  /* 0x00000003ff087819 */ /* 0x000fc40000011600 */
[----:B------:R-:W-:Y:S01]  /*c440*/  LEA.HI R6, R6, R3, RZ, 0x2 ;  /* 0x0000000306067211 */ /* 0x000fe200078f10ff */
[----:B------:R-:W-:Y:S01]  /*c450*/  IMAD.SHL.U32 R3, R3, 0x8, RZ ;  /* 0x0000000803037824 */ /* 0x000fe200078e00ff */
[-C--:B------:R-:W-:Y:S01]  /*c460*/  LOP3.LUT R7, R5, R8.reuse, RZ, 0x3c, !PT ;  /* 0x0000000805077212 */ /* 0x080fe200078e3cff */
[----:B------:R-:W-:Y:S01]  /*c470*/  IMAD.SHL.U32 R5, R2, 0x20, RZ ;  /* 0x0000002002057824 */ /* 0x000fe200078e00ff */
[----:B------:R-:W-:Y:S02]  /*c480*/  SHF.L.U32 R2, R6, 0xa, RZ ;  /* 0x0000000a06027819 */ /* 0x000fe400000006ff */
[----:B------:R-:W-:Y:S01]  /*c490*/  LOP3.LUT R0, R0, 0x18, R3, 0xf8, !PT ;  /* 0x0000001800007812 */ /* 0x000fe200078ef803 */
[----:B------:R-:W-:Y:S01]  /*c4a0*/  IMAD.IADD R3, R5, 0x1, R7 ;  /* 0x0000000105037824 */ /* 0x000fe200078e0207 */
[----:B------:R-:W-:Y:S02]  /*c4b0*/  LOP3.LUT R2, R2, 0x7ffff000, RZ, 0xc0, !PT ;  /* 0x7ffff00002027812 */ /* 0x000fe400078ec0ff */
[----:B------:R-:W-:Y:S01]  /*c4c0*/  LOP3.LUT R0, R0, R8, RZ, 0x3c, !PT ;  /* 0x0000000800007212 */ /* 0x000fe200078e3cff */
[----:B------:R-:W-:Y:S01]  /*c4d0*/  IMAD.SHL.U32 R43, R3, 0x2, RZ ;  /* 0x00000002032b7824 */ /* 0x000fe200078e00ff */
[----:B------:R-:W-:-:S02]  /*c4e0*/  SHF.R.U64 R3, R18, 0x10, R19 ;  /* 0x0000001012037819 */ /* 0x000fc40000001213 */
[----:B------:R-:W-:Y:S02]  /*c4f0*/  IADD3 R0, R0, R2, R5 ;  /* 0x0000000200007210 */ /* 0x000fe40007ffe005 */
[----:B------:R-:W1:Y:S01]  /*c500*/  LDS.128 R12, [R43+0x6080] ;  /* 0x006080002b0c7984 */ /* 0x000e620000000c00 */
[--C-:B------:R-:W-:Y:S02]  /*c510*/  SHF.R.U32.HI R2, RZ, 0x10, R17.reuse ;  /* 0x00000010ff027819 */ /* 0x100fe40000011611 */
[----:B------:R-:W-:Y:S01]  /*c520*/  IMAD.SHL.U32 R41, R0, 0x2, RZ ;  /* 0x0000000200297824 */ /* 0x000fe200078e00ff */
[----:B------:R-:W-:Y:S02]  /*c530*/  SHF.R.U64 R0, R16, 0x10, R17 ;  /* 0x0000001010007819 */ /* 0x000fe40000001211 */
[----:B------:R-:W-:Y:S02]  /*c540*/  SHF.R.U32.HI R5, RZ, 0x10, R19 ;  /* 0x00000010ff057819 */ /* 0x000fe40000011613 */
[----:B------:R-:W2:Y:S01]  /*c550*/  LDS.128 R8, [R41+0x6080] ;  /* 0x0060800029087984 */ /* 0x000ea20000000c00 */
[----:B------:R-:W-:-:S02]  /*c560*/  SHF.R.U64 R6, R20, 0x10, R21 ;  /* 0x0000001014067819 */ /* 0x000fc40000001215 */
[----:B------:R-:W-:Y:S02]  /*c570*/  SHF.R.U32.HI R7, RZ, 0x10, R21 ;  /* 0x00000010ff077819 */ /* 0x000fe40000011615 */
[C---:B------:R-:W-:Y:S02]  /*c580*/  PRMT R18, R25.reuse, 0x5432, R0 ;  /* 0x0000543219127816 */ /* 0x040fe40000000000 */
[----:B------:R-:W-:Y:S02]  /*c590*/  PRMT R21, R25, 0x5410, R2 ;  /* 0x0000541019157816 */ /* 0x000fe40000000002 */
[C---:B------:R-:W-:Y:S02]  /*c5a0*/  PRMT R25, R26.reuse, 0x5432, R3 ;  /* 0x000054321a197816 */ /* 0x040fe40000000003 */
[----:B------:R-:W-:Y:S02]  /*c5b0*/  PRMT R26, R26, 0x5410, R5 ;  /* 0x000054101a1a7816 */ /* 0x000fe40000000005 */
[----:B------:R-:W-:-:S02]  /*c5c0*/  PRMT R5, R24, 0x5432, R6 ;  /* 0x0000543218057816 */ /* 0x000fc40000000006 */
[--C-:B------:R-:W-:Y:S02]  /*c5d0*/  SHF.R.U32.HI R17, RZ, 0x10, R23.reuse ;  /* 0x00000010ff117819 */ /* 0x100fe40000011617 */
[----:B------:R-:W-:Y:S01]  /*c5e0*/  SHF.R.U64 R16, R22, 0x10, R23 ;  /* 0x0000001016107819 */ /* 0x000fe20000001217 */
[----:B------:R-:W-:Y:S01]  /*c5f0*/  IMAD.U32 R30, R5, 0x10000, RZ ;  /* 0x00010000051e7824 */ /* 0x000fe200078e00ff */
[----:B------:R-:W-:Y:S02]  /*c600*/  PRMT R19, R24, 0x5410, R7 ;  /* 0x0000541018137816 */ /* 0x000fe40000000007 */
[C---:B------:R-:W-:Y:S02]  /*c610*/  PRMT R23, R27.reuse, 0x5410, R17 ;  /* 0x000054101b177816 */ /* 0x040fe40000000011 */
[----:B------:R-:W-:Y:S02]  /*c620*/  PRMT R24, R27, 0x5432, R16 ;  /* 0x000054321b187816 */ /* 0x000fe40000000010 */
[----:B------:R-:W-:-:S02]  /*c630*/  SHF.L.U32 R29, R18, 0x10, RZ ;  /* 0x00000010121d7819 */ /* 0x000fc400000006ff */
[----:B------:R-:W-:Y:S01]  /*c640*/  LOP3.LUT R44, R5, 0xffff0000, RZ, 0xc0, !PT ;  /* 0xffff0000052c7812 */ /* 0x000fe200078ec0ff */
[----:B------:R-:W-:Y:S02]  /*c650*/  IMAD.U32 R5, R21, 0x10000, RZ ;  /* 0x0001000015057824 */ /* 0x000fe400078e00ff */
[C---:B-1----:R-:W-:Y:S01]  /*c660*/  IMAD.U32 R17, R13.reuse, 0x10000, RZ ;  /* 0x000100000d117824 */ /* 0x042fe200078e00ff */
[----:B------:R-:W-:Y:S01]  /*c670*/  LOP3.LUT R20, R13, 0xffff0000, RZ, 0xc0, !PT ;  /* 0xffff00000d147812 */ /* 0x000fe200078ec0ff */
[----:B------:R-:W-:Y:S01]  /*c680*/  IMAD.U32 R16, R12, 0x10000, RZ ;  /* 0x000100000c107824 */ /* 0x000fe200078e00ff */
[C---:B------:R-:W-:Y:S01]  /*c690*/  SHF.L.U32 R13, R15.reuse, 0x10, RZ ;  /* 0x000000100f0d7819 */ /* 0x040fe200000006ff */
[----:B------:R-:W-:Y:S01]  /*c6a0*/  IMAD.U32 R22, R14, 0x10000, RZ ;  /* 0x000100000e167824 */ /* 0x000fe200078e00ff */
[----:B------:R-:W-:Y:S02]  /*c6b0*/  LOP3.LUT R27, R15, 0xffff0000, RZ, 0xc0, !PT ;  /* 0xffff00000f1b7812 */ /* 0x000fe400078ec0ff */
[----:B------:R-:W-:Y:S01]  /*c6c0*/  LOP3.LUT R12, R12, 0xffff0000, RZ, 0xc0, !PT ;  /* 0xffff00000c0c7812 */ /* 0x000fe200078ec0ff */
[C---:B--2---:R-:W-:Y:S01]  /*c6d0*/  IMAD.U32 R2, R8.reuse, 0x10000, RZ ;  /* 0x0001000008027824 */ /* 0x044fe200078e00ff */
[----:B------:R-:W-:Y:S01]  /*c6e0*/  LOP3.LUT R3, R8, 0xffff0000, RZ, 0xc0, !PT ;  /* 0xffff000008037812 */ /* 0x000fe200078ec0ff */
[C---:B------:R-:W-:Y:S01]  /*c6f0*/  IMAD.U32 R6, R9.reuse, 0x10000, RZ ;  /* 0x0001000009067824 */ /* 0x040fe200078e00ff */
[----:B------:R-:W-:Y:S01]  /*c700*/  LOP3.LUT R8, R9, 0xffff0000, RZ, 0xc0, !PT ;  /* 0xffff000009087812 */ /* 0x000fe200078ec0ff */
[----:B------:R-:W-:Y:S01]  /*c710*/  FMUL.FTZ R0, R2, R30 ;  /* 0x0000001e02007220 */ /* 0x000fe20000410000 */
[C---:B------:R-:W-:Y:S01]  /*c720*/  LOP3.LUT R15, R10.reuse, 0xffff0000, RZ, 0xc0, !PT ;  /* 0xffff00000a0f7812 */ /* 0x040fe200078ec0ff */
[----:B------:R-:W-:Y:S01]  /*c730*/  IMAD.U32 R9, R10, 0x10000, RZ ;  /* 0x000100000a097824 */ /* 0x000fe200078e00ff */
[----:B------:R-:W-:Y:S01]  /*c740*/  LOP3.LUT R10, R18, 0xffff0000, RZ, 0xc0, !PT ;  /* 0xffff0000120a7812 */ /* 0x000fe200078ec0ff */
[----:B------:R-:W-:Y:S01]  /*c750*/  FFMA.FTZ R42, R16, R29, -R0 ;  /* 0x0000001d102a7223 */ /* 0x000fe20000010800 */
[----:B------:R-:W-:Y:S01]  /*c760*/  LOP3.LUT R28, R14, 0xffff0000, RZ, 0xc0, !PT ;  /* 0xffff00000e1c7812 */ /* 0x000fe200078ec0ff */
[----:B------:R-:W-:Y:S01]  /*c770*/  FMUL.FTZ R0, R3, R44 ;  /* 0x0000002c03007220 */ /* 0x000fe20000410000 */
[C---:B------:R-:W-:Y:S01]  /*c780*/  LOP3.LUT R14, R11.reuse, 0xffff0000, RZ, 0xc0, !PT ;  /* 0xffff00000b0e7812 */ /* 0x040fe200078ec0ff */
[----:B------:R-:W-:-:S02]  /*c790*/  IMAD.U32 R7, R11, 0x10000, RZ ;  /* 0x000100000b077824 */ /* 0x000fc400078e00ff */
[----:B------:R-:W-:Y:S02]  /*c7a0*/  FMUL.FTZ R2, R2, R29 ;  /* 0x0000001d02027220 */ /* 0x000fe40000410000 */
[----:B------:R-:W-:Y:S02]  /*c7b0*/  IMAD.U32 R11, R19, 0x10000, RZ ;  /* 0x00010000130b7824 */ /* 0x000fe400078e00ff */
[-C--:B------:R-:W-:Y:S02]  /*c7c0*/  FMUL.FTZ R3, R3, R10.reuse ;  /* 0x0000000a03037220 */ /* 0x080fe40000410000 */
[----:B------:R-:W-:Y:S01]  /*c7d0*/  FFMA.FTZ R31, R12, R10, -R0 ;  /* 0x0000000a0c1f7223 */ /* 0x000fe20000010800 */
[----:B------:R-:W-:Y:S01]  /*c7e0*/  LOP3.LUT R10, R21, 0xffff0000, RZ, 0xc0, !PT ;  /* 0xffff0000150a7812 */ /* 0x000fe200078ec0ff */
[----:B------:R-:W-:Y:S01]  /*c7f0*/  FFMA.FTZ R40, R16, R30, R2 ;  /* 0x0000001e10287223 */ /* 0x000fe20000010002 */
[----:B------:R-:W-:Y:S01]  /*c800*/  SHF.L.U32 R16, R23, 0x10, RZ ;  /* 0x0000001017107819 */ /* 0x000fe200000006ff */
[----:B------:R-:W-:-:S02]  /*c810*/  FMUL.FTZ R0, R6, R5 ;  /* 0x0000000506007220 */ /* 0x000fc40000410000 */
[-C--:B------:R-:W-:Y:S02]  /*c820*/  FMUL.FTZ R2, R6, R11.reuse ;  /* 0x0000000b06027220 */ /* 0x080fe40000410000 */
[----:B------:R-:W-:Y:S01]  /*c830*/  FFMA.FTZ R30, R12, R44, R3 ;  /* 0x0000002c0c1e7223 */ /* 0x000fe20000010003 */
[----:B------:R-:W-:Y:S01]  /*c840*/  LOP3.LUT R12, R24, 0xffff0000, RZ, 0xc0, !PT ;  /* 0xffff0000180c7812 */ /* 0x000fe200078ec0ff */
[----:B------:R-:W-:Y:S02]  /*c850*/  IMAD.U32 R3, R26, 0x10000, RZ ;  /* 0x000100001a037824 */ /* 0x000fe400078e00ff */
[----:B------:R-:W-:Y:S01]  /*c860*/  FFMA.FTZ R18, R17, R11, R0 ;  /* 0x0000000b11127223 */ /* 0x000fe20000010000 */
[----:B------:R-:W-:Y:S01]  /*c870*/  LOP3.LUT R11, R19, 0xffff0000, RZ, 0xc0, !PT ;  /* 0xffff0000130b7812 */ /* 0x000fe200078ec0ff */
[----:B------:R-:W-:Y:S02]  /*c880*/  FFMA.FTZ R29, R17, R5, -R2 ;  /* 0x00000005111d7223 */ /* 0x000fe40000010802 */
[----:B------:R-:W-:-:S02]  /*c890*/  FMUL.FTZ R2, R7, R16 ;  /* 0x0000001007027220 */ /* 0x000fc40000410000 */
[-C--:B------:R-:W-:Y:S02]  /*c8a0*/  FMUL.FTZ R0, R7, R3.reuse ;  /* 0x0000000307007220 */ /* 0x080fe40000410000 */
[----:B------:R-:W-:Y:S02]  /*c8b0*/  IMAD.U32 R7, R24, 0x10000, RZ ;  /* 0x0001000018077824 */ /* 0x000fe400078e00ff */
[----:B------:R-:W-:Y:S02]  /*c8c0*/  FFMA.FTZ R17, R13, R3, -R2 ;  /* 0x000000030d117223 */ /* 0x000fe40000010802 */
[----:B------:R-:W-:Y:S02]  /*c8d0*/  IMAD.U32 R6, R25, 0x10000, RZ ;  /* 0x0001000019067824 */ /* 0x000fe400078e00ff */
[----:B------:R-:W-:Y:S02]  /*c8e0*/  FMUL.FTZ R5, R8, R11 ;  /* 0x0000000b08057220 */ /* 0x000fe40000410000 */
[----:B------:R-:W-:-:S02]  /*c8f0*/  FMUL.FTZ R2, R9, R7 ;  /* 0x0000000709027220 */ /* 0x000fc40000410000 */
[----:B------:R-:W-:Y:S02]  /*c900*/  FFMA.FTZ R16, R13, R16, R0 ;  /* 0x000000100d107223 */ /* 0x000fe40000010000 */
[-C--:B------:R-:W-:Y:S01]  /*c910*/  FMUL.FTZ R3, R8, R10.reuse ;  /* 0x0000000a08037220 */ /* 0x080fe20000410000 */
[----:B------:R-:W-:Y:S01]  /*c920*/  LOP3.LUT R8, R26, 0xffff0000, RZ, 0xc0, !PT ;  /* 0xffff00001a087812 */ /* 0x000fe200078ec0ff */
[----:B------:R-:W-:Y:S02]  /*c930*/  FFMA.FTZ R13, R20, R10, -R5 ;  /* 0x0000000a140d7223 */ /* 0x000fe40000010805 */
[-C--:B------:R-:W-:Y:S01]  /*c940*/  FMUL.FTZ R0, R9, R6.reuse ;  /* 0x0000000609007220 */ /* 0x080fe20000410000 */
[----:B------:R-:W-:Y:S01]  /*c950*/  LOP3.LUT R9, R23, 0xffff0000, RZ, 0xc0, !PT ;  /* 0xffff000017097812 */ /* 0x000fe200078ec0ff */
[----:B------:R-:W-:Y:S01]  /*c960*/  FFMA.FTZ R10, R22, R6, -R2 ;  /* 0x00000006160a7223 */ /* 0x000fe20000010802 */
[----:B------:R-:W-:Y:S01]  /*c970*/  LOP3.LUT R6, R25, 0xffff0000, RZ, 0xc0, !PT ;  /* 0xffff000019067812 */ /* 0x000fe200078ec0ff */
[----:B------:R-:W-:Y:S01]  /*c980*/  FFMA.FTZ R11, R20, R11, R3 ;  /* 0x0000000b140b7223 */ /* 0x000fe20000010003 */
[----:B------:R-:W-:Y:S01]  /*c990*/  F2FP.BF16.PACK_AB R13, R13, R29 ;  /* 0x0000001d0d0d723e */ /* 0x000fe200000010ff */
[----:B------:R-:W-:-:S02]  /*c9a0*/  FFMA.FTZ R7, R22, R7, R0 ;  /* 0x0000000716077223 */ /* 0x000fc40000010000 */
[C---:B------:R-:W-:Y:S02]  /*c9b0*/  FMUL.FTZ R5, R15.reuse, R12 ;  /* 0x0000000c0f057220 */ /* 0x040fe40000410000 */
[CC--:B------:R-:W-:Y:S02]  /*c9c0*/  FMUL.FTZ R2, R14.reuse, R9.reuse ;  /* 0x000000090e027220 */ /* 0x0c0fe40000410000 */
[----:B------:R-:W-:Y:S02]  /*c9d0*/  FMUL.FTZ R3, R15, R6 ;  /* 0x000000060f037220 */ /* 0x000fe40000410000 */
[----:B------:R-:W-:Y:S02]  /*c9e0*/  FMUL.FTZ R0, R14, R8 ;  /* 0x000000080e007220 */ /* 0x000fe40000410000 */
        /* <DEDUP_REMOVED lines=9> */
[----:B------:R-:W-:Y:S02]  /*ca80*/  F2FP.BF16.PACK_AB R10, R3, R7 ;  /* 0x00000007030a723e */ /* 0x000fe400000010ff */
[----:B------:R-:W-:Y:S01]  /*ca90*/  F2FP.BF16.PACK_AB R11, R0, R16 ;  /* 0x00000010000b723e */ /* 0x000fe200000010ff */
[----:B------:R1:W-:Y:S04]  /*caa0*/  STS.128 [R43+0x6080], R12 ;  /* 0x0060800c2b007388 */ /* 0x0003e80000000c00 */
[----:B------:R1:W-:Y:S02]  /*cab0*/  STS.128 [R41+0x6080], R8 ;  /* 0x0060800829007388 */ /* 0x0003e40000000c00 */
.L_x_483:
[----:B------:R-:W-:Y:S05]  /*cac0*/  BSYNC B0 ;  /* 0x0000000000007941 */ /* 0x000fea0003800000 */
.L_x_482:
[----:B------:R-:W-:Y:S01]  /*cad0*/  IADD3 R0, R57, 0x10, RZ ;  /* 0x0000001039007810 */ /* 0x000fe20007ffe0ff */
[----:B------:R-:W-:Y:S03]  /*cae0*/  BSSY B0, `(.L_x_484) ;  /* 0x000007c000007945 */ /* 0x000fe60003800000 */
[----:B------:R-:W-:-:S13]  /*caf0*/  ISETP.GE.AND P0, PT, R0, c[0x0][0x27c], PT ;  /* 0x00009f0000007a0c */ /* 0x000fda0003f06270 */
[----:B------:R-:W-:Y:S05]  /*cb00*/  @P0 BRA `(.L_x_485) ;  /* 0x0000079000000947 */ /* 0x000fea0003800000 */
[----:B------:R-:W-:Y:S01]  /*cb10*/  SHF.R.S32.HI R5, RZ, 0x1f, R0 ;  /* 0x0000001fff057819 */ /* 0x000fe20000011400 */
[----:B------:R-:W-:Y:S01]  /*cb20*/  IMAD.SHL.U32 R6, R112, 0x40, RZ ;  /* 0x0000004070067824 */ /* 0x000fe200078e00ff */
[----:B------:R-:W-:Y:S01]  /*cb30*/  LEA.HI R7, R56, R56, RZ, 0x1 ;  /* 0x0000003838077211 */ /* 0x000fe200078f08ff */
[----:B-1----:R-:W-:Y:S01]  /*cb40*/  IMAD.MOV.U32 R8, RZ, RZ, c[0x0][0x27c] ;  /* 0x00009f00ff087624 */ /* 0x002fe200078e00ff */
[CC--:B------:R-:W-:Y:S02]  /*cb50*/  LEA.HI R3, R5.reuse, R0.reuse, RZ, 0x3 ;  /* 0x0000000005037211 */ /* 0x0c0fe400078f18ff */
[----:B------:R-:W-:Y:S02]  /*cb60*/  LEA.HI R5, R5, R0, RZ, 0x5 ;  /* 0x0000000005057211 */ /* 0x000fe400078f28ff */
[----:B------:R-:W-:Y:S02]  /*cb70*/  LOP3.LUT R7, R7, 0x7fffffe, RZ, 0xc0, !PT ;  /* 0x07fffffe07077812 */ /* 0x000fe400078ec0ff */
[----:B------:R-:W-:-:S02]  /*cb80*/  SHF.R.S32.HI R2, RZ, 0x3, R3 ;  /* 0x00000003ff027819 */ /* 0x000fc40000011403 */
[----:B------:R-:W-:Y:S01]  /*cb90*/  LOP3.LUT R0, R6, 0xc0, RZ, 0xc0, !PT ;  /* 0x000000c006007812 */ /* 0x000fe200078ec0ff */
[----:B------:R-:W-:Y:S01]  /*cba0*/  IMAD.SHL.U32 R6, R5, 0x80, RZ ;  /* 0x0000008005067824 */ /* 0x000fe200078e00ff */
[----:B------:R-:W-:Y:S01]  /*cbb0*/  LEA.HI R2, R8, R2, RZ, 0x1d ;  /* 0x0000000208027211 */ /* 0x000fe200078fe8ff */
[----:B------:R-:W-:Y:S01]  /*cbc0*/  IMAD.IADD R5, R56, 0x1, -R7 ;  /* 0x0000000138057824 */ /* 0x000fe200078e0a07 */
[----:B------:R-:W-:Y:S02]  /*cbd0*/  LOP3.LUT R7, R0, 0x18, R3, 0xf8, !PT ;  /* 0x0000001800077812 */ /* 0x000fe400078ef803 */
[----:B------:R-:W-:Y:S01]  /*cbe0*/  SHF.R.U32.HI R10, RZ, 0x3, R0 ;  /* 0x00000003ff0a7819 */ /* 0x000fe20000011600 */
[----:B------:R-:W-:Y:S01]  /*cbf0*/  IMAD R3, R89, 0x8, R5 ;  /* 0x0000000859037824 */ /* 0x000fe200078e0205 */
[----:B------:R-:W-:Y:S02]  /*cc00*/  SHF.R.S32.HI R5, RZ, 0x1f, R2 ;  /* 0x0000001fff057819 */ /* 0x000fe40000011402 */
[----:B------:R-:W-:Y:S01]  /*cc10*/  LOP3.LUT R8, R7, R10, RZ, 0x3c, !PT ;  /* 0x0000000a07087212 */ /* 0x000fe200078e3cff */
[----:B------:R-:W-:Y:S01]  /*cc20*/  IMAD.SHL.U32 R7, R2, 0x8, RZ ;  /* 0x0000000802077824 */ /* 0x000fe200078e00ff */
[----:B------:R-:W-:-:S02]  /*cc30*/  LEA.HI R2, R5, R2, RZ, 0x2 ;  /* 0x0000000205027211 */ /* 0x000fc400078f10ff */
[----:B------:R-:W-:Y:S01]  /*cc40*/  LOP3.LUT R9, R6, 0x7ffff000, RZ, 0xc0, !PT ;  /* 0x7ffff00006097812 */ /* 0x000fe200078ec0ff */
[----:B------:R-:W-:Y:S01]  /*cc50*/  IMAD.SHL.U32 R6, R3, 0x20, RZ ;  /* 0x0000002003067824 */ /* 0x000fe200078e00ff */
[----:B------:R-:W-:Y:S01]  /*cc60*/  LOP3.LUT R3, R0, 0x18, R7, 0xf8, !PT ;  /* 0x0000001800037812 */ /* 0x000fe200078ef807 */
[----:B------:R-:W-:Y:S01]  /*cc70*/  IMAD.SHL.U32 R0, R2, 0x400, RZ ;  /* 0x0000040002007824 */ /* 0x000fe200078e00ff */
[----:B------:R-:W-:Y:S02]  /*cc80*/  SHF.R.U32.HI R17, RZ, 0x10, R39 ;  /* 0x00000010ff117819 */ /* 0x000fe40000011627 */
[----:B------:R-:W-:Y:S02]  /*cc90*/  LOP3.LUT R2, R3, R10, RZ, 0x3c, !PT ;  /* 0x0000000a03027212 */ /* 0x000fe400078e3cff */
[----:B------:R-:W-:Y:S02]  /*cca0*/  LOP3.LUT R0, R0, 0x7ffff000, RZ, 0xc0, !PT ;  /* 0x7ffff00000007812 */ /* 0x000fe400078ec0ff */
[----:B------:R-:W-:-:S02]  /*ccb0*/  IADD3 R5, R8, R9, R6 ;  /* 0x0000000908057210 */ /* 0x000fc40007ffe006 */
[----:B------:R-:W-:Y:S02]  /*ccc0*/  IADD3 R0, R2, R0, R6 ;  /* 0x0000000002007210 */ /* 0x000fe40007ffe006 */
[----:B------:R-:W-:Y:S01]  /*ccd0*/  SHF.R.U64 R6, R36, 0x10, R37 ;  /* 0x0000001024067819 */ /* 0x000fe20000001225 */
[----:B------:R-:W-:Y:S01]  /*cce0*/  IMAD.SHL.U32 R41, R5, 0x2, RZ ;  /* 0x0000000205297824 */ /* 0x000fe200078e00ff */
[----:B------:R-:W-:Y:S01]  /*ccf0*/  SHF.R.U32.HI R5, RZ, 0x10, R35 ;  /* 0x00000010ff057819 */ /* 0x000fe20000011623 */
[----:B------:R-:W-:Y:S01]  /*cd00*/  IMAD.SHL.U32 R40, R0, 0x2, RZ ;  /* 0x0000000200287824 */ /* 0x000fe200078e00ff */
[----:B------:R-:W-:Y:S02]  /*cd10*/  SHF.R.U64 R0, R32, 0x10, R33 ;  /* 0x0000001020007819 */ /* 0x000fe40000001221 */
[----:B------:R-:W1:Y:S01]  /*cd20*/  LDS.128 R12, [R41+0x6080] ;  /* 0x00608000290c7984 */ /* 0x000e620000000c00 */
[----:B------:R-:W-:Y:S02]  /*cd30*/  PRMT R26, R84, 0x5410, R5 ;  /* 0x00005410541a7816 */ /* 0x000fe40000000005 */
[----:B------:R-:W-:Y:S01]  /*cd40*/  SHF.R.U32.HI R2, RZ, 0x10, R33 ;  /* 0x00000010ff027819 */ /* 0x000fe20000011621 */
[----:B------:R-:W2:Y:S01]  /*cd50*/  LDS.128 R8, [R40+0x6080] ;  /* 0x0060800028087984 */ /* 0x000ea20000000c00 */
[----:B------:R-:W-:-:S02]  /*cd60*/  PRMT R5, R47, 0x5432, R6 ;  /* 0x000054322f057816 */ /* 0x000fc40000000006 */
[----:B------:R-:W-:Y:S02]  /*cd70*/  SHF.R.U64 R3, R34, 0x10, R35 ;  /* 0x0000001022037819 */ /* 0x000fe40000001223 */
[----:B------:R-:W-:Y:S01]  /*cd80*/  SHF.R.U64 R16, R38, 0x10, R39 ;  /* 0x0000001026107819 */ /* 0x000fe20000001227 */
[----:B------:R-:W-:Y:S01]  /*cd90*/  IMAD.U32 R30, R5, 0x10000, RZ ;  /* 0x00010000051e7824 */ /* 0x000fe200078e00ff */
[C---:B------:R-:W-:Y:S02]  /*cda0*/  PRMT R18, R59.reuse, 0x5432, R0 ;  /* 0x000054323b127816 */ /* 0x040fe40000000000 */
[----:B------:R-:W-:Y:S02]  /*cdb0*/  PRMT R21, R59, 0x5410, R2 ;  /* 0x000054103b157816 */ /* 0x000fe40000000002 */
[----:B------:R-:W-:Y:S01]  /*cdc0*/  SHF.R.U32.HI R7, RZ, 0x10, R37 ;  /* 0x00000010ff077819 */ /* 0x000fe20000011625 */
[----:B------:R-:W-:Y:S01]  /*cdd0*/  IMAD.U32 R29, R18, 0x10000, RZ ;  /* 0x00010000121d7824 */ /* 0x000fe200078e00ff */
[----:B------:R-:W-:-:S02]  /*cde0*/  PRMT R25, R84, 0x5432, R3 ;  /* 0x0000543254197816 */ /* 0x000fc40000000003 */
[C---:B------:R-:W-:Y:S02]  /*cdf0*/  PRMT R23, R58.reuse, 0x5410, R17 ;  /* 0x000054103a177816 */ /* 0x040fe40000000011 */
[----:B------:R-:W-:Y:S02]  /*ce00*/  PRMT R24, R58, 0x5432, R16 ;  /* 0x000054323a187816 */ /* 0x000fe40000000010 */
[----:B------:R-:W-:Y:S01]  /*ce10*/  LOP3.LUT R32, R5, 0xffff0000, RZ, 0xc0, !PT ;  /* 0xffff000005207812 */ /* 0x000fe200078ec0ff */
[----:B------:R-:W-:Y:S01]  /*ce20*/  IMAD.U32 R5, R21, 0x10000, RZ ;  /* 0x0001000015057824 */ /* 0x000fe200078e00ff */
[----:B------:R-:W-:Y:S01]  /*ce30*/  PRMT R19, R47, 0x5410, R7 ;  /* 0x000054102f137816 */ /* 0x000fe20000000007 */
[C---:B-1----:R-:W-:Y:S01]  /*ce40*/  IMAD.U32 R17, R13.reuse, 0x10000, RZ ;  /* 0x000100000d117824 */ /* 0x042fe200078e00ff */
[----:B------:R-:W-:Y:S01]  /*ce50*/  LOP3.LUT R20, R13, 0xffff0000, RZ, 0xc0, !PT ;  /* 0xffff00000d147812 */ /* 0x000fe200078ec0ff */
[----:B------:R-:W-:Y:S01]  /*ce60*/  IMAD.U32 R16, R12, 0x10000, RZ ;  /* 0x000100000c107824 */ /* 0x000fe200078e00ff */
[C---:B------:R-:W-:Y:S01]  /*ce70*/  LOP3.LUT R27, R15.reuse, 0xffff0000, RZ, 0xc0, !PT ;  /* 0xffff00000f1b7812 */ /* 0x040fe200078ec0ff */
[C---:B--2---:R-:W-:Y:S01]  /*ce80*/  IMAD.U32 R2, R8.reuse, 0x10000, RZ ;  /* 0x0001000008027824 */ /* 0x044fe200078e00ff */
[----:B------:R-:W-:Y:S01]  /*ce90*/  LOP3.LUT R3, R8, 0xffff0000, RZ, 0xc0, !PT ;  /* 0xffff000008037812 */ /* 0x000fe200078ec0ff */
[----:B------:R-:W-:Y:S01]  /*cea0*/  IMAD.U32 R13, R15, 0x10000, RZ ;  /* 0x000100000f0d7824 */ /* 0x000fe200078e00ff */
[C---:B------:R-:W-:Y:S01]  /*ceb0*/  LOP3.LUT R8, R9.reuse, 0xffff0000, RZ, 0xc0, !PT ;  /* 0xffff000009087812 */ /* 0x040fe200078ec0ff */
[----:B------:R-:W-:Y:S01]  /*cec0*/  IMAD.U32 R6, R9, 0x10000, RZ ;  /* 0x0001000009067824 */ /* 0x000fe200078e00ff */
[----:B------:R-:W-:Y:S01]  /*ced0*/  LOP3.LUT R15, R10, 0xffff0000, RZ, 0xc0, !PT ;  /* 0xffff00000a0f7812 */ /* 0x000fe200078ec0ff */
[----:B------:R-:W-:Y:S01]  /*cee0*/  FMUL.FTZ R0, R2, R30 ;  /* 0x0000001e02007220 */ /* 0x000fe20000410000 */
[----:B------:R-:W-:Y:S01]  /*cef0*/  LOP3.LUT R12, R12, 0xffff0000, RZ, 0xc0, !PT ;  /* 0xffff00000c0c7812 */ /* 0x000fe200078ec0ff */
[----:B------:R-:W-:Y:S01]  /*cf00*/  IMAD.U32 R9, R10, 0x10000, RZ ;  /* 0x000100000a097824 */ /* 0x000fe200078e00ff */
[----:B------:R-:W-:Y:S01]  /*cf10*/  LOP3.LUT R10, R18, 0xffff0000, RZ, 0xc0, !PT ;  /* 0xffff0000120a7812 */ /* 0x000fe200078ec0ff */
[----:B------:R-:W-:Y:S01]  /*cf20*/  FFMA.FTZ R34, R16, R29, -R0 ;  /* 0x0000001d10227223 */ /* 0x000fe20000010800 */
[C---:B------:R-:W-:Y:S01]  /*cf30*/  LOP3.LUT R28, R14.reuse, 0xffff0000, RZ, 0xc0, !PT ;  /* 0xffff00000e1c7812 */ /* 0x040fe200078ec0ff */
[----:B------:R-:W-:Y:S01]  /*cf40*/  IMAD.U32 R22, R14, 0x10000, RZ ;  /* 0x000100000e167824 */ /* 0x000fe200078e00ff */
[----:B------:R-:W-:Y:S01]  /*cf50*/  LOP3.LUT R14, R11, 0xffff0000, RZ, 0xc0, !PT ;  /* 0xffff00000b0e7812 */ /* 0x000fe200078ec0ff */
[----:B------:R-:W-:-:S02]  /*cf60*/  FMUL.FTZ R0, R3, R32 ;  /* 0x0000002003007220 */ /* 0x000fc40000410000 */
[----:B------:R-:W-:Y:S02]  /*cf70*/  IMAD.U32 R7, R11, 0x10000, RZ ;  /* 0x000100000b077824 */ /* 0x000fe400078e00ff */
[----:B------:R-:W-:Y:S02]  /*cf80*/  FMUL.FTZ R2, R2, R29 ;  /* 0x0000001d02027220 */ /* 0x000fe40000410000 */
[----:B------:R-:W-:Y:S02]  /*cf90*/  IMAD.U32 R11, R19, 0x10000, RZ ;  /* 0x00010000130b7824 */ /* 0x000fe400078e00ff */
[-C--:B------:R-:W-:Y:S02]  /*cfa0*/  FMUL.FTZ R3, R3, R10.reuse ;  /* 0x0000000a03037220 */ /* 0x080fe40000410000 */
[----:B------:R-:W-:Y:S01]  /*cfb0*/  FFMA.FTZ R31, R12, R10, -R0 ;  /* 0x0000000a0c1f7223 */ /* 0x000fe20000010800 */
[----:B------:R-:W-:Y:S01]  /*cfc0*/  LOP3.LUT R10, R21, 0xffff0000, RZ, 0xc0, !PT ;  /* 0xffff0000150a7812 */ /* 0x000fe200078ec0ff */
[----:B------:R-:W-:-:S02]  /*cfd0*/  FFMA.FTZ R33, R16, R30, R2 ;  /* 0x0000001e10217223 */ /* 0x000fc40000010002 */
[C---:B------:R-:W-:Y:S02]  /*cfe0*/  FMUL.FTZ R0, R6.reuse, R5 ;  /* 0x0000000506007220 */ /* 0x040fe40000410000 */
[-C--:B------:R-:W-:Y:S02]  /*cff0*/  FMUL.FTZ R2, R6, R11.reuse ;  /* 0x0000000b06027220 */ /* 0x080fe40000410000 */
[----:B------:R-:W-:Y:S01]  /*d000*/  FFMA.FTZ R30, R12, R32, R3 ;  /* 0x000000200c1e7223 */ /* 0x000fe20000010003 */
[----:B------:R-:W-:Y:S01]  /*d010*/  LOP3.LUT R12, R24, 0xffff0000, RZ, 0xc0, !PT ;  /* 0xffff0000180c7812 */ /* 0x000fe200078ec0ff */
[----:B------:R-:W-:Y:S02]  /*d020*/  IMAD.U32 R16, R23, 0x10000, RZ ;  /* 0x0001000017107824 */ /* 0x000fe400078e00ff */
[----:B------:R-:W-:Y:S02]  /*d030*/  IMAD.U32 R3, R26, 0x10000, RZ ;  /* 0x000100001a037824 */ /* 0x000fe400078e00ff */
[----:B------:R-:W-:Y:S01]  /*d040*/  FFMA.FTZ R18, R17, R11, R0 ;  /* 0x0000000b11127223 */ /* 0x000fe20000010000 */
[----:B------:R-:W-:Y:S01]  /*d050*/  LOP3.LUT R11, R19, 0xffff0000, RZ, 0xc0, !PT ;  /* 0xffff0000130b7812 */ /* 0x000fe200078ec0ff */
[----:B------:R-:W-:-:S02]  /*d060*/  FFMA.FTZ R29, R17, R5, -R2 ;  /* 0x00000005111d7223 */ /* 0x000fc40000010802 */
[C---:B------:R-:W-:Y:S02]  /*d070*/  FMUL.FTZ R2, R7.reuse, R16 ;  /* 0x0000001007027220 */ /* 0x040fe40000410000 */
[-C--:B------:R-:W-:Y:S02]  /*d080*/  FMUL.FTZ R0, R7, R3.reuse ;  /* 0x0000000307007220 */ /* 0x080fe40000410000 */
[----:B------:R-:W-:Y:S02]  /*d090*/  IMAD.U32 R7, R24, 0x10000, RZ ;  /* 0x0001000018077824 */ /* 0x000fe400078e00ff */
[----:B------:R-:W-:Y:S02]  /*d0a0*/  FFMA.FTZ R17, R13, R3, -R2 ;  /* 0x000000030d117223 */ /* 0x000fe40000010802 */
[----:B------:R-:W-:Y:S02]  /*d0b0*/  IMAD.U32 R6, R25, 0x10000, RZ ;  /* 0x0001000019067824 */ /* 0x000fe400078e00ff */
[----:B------:R-:W-:-:S02]  /*d0c0*/  FMUL.FTZ R5, R8, R11 ;  /* 0x0000000b08057220 */ /* 0x000fc40000410000 */
[----:B------:R-:W-:Y:S02]  /*d0d0*/  FMUL.FTZ R2, R9, R7 ;  /* 0x0000000709027220 */ /* 0x000fe40000410000 */
        /* <DEDUP_REMOVED lines=12> */
[C---:B------:R-:W-:Y:S02]  /*d1a0*/  FMUL.FTZ R2, R14.reuse, R9 ;  /* 0x000000090e027220 */ /* 0x040fe40000410000 */
        /* <DEDUP_REMOVED lines=15> */
.L_x_485:
[----:B------:R-:W-:Y:S05]  /*d2a0*/  BSYNC B0 ;  /* 0x0000000000007941 */ /* 0x000fea0003800000 */
.L_x_484:
[----:B------:R-:W-:-:S04]  /*d2b0*/  IADD3 R0, R57, 0x20, RZ ;  /* 0x0000002039007810 */ /* 0x000fc80007ffe0ff */
        /* <DEDUP_REMOVED lines=123> */
.L_x_481:
[----:B------:R-:W-:Y:S05]  /*da70*/  BSYNC B1 ;  /* 0x0000000000017941 */ /* 0x000fea0003800000 */
.L_x_480:
[----:B------:R-:W-:-:S04]  /*da80*/  IADD3 R18, R56, 0x40, RZ ;  /* 0x0000004038127810 */ /* 0x000fc80007ffe0ff */
[----:B------:R-:W-:-:S13]  /*da90*/  ISETP.GE.AND P0, PT, R18, R46, PT ;  /* 0x0000002e1200720c */ /* 0x000fda0003f06270 */
[----:B------:R-:W-:Y:S05]  /*daa0*/  @P0 BRA `(.L_x_465) ;  /* 0x000017a000000947 */ /* 0x000fea0003800000 */
[----:B------:R-:W-:Y:S01]  /*dab0*/  ISETP.GE.AND P0, PT, R57, c[0x0][0x27c], PT ;  /* 0x00009f0039007a0c */ /* 0x000fe20003f06270 */
[----:B------:R-:W-:-:S12]  /*dac0*/  BSSY B0, `(.L_x_486) ;  /* 0x0000078000007945 */ /* 0x000fd80003800000 */
[----:B------:R-:W-:Y:S05]  /*dad0*/  @P0 BRA `(.L_x_487) ;  /* 0x0000076000000947 */ /* 0x000fea0003800000 */
[----:B------:R-:W-:Y:S01]  /*dae0*/  SHF.R.S32.HI R0, RZ, 0x1f, R18 ;  /* 0x0000001fff007819 */ /* 0x000fe20000011412 */
[----:B------:R-:W-:Y:S01]  /*daf0*/  IMAD.MOV.U32 R6, RZ, RZ, c[0x0][0x27c] ;  /* 0x00009f00ff067624 */ /* 0x000fe200078e00ff */
[-C--:B------:R-:W-:Y:S02]  /*db00*/  LEA.HI R2, R18, R18.reuse, RZ, 0x1 ;  /* 0x0000001212027211 */ /* 0x080fe400078f08ff */
[----:B------:R-:W-:Y:S02]  /*db10*/  LEA.HI R0, R0, R18, RZ, 0x3 ;  /* 0x0000001200007211 */ /* 0x000fe400078f18ff */
[----:B------:R-:W-:Y:S01]  /*db20*/  LEA.HI R6, R6, R45, RZ, 0x1d ;  /* 0x0000002d06067211 */ /* 0x000fe200078fe8ff */
[C---:B------:R-:W-:Y:S01]  /*db30*/  IMAD.SHL.U32 R3, R2.reuse, 0x20, RZ ;  /* 0x0000002002037824 */ /* 0x040fe200078e00ff */
[----:B------:R-:W-:Y:S01]  /*db40*/  LOP3.LUT R5, R2, 0x7fffffe, RZ, 0xc0, !PT ;  /* 0x07fffffe02057812 */ /* 0x000fe200078ec0ff */
[----:B------:R-:W-:Y:S01]  /*db50*/  IMAD.SHL.U32 R2, R0, 0x20, RZ ;  /* 0x0000002000027824 */ /* 0x000fe200078e00ff */
[----:B------:R-:W-:-:S02]  /*db60*/  SHF.R.S32.HI R7, RZ, 0x1f, R6 ;  /* 0x0000001fff077819 */ /* 0x000fc40000011406 */
[----:B------:R-:W-:Y:S01]  /*db70*/  LOP3.LUT R0, R3, 0xc0, RZ, 0xc0, !PT ;  /* 0x000000c003007812 */ /* 0x000fe200078ec0ff */
[----:B------:R-:W-:Y:S01]  /*db80*/  IMAD.IADD R3, R18, 0x1, -R5 ;  /* 0x0000000112037824 */ /* 0x000fe200078e0a05 */
[----:B------:R-:W-:Y:S02]  /*db90*/  LOP3.LUT R2, R2, 0xffffff00, RZ, 0xc0, !PT ;  /* 0xffffff0002027812 */ /* 0x000fe400078ec0ff */
[----:B------:R-:W-:Y:S01]  /*dba0*/  LEA.HI R7, R7, R6, RZ, 0x2 ;  /* 0x0000000607077211 */ /* 0x000fe200078f10ff */
[----:B------:R-:W-:Y:S01]  /*dbb0*/  IMAD.SHL.U32 R6, R6, 0x8, RZ ;  /* 0x0000000806067824 */ /* 0x000fe200078e00ff */
[C---:B------:R-:W-:Y:S01]  /*dbc0*/  LOP3.LUT R5, R0.reuse, 0x18, R57, 0xf8, !PT ;  /* 0x0000001800057812 */ /* 0x040fe200078ef839 */
[----:B------:R-:W-:Y:S01]  /*dbd0*/  IMAD R3, R3, 0x20, R2 ;  /* 0x0000002003037824 */ /* 0x000fe200078e0202 */
[----:B-1----:R-:W-:Y:S02]  /*dbe0*/  SHF.R.U32.HI R8, RZ, 0x3, R0 ;  /* 0x00000003ff087819 */ /* 0x002fe40000011600 */
[----:B------:R-:W-:Y:S01]  /*dbf0*/  LOP3.LUT R2, R0, 0x18, R6, 0xf8, !PT ;  /* 0x0000001800027812 */ /* 0x000fe200078ef806 */
[----:B------:R-:W-:Y:S01]  /*dc00*/  IMAD.SHL.U32 R0, R7, 0x400, RZ ;  /* 0x0000040007007824 */ /* 0x000fe200078e00ff */
[----:B------:R-:W-:-:S02]  /*dc10*/  LOP3.LUT R5, R5, R8, RZ, 0x3c, !PT ;  /* 0x0000000805057212 */ /* 0x000fc400078e3cff */
[----:B------:R-:W-:Y:S02]  /*dc20*/  LOP3.LUT R2, R2, R8, RZ, 0x3c, !PT ;  /* 0x0000000802027212 */ /* 0x000fe400078e3cff */
[----:B------:R-:W-:Y:S01]  /*dc30*/  LOP3.LUT R0, R0, 0x7ffff000, RZ, 0xc0, !PT ;  /* 0x7ffff00000007812 */ /* 0x000fe200078ec0ff */
[----:B------:R-:W-:Y:S01]  /*dc40*/  IMAD.IADD R5, R3, 0x1, R5 ;  /* 0x0000000103057824 */ /* 0x000fe200078e0205 */
[----:B------:R-:W-:Y:S02]  /*dc50*/  SHF.R.U64 R6, R64, 0x10, R65 ;  /* 0x0000001040067819 */ /* 0x000fe40000001241 */
[----:B------:R-:W-:Y:S01]  /*dc60*/  IADD3 R0, R2, R0, R3 ;  /* 0x0000000002007210 */ /* 0x000fe20007ffe003 */
[----:B------:R-:W-:Y:S01]  /*dc70*/  IMAD.SHL.U32 R35, R5, 0x2, RZ ;  /* 0x0000000205237824 */ /* 0x000fe200078e00ff */
[----:B------:R-:W-:Y:S02]  /*dc80*/  SHF.R.U32.HI R5, RZ, 0x10, R63 ;  /* 0x00000010ff057819 */ /* 0x000fe4000001163f */
[--C-:B------:R-:W-:Y:S01]  /*dc90*/  SHF.R.U32.HI R2, RZ, 0x10, R61.reuse ;  /* 0x00000010ff027819 */ /* 0x100fe2000001163d */
[----:B------:R-:W-:Y:S01]  /*dca0*/  IMAD.SHL.U32 R33, R0, 0x2, RZ ;  /* 0x0000000200217824 */ /* 0x000fe200078e00ff */
[----:B------:R-:W1:Y:S01]  /*dcb0*/  LDS.128 R12, [R35+0x6080] ;  /* 0x00608000230c7984 */ /* 0x000e620000000c00 */
[----:B------:R-:W-:-:S02]  /*dcc0*/  SHF.R.U64 R0, R60, 0x10, R61 ;  /* 0x000000103c007819 */ /* 0x000fc4000000123d */
[----:B------:R-:W-:Y:S01]  /*dcd0*/  PRMT R26, R93, 0x5410, R5 ;  /* 0x000054105d1a7816 */ /* 0x000fe20000000005 */
[----:B------:R-:W2:Y:S01]  /*dce0*/  LDS.128 R8, [R33+0x6080] ;  /* 0x0060800021087984 */ /* 0x000ea20000000c00 */
[----:B------:R-:W-:Y:S02]  /*dcf0*/  PRMT R5, R90, 0x5432, R6 ;  /* 0x000054325a057816 */ /* 0x000fe40000000006 */
[--C-:B------:R-:W-:Y:S02]  /*dd00*/  SHF.R.U64 R16, R66, 0x10, R67.reuse ;  /* 0x0000001042107819 */ /* 0x100fe40000001243 */
[----:B------:R-:W-:Y:S01]  /*dd10*/  SHF.R.U32.HI R17, RZ, 0x10, R67 ;  /* 0x00000010ff117819 */ /* 0x000fe20000011643 */
[----:B------:R-:W-:Y:S01]  /*dd20*/  IMAD.U32 R31, R5, 0x10000, RZ ;  /* 0x00010000051f7824 */ /* 0x000fe200078e00ff */
[----:B------:R-:W-:Y:S02]  /*dd30*/  SHF.R.U64 R3, R62, 0x10, R63 ;  /* 0x000000103e037819 */ /* 0x000fe4000000123f */
[----:B------:R-:W-:-:S02]  /*dd40*/  PRMT R20, R92, 0x5432, R0 ;  /* 0x000054325c147816 */ /* 0x000fc40000000000 */
[----:B------:R-:W-:Y:S02]  /*dd50*/  SHF.R.U32.HI R7, RZ, 0x10, R65 ;  /* 0x00000010ff077819 */ /* 0x000fe40000011641 */
[----:B------:R-:W-:Y:S01]  /*dd60*/  PRMT R22, R92, 0x5410, R2 ;  /* 0x000054105c167816 */ /* 0x000fe20000000002 */
[----:B------:R-:W-:Y:S01]  /*dd70*/  IMAD.U32 R30, R20, 0x10000, RZ ;  /* 0x00010000141e7824 */ /* 0x000fe200078e00ff */
[C---:B------:R-:W-:Y:S02]  /*dd80*/  PRMT R25, R91.reuse, 0x5432, R16 ;  /* 0x000054325b197816 */ /* 0x040fe40000000010 */
[----:B------:R-:W-:Y:S02]  /*dd90*/  PRMT R24, R91, 0x5410, R17 ;  /* 0x000054105b187816 */ /* 0x000fe40000000011 */
[----:B------:R-:W-:Y:S02]  /*dda0*/  PRMT R27, R93, 0x5432, R3 ;  /* 0x000054325d1b7816 */ /* 0x000fe40000000003 */
[----:B------:R-:W-:-:S02]  /*ddb0*/  PRMT R19, R90, 0x5410, R7 ;  /* 0x000054105a137816 */ /* 0x000fc40000000007 */
[----:B------:R-:W-:Y:S01]  /*ddc0*/  LOP3.LUT R34, R5, 0xffff0000, RZ, 0xc0, !PT ;  /* 0xffff000005227812 */ /* 0x000fe200078ec0ff */
[----:B------:R-:W-:Y:S02]  /*ddd0*/  IMAD.U32 R5, R22, 0x10000, RZ ;  /* 0x0001000016057824 */ /* 0x000fe400078e00ff */
[C---:B-1----:R-:W-:Y:S01]  /*dde0*/  IMAD.U32 R16, R12.reuse, 0x10000, RZ ;  /* 0x000100000c107824 */ /* 0x042fe200078e00ff */
[----:B------:R-:W-:Y:S01]  /*ddf0*/  LOP3.LUT R17, R12, 0xffff0000, RZ, 0xc0, !PT ;  /* 0xffff00000c117812 */ /* 0x000fe200078ec0ff */
[C---:B------:R-:W-:Y:S01]  /*de00*/  IMAD.U32 R12, R13.reuse, 0x10000, RZ ;  /* 0x000100000d0c7824 */ /* 0x040fe200078e00ff */
[----:B------:R-:W-:Y:S01]  /*de10*/  LOP3.LUT R21, R13, 0xffff0000, RZ, 0xc0, !PT ;  /* 0xffff00000d157812 */ /* 0x000fe200078ec0ff */
[C---:B--2---:R-:W-:Y:S01]  /*de20*/  IMAD.U32 R2, R8.reuse, 0x10000, RZ ;  /* 0x0001000008027824 */ /* 0x044fe200078e00ff */
[----:B------:R-:W-:Y:S01]  /*de30*/  LOP3.LUT R3, R8, 0xffff0000, RZ, 0xc0, !PT ;  /* 0xffff000008037812 */ /* 0x000fe200078ec0ff */
[C---:B------:R-:W-:Y:S01]  /*de40*/  IMAD.U32 R13, R15.reuse, 0x10000, RZ ;  /* 0x000100000f0d7824 */ /* 0x040fe200078e00ff */
[----:B------:R-:W-:Y:S01]  /*de50*/  LOP3.LUT R28, R15, 0xffff0000, RZ, 0xc0, !PT ;  /* 0xffff00000f1c7812 */ /* 0x000fe200078ec0ff */
[C---:B------:R-:W-:Y:S01]  /*de60*/  IMAD.U32 R7, R9.reuse, 0x10000, RZ ;  /* 0x0001000009077824 */ /* 0x040fe200078e00ff */
[----:B------:R-:W-:Y:S01]  /*de70*/  LOP3.LUT R8, R9, 0xffff0000, RZ, 0xc0, !PT ;  /* 0xffff000009087812 */ /* 0x000fe200078ec0ff */
[----:B------:R-:W-:Y:S01]  /*de80*/  IMAD.U32 R9, R10, 0x10000, RZ ;  /* 0x000100000a097824 */ /* 0x000fe200078e00ff */
[----:B------:R-:W-:Y:S01]  /*de90*/  SHF.L.U32 R23, R14, 0x10, RZ ;  /* 0x000000100e177819 */ /* 0x000fe200000006ff */
[-C--:B------:R-:W-:Y:S01]  /*dea0*/  FMUL.FTZ R0, R2, R31.reuse ;  /* 0x0000001f02007220 */ /* 0x080fe20000410000 */
[----:B------:R-:W-:Y:S01]  /*deb0*/  LOP3.LUT R29, R14, 0xffff0000, RZ, 0xc0, !PT ;  /* 0xffff00000e1d7812 */ /* 0x000fe200078ec0ff */
[C---:B------:R-:W-:Y:S01]  /*dec0*/  IMAD.U32 R6, R11.reuse, 0x10000, RZ ;  /* 0x000100000b067824 */ /* 0x040fe200078e00ff */
[----:B------:R-:W-:Y:S01]  /*ded0*/  LOP3.LUT R15, R10, 0xffff0000, RZ, 0xc0, !PT ;  /* 0xffff00000a0f7812 */ /* 0x000fe200078ec0ff */
[-C--:B------:R-:W-:Y:S01]  /*dee0*/  FMUL.FTZ R2, R2, R30.reuse ;  /* 0x0000001e02027220 */ /* 0x080fe20000410000 */
[----:B------:R-:W-:Y:S01]  /*def0*/  LOP3.LUT R14, R11, 0xffff0000, RZ, 0xc0, !PT ;  /* 0xffff00000b0e7812 */ /* 0x000fe200078ec0ff */
[----:B------:R-:W-:Y:S01]  /*df00*/  FFMA.FTZ R37, R16, R30, -R0 ;  /* 0x0000001e10257223 */ /* 0x000fe20000010800 */
[----:B------:R-:W-:Y:S01]  /*df10*/  LOP3.LUT R10, R20, 0xffff0000, RZ, 0xc0, !PT ;  /* 0xffff0000140a7812 */ /* 0x000fe200078ec0ff */
[----:B------:R-:W-:Y:S01]  /*df20*/  FMUL.FTZ R0, R3, R34 ;  /* 0x0000002203007220 */ /* 0x000fe20000410000 */
[----:B------:R-:W-:Y:S01]  /*df30*/  SHF.L.U32 R11, R19, 0x10, RZ ;  /* 0x00000010130b7819 */ /* 0x000fe200000006ff */
[----:B------:R-:W-:-:S02]  /*df40*/  FFMA.FTZ R36, R16, R31, R2 ;  /* 0x0000001f10247223 */ /* 0x000fc40000010002 */
[-C--:B------:R-:W-:Y:S02]  /*df50*/  FMUL.FTZ R3, R3, R10.reuse ;  /* 0x0000000a03037220 */ /* 0x080fe40000410000 */
[----:B------:R-:W-:Y:S02]  /*df60*/  FMUL.FTZ R2, R7, R11 ;  /* 0x0000000b07027220 */ /* 0x000fe40000410000 */
[----:B------:R-:W-:Y:S02]  /*df70*/  IMAD.U32 R16, R24, 0x10000, RZ ;  /* 0x0001000018107824 */ /* 0x000fe400078e00ff */
[----:B------:R-:W-:Y:S01]  /*df80*/  FFMA.FTZ R32, R17, R10, -R0 ;  /* 0x0000000a11207223 */ /* 0x000fe20000010800 */
[----:B------:R-:W-:Y:S01]  /*df90*/  LOP3.LUT R10, R22, 0xffff0000, RZ, 0xc0, !PT ;  /* 0xffff0000160a7812 */ /* 0x000fe200078ec0ff */
[----:B------:R-:W-:Y:S01]  /*dfa0*/  FMUL.FTZ R0, R7, R5 ;  /* 0x0000000507007220 */ /* 0x000fe20000410000 */
[----:B------:R-:W-:Y:S01]  /*dfb0*/  LOP3.LUT R7, R19, 0xffff0000, RZ, 0xc0, !PT ;  /* 0xffff000013077812 */ /* 0x000fe200078ec0ff */
[----:B------:R-:W-:-:S02]  /*dfc0*/  FFMA.FTZ R31, R17, R34, R3 ;  /* 0x00000022111f7223 */ /* 0x000fc40000010003 */
[----:B------:R-:W-:Y:S02]  /*dfd0*/  FFMA.FTZ R30, R12, R5, -R2 ;  /* 0x000000050c1e7223 */ /* 0x000fe40000010802 */
[----:B------:R-:W-:Y:S02]  /*dfe0*/  IMAD.U32 R3, R26, 0x10000, RZ ;  /* 0x000100001a037824 */ /* 0x000fe400078e00ff */
[----:B------:R-:W-:Y:S02]  /*dff0*/  FMUL.FTZ R2, R6, R16 ;  /* 0x0000001006027220 */ /* 0x000fe40000410000 */
[C---:B------:R-:W-:Y:S02]  /*e000*/  IMAD.U32 R19, R25.reuse, 0x10000, RZ ;  /* 0x0001000019137824 */ /* 0x040fe400078e00ff */
[----:B------:R-:W-:Y:S01]  /*e010*/  FFMA.FTZ R20, R12, R11, R0 ;  /* 0x0000000b0c147223 */ /* 0x000fe20000010000 */
[----:B------:R-:W-:Y:S01]  /*e020*/  LOP3.LUT R12, R25, 0xffff0000, RZ, 0xc0, !PT ;  /* 0xffff0000190c7812 */ /* 0x000fe200078ec0ff */
[----:B------:R-:W-:-:S02]  /*e030*/  FMUL.FTZ R0, R6, R3 ;  /* 0x0000000306007220 */ /* 0x000fc40000410000 */
[----:B------:R-:W-:Y:S02]  /*e040*/  FFMA.FTZ R17, R13, R3, -R2 ;  /* 0x000000030d117223 */ /* 0x000fe40000010802 */
[----:B------:R-:W-:Y:S02]  /*e050*/  IMAD.U32 R6, R27, 0x10000, RZ ;  /* 0x000100001b067824 */ /* 0x000fe400078e00ff */
[C---:B------:R-:W-:Y:S02]  /*e060*/  FMUL.FTZ R5, R8.reuse, R7 ;  /* 0x0000000708057220 */ /* 0x040fe40000410000 */
[----:B------:R-:W-:Y:S02]  /*e070*/  FMUL.FTZ R2, R9, R19 ;  /* 0x0000001309027220 */ /* 0x000fe40000410000 */
[----:B------:R-:W-:Y:S02]  /*e080*/  FFMA.FTZ R16, R13, R16, R0 ;  /* 0x000000100d107223 */ /* 0x000fe40000010000 */
[-C--:B------:R-:W-:Y:S01]  /*e090*/  FMUL.FTZ R3, R8, R10.reuse ;  /* 0x0000000a08037220 */ /* 0x080fe20000410000 */
[----:B------:R-:W-:Y:S01]  /*e0a0*/  LOP3.LUT R8, R26, 0xffff0000, RZ, 0xc0, !PT ;  /* 0xffff00001a087812 */ /* 0x000fe200078ec0ff */
[----:B------:R-:W-:-:S02]  /*e0b0*/  FFMA.FTZ R13, R21, R10, -R5 ;  /* 0x0000000a150d7223 */ /* 0x000fc40000010805 */
[-C--:B------:R-:W-:Y:S01]  /*e0c0*/  FMUL.FTZ R0, R9, R6.reuse ;  /* 0x0000000609007220 */ /* 0x080fe20000410000 */
[----:B------:R-:W-:Y:S01]  /*e0d0*/  LOP3.LUT R9, R24, 0xffff0000, RZ, 0xc0, !PT ;  /* 0xffff000018097812 */ /* 0x000fe200078ec0ff */
[----:B------:R-:W-:Y:S01]  /*e0e0*/  FFMA.FTZ R10, R23, R6, -R2 ;  /* 0x00000006170a7223 */ /* 0x000fe20000010802 */
[----:B------:R-:W-:Y:S01]  /*e0f0*/  LOP3.LUT R6, R27, 0xffff0000, RZ, 0xc0, !PT ;  /* 0xffff00001b067812 */ /* 0x000fe200078ec0ff */
[----:B------:R-:W-:Y:S01]  /*e100*/  FFMA.FTZ R11, R21, R7, R3 ;  /* 0x00000007150b7223 */ /* 0x000fe20000010003 */
[----:B------:R-:W-:Y:S01]  /*e110*/  F2FP.BF16.PACK_AB R13, R13, R30 ;  /* 0x0000001e0d0d723e */ /* 0x000fe200000010ff */
[----:B------:R-:W-:Y:S02]  /*e120*/  FFMA.FTZ R7, R23, R19, R0 ;  /* 0x0000001317077223 */ /* 0x000fe40000010000 */
[----:B------:R-:W-:Y:S02]  /*e130*/  FMUL.FTZ R5, R15, R12 ;  /* 0x0000000c0f057220 */ /* 0x000fe40000410000 */
[----:B------:R-:W-:-:S02]  /*e140*/  FMUL.FTZ R2, R14, R9 ;  /* 0x000000090e027220 */ /* 0x000fc40000410000 */
        /* <DEDUP_REMOVED lines=15> */
.L_x_487:
[----:B------:R-:W-:Y:S05]  /*e240*/  BSYNC B0 ;  /* 0x0000000000007941 */ /* 0x000fea0003800000 */
.L_x_486:
[----:B------:R-:W-:Y:S01]  /*e250*/  IADD3 R3, R57, 0x10, RZ ;  /* 0x0000001039037810 */ /* 0x000fe20007ffe0ff */
[----:B------:R-:W-:Y:S03]  /*e260*/  BSSY B0, `(.L_x_488) ;  /* 0x000007f000007945 */ /* 0x000fe60003800000 */
[----:B------:R-:W-:-:S13]  /*e270*/  ISETP.GE.AND P0, PT, R3, c[0x0][0x27c], PT ;  /* 0x00009f0003007a0c */ /* 0x000fda0003f06270 */
[----:B------:R-:W-:Y:S05]  /*e280*/  @P0 BRA `(.L_x_489) ;  /* 0x000007c000000947 */ /* 0x000fea0003800000 */
[----:B------:R-:W-:Y:S01]  /*e290*/  SHF.R.S32.HI R0, RZ, 0x1f, R18 ;  /* 0x0000001fff007819 */ /* 0x000fe20000011412 */
[----:B-1----:R-:W-:Y:S01]  /*e2a0*/  IMAD.MOV.U32 R10, RZ, RZ, c[0x0][0x27c] ;  /* 0x00009f00ff0a7624 */ /* 0x002fe200078e00ff */
[-C--:B------:R-:W-:Y:S02]  /*e2b0*/  LEA.HI R6, R18, R18.reuse, RZ, 0x1 ;  /* 0x0000001212067211 */ /* 0x080fe400078f08ff */
[----:B------:R-:W-:Y:S02]  /*e2c0*/  LEA.HI R0, R0, R18, RZ, 0x3 ;  /* 0x0000001200007211 */ /* 0x000fe400078f18ff */
[----:B------:R-:W-:Y:S02]  /*e2d0*/  SHF.R.S32.HI R9, RZ, 0x1f, R3 ;  /* 0x0000001fff097819 */ /* 0x000fe40000011403 */
[----:B------:R-:W-:Y:S01]  /*e2e0*/  LOP3.LUT R2, R6, 0x7fffffe, RZ, 0xc0, !PT ;  /* 0x07fffffe06027812 */ /* 0x000fe200078ec0ff */
[----:B------:R-:W-:Y:S01]  /*e2f0*/  IMAD.SHL.U32 R0, R0, 0x20, RZ ;  /* 0x0000002000007824 */ /* 0x000fe200078e00ff */
[CC--:B------:R-:W-:Y:S01]  /*e300*/  LEA.HI R7, R9.reuse, R3.reuse, RZ, 0x3 ;  /* 0x0000000309077211 */ /* 0x0c0fe200078f18ff */
[----:B------:R-:W-:Y:S01]  /*e310*/  IMAD.SHL.U32 R6, R6, 0x20, RZ ;  /* 0x0000002006067824 */ /* 0x000fe200078e00ff */
[----:B------:R-:W-:Y:S01]  /*e320*/  LEA.HI R3, R9, R3, RZ, 0x5 ;  /* 0x0000000309037211 */ /* 0x000fe200078f28ff */
[----:B------:R-:W-:Y:S01]  /*e330*/  IMAD.IADD R8, R18, 0x1, -R2 ;  /* 0x0000000112087824 */ /* 0x000fe200078e0a02 */
[----:B------:R-:W-:-:S02]  /*e340*/  LOP3.LUT R5, R0, 0xffffff00, RZ, 0xc0, !PT ;  /* 0xffffff0000057812 */ /* 0x000fc400078ec0ff */
[----:B------:R-:W-:Y:S02]  /*e350*/  SHF.R.S32.HI R2, RZ, 0x3, R7 ;  /* 0x00000003ff027819 */ /* 0x000fe40000011407 */
[----:B------:R-:W-:Y:S01]  /*e360*/  LOP3.LUT R0, R6, 0xc0, RZ, 0xc0, !PT ;  /* 0x000000c006007812 */ /* 0x000fe200078ec0ff */
[----:B------:R-:W-:Y:S01]  /*e370*/  IMAD R8, R8, 0x20, R5 ;  /* 0x0000002008087824 */ /* 0x000fe200078e0205 */
[----:B------:R-:W-:Y:S01]  /*e380*/  LEA.HI R2, R10, R2, RZ, 0x1d ;  /* 0x000000020a027211 */ /* 0x000fe200078fe8ff */
[----:B------:R-:W-:Y:S01]  /*e390*/  IMAD.SHL.U32 R5, R3, 0x80, RZ ;  /* 0x0000008003057824 */ /* 0x000fe200078e00ff */
[----:B------:R-:W-:Y:S02]  /*e3a0*/  LOP3.LUT R6, R0, 0x18, R7, 0xf8, !PT ;  /* 0x0000001800067812 */ /* 0x000fe400078ef807 */
[----:B------:R-:W-:Y:S02]  /*e3b0*/  SHF.R.S32.HI R3, RZ, 0x1f, R2 ;  /* 0x0000001fff037819 */ /* 0x000fe40000011402 */
[----:B------:R-:W-:Y:S01]  /*e3c0*/  LOP3.LUT R7, R5, 0x7ffff000, RZ, 0xc0, !PT ;  /* 0x7ffff00005077812 */ /* 0x000fe200078ec0ff */
[----:B------:R-:W-:Y:S01]  /*e3d0*/  IMAD.SHL.U32 R5, R2, 0x8, RZ ;  /* 0x0000000802057824 */ /* 0x000fe200078e00ff */
[----:B------:R-:W-:-:S02]  /*e3e0*/  LEA.HI R2, R3, R2, RZ, 0x2 ;  /* 0x0000000203027211 */ /* 0x000fc400078f10ff */
[----:B------:R-:W-:Y:S02]  /*e3f0*/  SHF.R.U32.HI R9, RZ, 0x3, R0 ;  /* 0x00000003ff097819 */ /* 0x000fe40000011600 */
[----:B------:R-:W-:Y:S01]  /*e400*/  LOP3.LUT R3, R0, 0x18, R5, 0xf8, !PT ;  /* 0x0000001800037812 */ /* 0x000fe200078ef805 */
[----:B------:R-:W-:Y:S01]  /*e410*/  IMAD.SHL.U32 R0, R2, 0x400, RZ ;  /* 0x0000040002007824 */ /* 0x000fe200078e00ff */
[-C--:B------:R-:W-:Y:S02]  /*e420*/  LOP3.LUT R6, R6, R9.reuse, RZ, 0x3c, !PT ;  /* 0x0000000906067212 */ /* 0x080fe400078e3cff */
        /* <DEDUP_REMOVED lines=14> */
[--C-:B------:R-:W-:Y:S02]  /*e510*/  SHF.R.U64 R16, R74, 0x10, R75.reuse ;  /* 0x000000104a107819 */ /* 0x100fe4000000124b */
[----:B------:R-:W-:Y:S01]  /*e520*/  SHF.R.U32.HI R17, RZ, 0x10, R75 ;  /* 0x00000010ff117819 */ /* 0x000fe2000001164b */
[----:B------:R-:W-:Y:S01]  /*e530*/  IMAD.U32 R31, R5, 0x10000, RZ ;  /* 0x00010000051f7824 */ /* 0x000fe200078e00ff */
[----:B------:R-:W-:Y:S02]  /*e540*/  SHF.R.U64 R3, R70, 0x10, R71 ;  /* 0x0000001046037819 */ /* 0x000fe40000001247 */
[C---:B------:R-:W-:Y:S02]  /*e550*/  PRMT R20, R96.reuse, 0x5432, R0 ;  /* 0x0000543260147816 */ /* 0x040fe40000000000 */
[----:B------:R-:W-:Y:S02]  /*e560*/  SHF.R.U32.HI R7, RZ, 0x10, R73 ;  /* 0x00000010ff077819 */ /* 0x000fe40000011649 */
[----:B------:R-:W-:Y:S01]  /*e570*/  PRMT R22, R96, 0x5410, R2 ;  /* 0x0000541060167816 */ /* 0x000fe20000000002 */
[----:B------:R-:W-:Y:S01]  /*e580*/  IMAD.U32 R30, R20, 0x10000, RZ ;  /* 0x00010000141e7824 */ /* 0x000fe200078e00ff */
[----:B------:R-:W-:-:S02]  /*e590*/  PRMT R25, R95, 0x5432, R16 ;  /* 0x000054325f197816 */ /* 0x000fc40000000010 */
[----:B------:R-:W-:Y:S02]  /*e5a0*/  PRMT R24, R95, 0x5410, R17 ;  /* 0x000054105f187816 */ /* 0x000fe40000000011 */
[----:B------:R-:W-:Y:S02]  /*e5b0*/  PRMT R27, R97, 0x5432, R3 ;  /* 0x00005432611b7816 */ /* 0x000fe40000000003 */
[----:B------:R-:W-:Y:S02]  /*e5c0*/  PRMT R19, R94, 0x5410, R7 ;  /* 0x000054105e137816 */ /* 0x000fe40000000007 */
        /* <DEDUP_REMOVED lines=12> */
[C---:B------:R-:W-:Y:S01]  /*e690*/  IMAD.U32 R9, R10.reuse, 0x10000, RZ ;  /* 0x000100000a097824 */ /* 0x040fe200078e00ff */
[----:B------:R-:W-:Y:S01]  /*e6a0*/  LOP3.LUT R15, R10, 0xffff0000, RZ, 0xc0, !PT ;  /* 0xffff00000a0f7812 */ /* 0x000fe200078ec0ff */
[----:B------:R-:W-:Y:S01]  /*e6b0*/  FMUL.FTZ R0, R2, R31 ;  /* 0x0000001f02007220 */ /* 0x000fe20000410000 */
[C---:B------:R-:W-:Y:S01]  /*e6c0*/  LOP3.LUT R29, R14.reuse, 0xffff0000, RZ, 0xc0, !PT ;  /* 0xffff00000e1d7812 */ /* 0x040fe200078ec0ff */
[----:B------:R-:W-:Y:S01]  /*e6d0*/  IMAD.U32 R23, R14, 0x10000, RZ ;  /* 0x000100000e177824 */ /* 0x000fe200078e00ff */
[----:B------:R-:W-:Y:S01]  /*e6e0*/  LOP3.LUT R10, R20, 0xffff0000, RZ, 0xc0, !PT ;  /* 0xffff0000140a7812 */ /* 0x000fe200078ec0ff */
[C---:B------:R-:W-:Y:S01]  /*e6f0*/  IMAD.U32 R6, R11.reuse, 0x10000, RZ ;  /* 0x000100000b067824 */ /* 0x040fe200078e00ff */
[----:B------:R-:W-:Y:S01]  /*e700*/  LOP3.LUT R14, R11, 0xffff0000, RZ, 0xc0, !PT ;  /* 0xffff00000b0e7812 */ /* 0x000fe200078ec0ff */
[----:B------:R-:W-:-:S02]  /*e710*/  FMUL.FTZ R2, R2, R30 ;  /* 0x0000001e02027220 */ /* 0x000fc40000410000 */
[----:B------:R-:W-:Y:S02]  /*e720*/  IMAD.U32 R11, R19, 0x10000, RZ ;  /* 0x00010000130b7824 */ /* 0x000fe400078e00ff */
[C---:B------:R-:W-:Y:S02]  /*e730*/  FFMA.FTZ R37, R16.reuse, R30, -R0 ;  /* 0x0000001e10257223 */ /* 0x040fe40000010800 */
[C---:B------:R-:W-:Y:S02]  /*e740*/  FMUL.FTZ R0, R3.reuse, R34 ;  /* 0x0000002203007220 */ /* 0x040fe40000410000 */
[----:B------:R-:W-:Y:S02]  /*e750*/  FFMA.FTZ R35, R16, R31, R2 ;  /* 0x0000001f10237223 */ /* 0x000fe40000010002 */
[----:B------:R-:W-:Y:S02]  /*e760*/  FMUL.FTZ R3, R3, R10 ;  /* 0x0000000a03037220 */ /* 0x000fe40000410000 */
[----:B------:R-:W-:-:S02]  /*e770*/  FMUL.FTZ R2, R7, R11 ;  /* 0x0000000b07027220 */ /* 0x000fc40000410000 */
[----:B------:R-:W-:Y:S02]  /*e780*/  IMAD.U32 R16, R24, 0x10000, RZ ;  /* 0x0001000018107824 */ /* 0x000fe400078e00ff */
[----:B------:R-:W-:Y:S01]  /*e790*/  FFMA.FTZ R32, R17, R10, -R0 ;  /* 0x0000000a11207223 */ /* 0x000fe20000010800 */
[----:B------:R-:W-:Y:S01]  /*e7a0*/  LOP3.LUT R10, R22, 0xffff0000, RZ, 0xc0, !PT ;  /* 0xffff0000160a7812 */ /* 0x000fe200078ec0ff */
[-C--:B------:R-:W-:Y:S01]  /*e7b0*/  FMUL.FTZ R0, R7, R5.reuse ;  /* 0x0000000507007220 */ /* 0x080fe20000410000 */
[----:B------:R-:W-:Y:S01]  /*e7c0*/  LOP3.LUT R7, R19, 0xffff0000, RZ, 0xc0, !PT ;  /* 0xffff000013077812 */ /* 0x000fe200078ec0ff */
[----:B------:R-:W-:Y:S02]  /*e7d0*/  FFMA.FTZ R31, R17, R34, R3 ;  /* 0x00000022111f7223 */ /* 0x000fe40000010003 */
[----:B------:R-:W-:Y:S02]  /*e7e0*/  FFMA.FTZ R30, R12, R5, -R2 ;  /* 0x000000050c1e7223 */ /* 0x000fe40000010802 */
[----:B------:R-:W-:-:S02]  /*e7f0*/  IMAD.U32 R3, R26, 0x10000, RZ ;  /* 0x000100001a037824 */ /* 0x000fc400078e00ff */
[----:B------:R-:W-:Y:S02]  /*e800*/  FMUL.FTZ R2, R6, R16 ;  /* 0x0000001006027220 */ /* 0x000fe40000410000 */
[C---:B------:R-:W-:Y:S02]  /*e810*/  IMAD.U32 R19, R25.reuse, 0x10000, RZ ;  /* 0x0001000019137824 */ /* 0x040fe400078e00ff */
[----:B------:R-:W-:Y:S01]  /*e820*/  FFMA.FTZ R20, R12, R11, R0 ;  /* 0x0000000b0c147223 */ /* 0x000fe20000010000 */
[----:B------:R-:W-:Y:S01]  /*e830*/  LOP3.LUT R12, R25, 0xffff0000, RZ, 0xc0, !PT ;  /* 0xffff0000190c7812 */ /* 0x000fe200078ec0ff */
[-C--:B------:R-:W-:Y:S02]  /*e840*/  FMUL.FTZ R0, R6, R3.reuse ;  /* 0x0000000306007220 */ /* 0x080fe40000410000 */
[----:B------:R-:W-:Y:S02]  /*e850*/  FFMA.FTZ R17, R13, R3, -R2 ;  /* 0x000000030d117223 */ /* 0x000fe40000010802 */
[----:B------:R-:W-:-:S02]  /*e860*/  IMAD.U32 R6, R27, 0x10000, RZ ;  /* 0x000100001b067824 */ /* 0x000fc400078e00ff */
[C---:B------:R-:W-:Y:S02]  /*e870*/  FMUL.FTZ R5, R8.reuse, R7 ;  /* 0x0000000708057220 */ /* 0x040fe40000410000 */
        /* <DEDUP_REMOVED lines=29> */
.L_x_489:
[----:B------:R-:W-:Y:S05]  /*ea50*/  BSYNC B0 ;  /* 0x0000000000007941 */ /* 0x000fea0003800000 */
.L_x_488:
[----:B------:R-:W-:-:S04]  /*ea60*/  IADD3 R0, R57, 0x20, RZ ;  /* 0x0000002039007810 */ /* 0x000fc80007ffe0ff */
[----:B------:R-:W-:-:S13]  /*ea70*/  ISETP.GE.AND P0, PT, R0, c[0x0][0x27c], PT ;  /* 0x00009f0000007a0c */ /* 0x000fda0003f06270 */
[----:B------:R-:W-:Y:S05]  /*ea80*/  @P0 BRA `(.L_x_465) ;  /* 0x000007c000000947 */ /* 0x000fea0003800000 */
[-C--:B------:R-:W-:Y:S01]  /*ea90*/  LEA.HI R3, R18, R18.reuse, RZ, 0x1 ;  /* 0x0000001212037211 */ /* 0x080fe200078f08ff */
[----:B-1----:R-:W-:Y:S01]  /*eaa0*/  IMAD.MOV.U32 R11, RZ, RZ, c[0x0][0x27c] ;  /* 0x00009f00ff0b7624 */ /* 0x002fe200078e00ff */
[----:B------:R-:W-:Y:S02]  /*eab0*/  SHF.R.S32.HI R2, RZ, 0x1f, R18 ;  /* 0x0000001fff027819 */ /* 0x000fe40000011412 */
[----:B------:R-:W-:Y:S02]  /*eac0*/  SHF.R.S32.HI R10, RZ, 0x1f, R0 ;  /* 0x0000001fff0a7819 */ /* 0x000fe40000011400 */
[C---:B------:R-:W-:Y:S02]  /*ead0*/  LOP3.LUT R5, R3.reuse, 0x7fffffe, RZ, 0xc0, !PT ;  /* 0x07fffffe03057812 */ /* 0x040fe400078ec0ff */
[----:B------:R-:W-:Y:S02]  /*eae0*/  LEA.HI R2, R2, R18, RZ, 0x3 ;  /* 0x0000001202027211 */ /* 0x000fe400078f18ff */
[-C--:B------:R-:W-:Y:S01]  /*eaf0*/  LEA.HI R6, R10, R0.reuse, RZ, 0x3 ;  /* 0x000000000a067211 */ /* 0x080fe200078f18ff */
[----:B------:R-:W-:Y:S01]  /*eb00*/  IMAD.IADD R9, R18, 0x1, -R5 ;  /* 0x0000000112097824 */ /* 0x000fe200078e0a05 */
[----:B------:R-:W-:Y:S01]  /*eb10*/  SHF.R.U64 R16, R78, 0x10, R79 ;  /* 0x000000104e107819 */ /* 0x000fe2000000124f */
[----:B------:R-:W-:Y:S01]  /*eb20*/  IMAD.SHL.U32 R2, R2, 0x20, RZ ;  /* 0x0000002002027824 */ /* 0x000fe200078e00ff */
[----:B------:R-:W-:Y:S01]  /*eb30*/  SHF.R.S32.HI R8, RZ, 0x3, R6 ;  /* 0x00000003ff087819 */ /* 0x000fe20000011406 */
[----:B------:R-:W-:Y:S01]  /*eb40*/  IMAD.SHL.U32 R5, R3, 0x20, RZ ;  /* 0x0000002003057824 */ /* 0x000fe200078e00ff */
[----:B------:R-:W-:-:S02]  /*eb50*/  LEA.HI R3, R10, R0, RZ, 0x5 ;  /* 0x000000000a037211 */ /* 0x000fc400078f28ff */
[----:B------:R-:W-:Y:S02]  /*eb60*/  LOP3.LUT R7, R2, 0xffffff00, RZ, 0xc0, !PT ;  /* 0xffffff0002077812 */ /* 0x000fe400078ec0ff */
[----:B------:R-:W-:Y:S01]  /*eb70*/  LOP3.LUT R0, R5, 0xc0, RZ, 0xc0, !PT ;  /* 0x000000c005007812 */ /* 0x000fe200078ec0ff */
[----:B------:R-:W-:Y:S01]  /*eb80*/  IMAD.SHL.U32 R5, R3, 0x80, RZ ;  /* 0x0000008003057824 */ /* 0x000fe200078e00ff */
[----:B------:R-:W-:Y:S01]  /*eb90*/  LEA.HI R2, R11, R8, RZ, 0x1d ;  /* 0x000000080b027211 */ /* 0x000fe200078fe8ff */
[----:B------:R-:W-:Y:S01]  /*eba0*/  IMAD R8, R9, 0x20, R7 ;  /* 0x0000002009087824 */ /* 0x000fe200078e0207 */
        /* <DEDUP_REMOVED lines=24> */
[----:B------:R-:W-:Y:S01]  /*ed30*/  PRMT R18, R101, 0x5432, R0 ;  /* 0x0000543265127816 */ /* 0x000fe20000000000 */
[----:B------:R-:W-:Y:S01]  /*ed40*/  IMAD.U32 R29, R5, 0x10000, RZ ;  /* 0x00010000051d7824 */ /* 0x000fe200078e00ff */
[----:B------:R-:W-:Y:S02]  /*ed50*/  PRMT R21, R101, 0x5410, R2 ;  /* 0x0000541065157816 */ /* 0x000fe40000000002 */
[----:B------:R-:W-:Y:S02]  /*ed60*/  SHF.R.U32.HI R7, RZ, 0x10, R77 ;  /* 0x00000010ff077819 */ /* 0x000fe4000001164d */
[----:B------:R-:W-:Y:S02]  /*ed70*/  SHF.R.U32.HI R17, RZ, 0x10, R79 ;  /* 0x00000010ff117819 */ /* 0x000fe4000001164f */
[----:B------:R-:W-:-:S02]  /*ed80*/  PRMT R25, R102, 0x5432, R3 ;  /* 0x0000543266197816 */ /* 0x000fc40000000003 */
[C---:B------:R-:W-:Y:S02]  /*ed90*/  PRMT R24, R100.reuse, 0x5432, R16 ;  /* 0x0000543264187816 */ /* 0x040fe40000000010 */
[----:B------:R-:W-:Y:S02]  /*eda0*/  PRMT R19, R99, 0x5410, R7 ;  /* 0x0000541063137816 */ /* 0x000fe40000000007 */
[----:B------:R-:W-:Y:S01]  /*edb0*/  LOP3.LUT R30, R5, 0xffff0000, RZ, 0xc0, !PT ;  /* 0xffff0000051e7812 */ /* 0x000fe200078ec0ff */
[C---:B------:R-:W-:Y:S01]  /*edc0*/  IMAD.U32 R5, R21.reuse, 0x10000, RZ ;  /* 0x0001000015057824 */ /* 0x040fe200078e00ff */
[----:B------:R-:W-:Y:S02]  /*edd0*/  PRMT R23, R100, 0x5410, R17 ;  /* 0x0000541064177816 */ /* 0x000fe40000000011 */
[----:B------:R-:W-:Y:S01]  /*ede0*/  LOP3.LUT R21, R21, 0xffff0000, RZ, 0xc0, !PT ;  /* 0xffff000015157812 */ /* 0x000fe200078ec0ff */
[C---:B-1----:R-:W-:Y:S01]  /*edf0*/  IMAD.U32 R22, R14.reuse, 0x10000, RZ ;  /* 0x000100000e167824 */ /* 0x042fe200078e00ff */
[----:B------:R-:W-:Y:S01]  /*ee00*/  LOP3.LUT R28, R14, 0xffff0000, RZ, 0xc0, !PT ;  /* 0xffff00000e1c7812 */ /* 0x000fe200078ec0ff */
[----:B------:R-:W-:Y:S01]  /*ee10*/  IMAD.U32 R16, R12, 0x10000, RZ ;  /* 0x000100000c107824 */ /* 0x000fe200078e00ff */
[----:B------:R-:W-:Y:S01]  /*ee20*/  LOP3.LUT R20, R13, 0xffff0000, RZ, 0xc0, !PT ;  /* 0xffff00000d147812 */ /* 0x000fe200078ec0ff */
[C---:B--2---:R-:W-:Y:S01]  /*ee30*/  IMAD.U32 R2, R8.reuse, 0x10000, RZ ;  /* 0x0001000008027824 */ /* 0x044fe200078e00ff */
[----:B------:R-:W-:Y:S01]  /*ee40*/  LOP3.LUT R3, R8, 0xffff0000, RZ, 0xc0, !PT ;  /* 0xffff000008037812 */ /* 0x000fe200078ec0ff */
[----:B------:R-:W-:Y:S01]  /*ee50*/  IMAD.U32 R14, R18, 0x10000, RZ ;  /* 0x00010000120e7824 */ /* 0x000fe200078e00ff */
[----:B------:R-:W-:Y:S01]  /*ee60*/  LOP3.LUT R27, R15, 0xffff0000, RZ, 0xc0, !PT ;  /* 0xffff00000f1b7812 */ /* 0x000fe200078ec0ff */
[----:B------:R-:W-:Y:S01]  /*ee70*/  FMUL.FTZ R0, R2, R29 ;  /* 0x0000001d02007220 */ /* 0x000fe20000410000 */
[----:B------:R-:W-:Y:S01]  /*ee80*/  LOP3.LUT R8, R9, 0xffff0000, RZ, 0xc0, !PT ;  /* 0xffff000009087812 */ /* 0x000fe200078ec0ff */
[----:B------:R-:W-:Y:S01]  /*ee90*/  IMAD.U32 R17, R13, 0x10000, RZ ;  /* 0x000100000d117824 */ /* 0x000fe200078e00ff */
[----:B------:R-:W-:Y:S01]  /*eea0*/  LOP3.LUT R12, R12, 0xffff0000, RZ, 0xc0, !PT ;  /* 0xffff00000c0c7812 */ /* 0x000fe200078ec0ff */
[----:B------:R-:W-:Y:S01]  /*eeb0*/  IMAD.U32 R13, R15, 0x10000, RZ ;  /* 0x000100000f0d7824 */ /* 0x000fe200078e00ff */
[----:B------:R-:W-:Y:S01]  /*eec0*/  LOP3.LUT R15, R10, 0xffff0000, RZ, 0xc0, !PT ;  /* 0xffff00000a0f7812 */ /* 0x000fe200078ec0ff */
[----:B------:R-:W-:Y:S01]  /*eed0*/  IMAD.U32 R6, R9, 0x10000, RZ ;  /* 0x0001000009067824 */ /* 0x000fe200078e00ff */
[----:B------:R-:W-:Y:S01]  /*eee0*/  LOP3.LUT R18, R18, 0xffff0000, RZ, 0xc0, !PT ;  /* 0xffff000012127812 */ /* 0x000fe200078ec0ff */
[----:B------:R-:W-:-:S02]  /*eef0*/  IMAD.U32 R9, R10, 0x10000, RZ ;  /* 0x000100000a097824 */ /* 0x000fc400078e00ff */
[-C--:B------:R-:W-:Y:S02]  /*ef00*/  FMUL.FTZ R2, R2, R14.reuse ;  /* 0x0000000e02027220 */ /* 0x080fe40000410000 */
[C---:B------:R-:W-:Y:S02]  /*ef10*/  FFMA.FTZ R35, R16.reuse, R14, -R0 ;  /* 0x0000000e10237223 */ /* 0x040fe40000010800 */
[C---:B------:R-:W-:Y:S01]  /*ef20*/  IMAD.U32 R10, R19.reuse, 0x10000, RZ ;  /* 0x00010000130a7824 */ /* 0x040fe200078e00ff */
[----:B------:R-:W-:Y:S01]  /*ef30*/  LOP3.LUT R19, R19, 0xffff0000, RZ, 0xc0, !PT ;  /* 0xffff000013137812 */ /* 0x000fe200078ec0ff */
[C---:B------:R-:W-:Y:S02]  /*ef40*/  FMUL.FTZ R0, R3.reuse, R30 ;  /* 0x0000001e03007220 */ /* 0x040fe40000410000 */
[----:B------:R-:W-:Y:S02]  /*ef50*/  FFMA.FTZ R33, R16, R29, R2 ;  /* 0x0000001d10217223 */ /* 0x000fe40000010002 */
[----:B------:R-:W-:-:S02]  /*ef60*/  FMUL.FTZ R3, R3, R18 ;  /* 0x0000001203037220 */ /* 0x000fc40000410000 */
[----:B------:R-:W-:Y:S02]  /*ef70*/  FFMA.FTZ R31, R12, R18, -R0 ;  /* 0x000000120c1f7223 */ /* 0x000fe40000010800 */
[C---:B------:R-:W-:Y:S02]  /*ef80*/  FMUL.FTZ R2, R6.reuse, R10 ;  /* 0x0000000a06027220 */ /* 0x040fe40000410000 */
[C---:B------:R-:W-:Y:S01]  /*ef90*/  IMAD.U32 R7, R11.reuse, 0x10000, RZ ;  /* 0x000100000b077824 */ /* 0x040fe200078e00ff */
[----:B------:R-:W-:Y:S01]  /*efa0*/  LOP3.LUT R11, R11, 0xffff0000, RZ, 0xc0, !PT ;  /* 0xffff00000b0b7812 */ /* 0x000fe200078ec0ff */
[C---:B------:R-:W-:Y:S01]  /*efb0*/  IMAD.U32 R16, R23.reuse, 0x10000, RZ ;  /* 0x0001000017107824 */ /* 0x040fe200078e00ff */
[----:B------:R-:W-:Y:S01]  /*efc0*/  LOP3.LUT R23, R23, 0xffff0000, RZ, 0xc0, !PT ;  /* 0xffff000017177812 */ /* 0x000fe200078ec0ff */
[----:B------:R-:W-:Y:S02]  /*efd0*/  FMUL.FTZ R0, R6, R5 ;  /* 0x0000000506007220 */ /* 0x000fe40000410000 */
[----:B------:R-:W-:Y:S01]  /*efe0*/  FFMA.FTZ R30, R12, R30, R3 ;  /* 0x0000001e0c1e7223 */ /* 0x000fe20000010003 */
[----:B------:R-:W-:Y:S01]  /*eff0*/  F2FP.BF16.PACK_AB R12, R31, R35 ;  /* 0x000000231f0c723e */ /* 0x000fe200000010ff */
[----:B------:R-:W-:-:S02]  /*f000*/  FFMA.FTZ R29, R17, R5, -R2 ;  /* 0x00000005111d7223 */ /* 0x000fc40000010802 */
[----:B------:R-:W-:Y:S02]  /*f010*/  IMAD.U32 R3, R26, 0x10000, RZ ;  /* 0x000100001a037824 */ /* 0x000fe400078e00ff */
[----:B------:R-:W-:Y:S02]  /*f020*/  FFMA.FTZ R18, R17, R10, R0 ;  /* 0x0000000a11127223 */ /* 0x000fe40000010000 */
[C---:B------:R-:W-:Y:S02]  /*f030*/  FMUL.FTZ R2, R7.reuse, R16 ;  /* 0x0000001007027220 */ /* 0x040fe40000410000 */
[C---:B------:R-:W-:Y:S01]  /*f040*/  IMAD.U32 R10, R24.reuse, 0x10000, RZ ;  /* 0x00010000180a7824 */ /* 0x040fe200078e00ff */
[----:B------:R-:W-:Y:S01]  /*f050*/  LOP3.LUT R24, R24, 0xffff0000, RZ, 0xc0, !PT ;  /* 0xffff000018187812 */ /* 0x000fe200078ec0ff */
[-C--:B------:R-:W-:Y:S02]  /*f060*/  FMUL.FTZ R0, R7, R3.reuse ;  /* 0x0000000307007220 */ /* 0x080fe40000410000 */
[----:B------:R-:W-:-:S02]  /*f070*/  FFMA.FTZ R17, R13, R3, -R2 ;  /* 0x000000030d117223 */ /* 0x000fc40000010802 */
[----:B------:R-:W-:Y:S02]  /*f080*/  IMAD.U32 R6, R25, 0x10000, RZ ;  /* 0x0001000019067824 */ /* 0x000fe400078e00ff */
[----:B------:R-:W-:Y:S02]  /*f090*/  FMUL.FTZ R2, R9, R10 ;  /* 0x0000000a09027220 */ /* 0x000fe40000410000 */
[----:B------:R-:W-:Y:S02]  /*f0a0*/  FFMA.FTZ R16, R13, R16, R0 ;  /* 0x000000100d107223 */ /* 0x000fe40000010000 */
[C---:B------:R-:W-:Y:S02]  /*f0b0*/  FMUL.FTZ R5, R8.reuse, R19 ;  /* 0x0000001308057220 */ /* 0x040fe40000410000 */
[----:B------:R-:W-:Y:S01]  /*f0c0*/  FMUL.FTZ R3, R8, R21 ;  /* 0x0000001508037220 */ /* 0x000fe20000410000 */
[----:B------:R-:W-:Y:S01]  /*f0d0*/  LOP3.LUT R8, R26, 0xffff0000, RZ, 0xc0, !PT ;  /* 0xffff00001a087812 */ /* 0x000fe200078ec0ff */
[----:B------:R-:W-:-:S02]  /*f0e0*/  FMUL.FTZ R0, R9, R6 ;  /* 0x0000000609007220 */ /* 0x000fc40000410000 */
[----:B------:R-:W-:Y:S01]  /*f0f0*/  FFMA.FTZ R14, R22, R6, -R2 ;  /* 0x00000006160e7223 */ /* 0x000fe20000010802 */
[----:B------:R-:W-:Y:S01]  /*f100*/  LOP3.LUT R6, R25, 0xffff0000, RZ, 0xc0, !PT ;  /* 0xffff000019067812 */ /* 0x000fe200078ec0ff */
[C---:B------:R-:W-:Y:S02]  /*f110*/  FFMA.FTZ R13, R20.reuse, R21, -R5 ;  /* 0x00000015140d7223 */ /* 0x040fe40000010805 */
[----:B------:R-:W-:Y:S02]  /*f120*/  FFMA.FTZ R7, R20, R19, R3 ;  /* 0x0000001314077223 */ /* 0x000fe40000010003 */
[----:B------:R-:W-:Y:S01]  /*f130*/  FFMA.FTZ R10, R22, R10, R0 ;  /* 0x0000000a160a7223 */ /* 0x000fe20000010000 */
[----:B------:R-:W-:Y:S01]  /*f140*/  F2FP.BF16.PACK_AB R13, R13, R29 ;  /* 0x0000001d0d0d723e */ /* 0x000fe200000010ff */
[----:B------:R-:W-:Y:S01]  /*f150*/  FMUL.FTZ R5, R15, R24 ;  /* 0x000000180f057220 */ /* 0x000fe20000410000 */
[----:B------:R-:W-:Y:S01]  /*f160*/  F2FP.BF16.PACK_AB R9, R7, R18 ;  /* 0x000000120709723e */ /* 0x000fe200000010ff */
        /* <DEDUP_REMOVED lines=11> */
[----:B------:R-:W-:Y:S01]  /*f220*/  F2FP.BF16.PACK_AB R11, R0, R16 ;  /* 0x00000010000b723e */ /* 0x000fe200000010ff */
[----:B------:R1:W-:Y:S04]  /*f230*/  STS.128 [R34+0x6080], R12 ;  /* 0x0060800c22007388 */ /* 0x0003e80000000c00 */
[----:B------:R1:W-:Y:S02]  /*f240*/  STS.128 [R32+0x6080], R8 ;  /* 0x0060800820007388 */ /* 0x0003e40000000c00 */
.L_x_465:
[----:B------:R-:W-:Y:S05]  /*f250*/  BSYNC B2 ;  /* 0x0000000000027941 */ /* 0x000fea0003800000 */
.L_x_447:
[----:B------:R-:W-:Y:S01]  /*f260*/  IMAD R0, R104, c[0x0][0x208], RZ ;  /* 0x0000820068007a24 */ /* 0x000fe200078e02ff */
[----:B------:R-:W-:Y:S01]  /*f270*/  LEA.HI R6, R89, R89, RZ, 0x1 ;  /* 0x0000005959067211 */ /* 0x000fe200078f08ff */
[----:B------:R-:W-:Y:S01]  /*f280*/  IMAD.WIDE.U32 R2, R226, c[0x0][0x208], RZ ;  /* 0x00008200e2027a25 */ /* 0x000fe200078e00ff */
[----:B------:R-:W-:-:S04]  /*f290*/  DEPBAR.LE SB0, 0x0 ;  /* 0x000080000000791a */ /* 0x000fc80000000000 */
[----:B------:R-:W-:Y:S01]  /*f2a0*/  IMAD R0, R226, c[0x0][0x20c], R0 ;  /* 0x00008300e2007a24 */ /* 0x000fe200078e0200 */
[----:B------:R-:W-:Y:S01]  /*f2b0*/  LOP3.LUT R6, R6, 0xfffffffe, RZ, 0xc0, !PT ;  /* 0xfffffffe06067812 */ /* 0x000fe200078ec0ff */
[----:B------:R-:W-:Y:S01]  /*f2c0*/  IMAD R5, R105, c[0x0][0x218], RZ ;  /* 0x0000860069057a24 */ /* 0x000fe200078e02ff */
[----:B------:R-:W-:Y:S01]  /*f2d0*/  ISETP.GE.AND P3, PT, R227, c[0x0][0x1d4], PT ;  /* 0x00007500e3007a0c */ /* 0x000fe20003f66270 */
[----:B------:R-:W-:Y:S01]  /*f2e0*/  IMAD.IADD R3, R3, 0x1, R0 ;  /* 0x0000000103037824 */ /* 0x000fe200078e0200 */
[----:B------:R-:W-:Y:S01]  /*f2f0*/  ISETP.GE.AND P2, PT, R111, c[0x0][0x1d4], PT ;  /* 0x000075006f007a0c */ /* 0x000fe20003f46270 */
[C---:B------:R-:W-:Y:S01]  /*f300*/  IMAD R5, R224.reuse, c[0x0][0x21c], R5 ;  /* 0x00008700e0057a24 */ /* 0x040fe200078e0205 */
[----:B------:R-:W-:Y:S01]  /*f310*/  BAR.SYNC.DEFER_BLOCKING 0x0 ;  /* 0x0000000000007b1d */ /* 0x000fe20000010000 */
[----:B------:R-:W-:Y:S01]  /*f320*/  IMAD.WIDE.U32 R2, R224, c[0x0][0x218], R2 ;  /* 0x00008600e0027a25 */ /* 0x000fe200078e0002 */
[----:B------:R-:W-:Y:S02]  /*f330*/  ISETP.GE.AND P1, PT, R110, c[0x0][0x1d4], PT ;  /* 0x000075006e007a0c */ /* 0x000fe40003f26270 */
[----:B------:R-:W-:Y:S01]  /*f340*/  ISETP.GT.AND P4, PT, R109, 0x3f, PT ;  /* 0x0000003f6d00780c */ /* 0x000fe20003f84270 */
[----:B-1----:R-:W-:Y:S01]  /*f350*/  IMAD.SHL.U32 R8, R107, 0x8, RZ ;  /* 0x000000086b087824 */ /* 0x002fe200078e00ff */
[----:B------:R-:W-:Y:S01]  /*f360*/  IADD3 R0, P0, R114, R2, RZ ;  /* 0x0000000272007210 */ /* 0x000fe20007f1e0ff */
[----:B------:R-:W-:Y:S01]  /*f370*/  IMAD.IADD R6, R89, 0x1, -R6 ;  /* 0x0000000159067824 */ /* 0x000fe200078e0a06 */
[----:B------:R-:W-:Y:S01]  /*f380*/  BSSY B0, `(.L_x_490) ;  /* 0x0000070000007945 */ /* 0x000fe20003800000 */
[----:B------:R-:W-:Y:S01]  /*f390*/  IMAD.SHL.U32 R222, R222, 0x2, RZ ;  /* 0x00000002dede7824 */ /* 0x000fe200078e00ff */
[----:B------:R-:W-:-:S02]  /*f3a0*/  IADD3.X R2, R113, R3, R5, P0, !PT ;  /* 0x0000000371027210 */ /* 0x000fc400007fe405 */
[----:B------:R-:W-:-:S04]  /*f3b0*/  LEA R29, P0, R0, c[0x0][0x1f8], 0x1 ;  /* 0x00007e00001d7a11 */ /* 0x000fc800078008ff */
[----:B------:R-:W-:Y:S02]  /*f3c0*/  LEA.HI.X R28, R0, c[0x0][0x1fc], R2, 0x1, P0 ;  /* 0x00007f00001c7a11 */ /* 0x000fe400000f0c02 */
[----:B------:R-:W-:-:S05]  /*f3d0*/  LOP3.LUT R2, R108, 0xfffffff8, RZ, 0xc0, !PT ;  /* 0xfffffff86c027812 */ /* 0x000fca00078ec0ff */
[----:B------:R-:W-:-:S05]  /*f3e0*/  IMAD.IADD R2, R109, 0x1, -R2 ;  /* 0x000000016d027824 */ /* 0x000fca00078e0a02 */
[----:B------:R-:W-:-:S04]  /*f3f0*/  LEA.HI R0, R2, R2, RZ, 0x1 ;  /* 0x0000000202007211 */ /* 0x000fc800078f08ff */
[----:B------:R-:W-:Y:S02]  /*f400*/  SHF.R.S32.HI R7, RZ, 0x1, R0 ;  /* 0x00000001ff077819 */ /* 0x000fe40000011400 */
[----:B------:R-:W-:Y:S02]  /*f410*/  LOP3.LUT R3, R0, 0x3fffffe, RZ, 0xc0, !PT ;  /* 0x03fffffe00037812 */ /* 0x000fe400078ec0ff */
[C---:B------:R-:W-:Y:S01]  /*f420*/  LOP3.LUT P0, RZ, R7.reuse, 0x2, RZ, 0xc0, !PT ;  /* 0x0000000207ff7812 */ /* 0x040fe2000780c0ff */
[----:B------:R-:W-:Y:S02]  /*f430*/  IMAD.SHL.U32 R5, R7, 0x40, RZ ;  /* 0x0000004007057824 */ /* 0x000fe400078e00ff */
[----:B------:R-:W-:Y:S01]  /*f440*/  IMAD.IADD R2, R2, 0x1, -R3 ;  /* 0x0000000102027824 */ /* 0x000fe200078e0a03 */
[----:B------:R-:W-:Y:S02]  /*f450*/  SHFL.IDX PT, R7, R28, RZ, 0x1c1f ;  /* 0x001c1fff1c077589 */ /* 0x000fe400000e0000 */
[----:B------:R-:W-:Y:S01]  /*f460*/  LOP3.LUT R0, R5, 0xc0, RZ, 0xc0, !PT ;  /* 0x000000c005007812 */ /* 0x000fe200078ec0ff */
[----:B------:R-:W-:Y:S01]  /*f470*/  IMAD R2, R6, 0x8, R2 ;  /* 0x0000000806027824 */ /* 0x000fe200078e0202 */
[----:B------:R-:W-:-:S02]  /*f480*/  LOP3.LUT R5, R103, 0x7fffffe, RZ, 0xc0, !PT ;  /* 0x07fffffe67057812 */ /* 0x000fc400078ec0ff */
[----:B------:R-:W-:Y:S02]  /*f490*/  LOP3.LUT R3, R0, 0x8, R8, 0xf8, !PT ;  /* 0x0000000800037812 */ /* 0x000fe400078ef808 */
[----:B------:R-:W-:Y:S01]  /*f4a0*/  SHF.R.U32.HI R0, RZ, 0x3, R0 ;  /* 0x00000003ff007819 */ /* 0x000fe20000011600 */
[----:B------:R-:W-:Y:S02]  /*f4b0*/  IMAD.IADD R25, R98, 0x1, -R5 ;  /* 0x0000000162197824 */ /* 0x000fe400078e0a05 */
[----:B------:R-:W-:Y:S01]  /*f4c0*/  IMAD.IADD R5, R122, 0x1, -R112 ;  /* 0x000000017a057824 */ /* 0x000fe200078e0a70 */
[----:B------:R-:W-:Y:S02]  /*f4d0*/  LOP3.LUT R0, R3, R0, RZ, 0x3c, !PT ;  /* 0x0000000003007212 */ /* 0x000fe400078e3cff */
[----:B------:R-:W-:-:S03]  /*f4e0*/  SHF.R.S32.HI R3, RZ, 0x1f, R98 ;  /* 0x0000001fff037819 */ /* 0x000fc60000011462 */
[----:B------:R-:W-:Y:S01]  /*f4f0*/  IMAD.U32 R0, R2, 0x20, R0 ;  /* 0x0000002002007824 */ /* 0x000fe200078e0000 */
[----:B------:R-:W-:Y:S01]  /*f500*/  LEA.HI R3, R3, R98, RZ, 0x3 ;  /* 0x0000006203037211 */ /* 0x000fe200078f18ff */
[----:B------:R-:W-:Y:S02]  /*f510*/  IMAD.SHL.U32 R2, R6, 0x8, RZ ;  /* 0x0000000806027824 */ /* 0x000fe400078e00ff */
[----:B------:R-:W-:Y:S01]  /*f520*/  IMAD.SHL.U32 R208, R0, 0x2, RZ ;  /* 0x0000000200d07824 */ /* 0x000fe200078e00ff */
[----:B------:R-:W1:Y:S01]  /*f530*/  SHFL.IDX PT, R6, R29, RZ, 0x1c1f ;  /* 0x001c1fff1d067589 */ /* 0x000e6200000e0000 */
[----:B------:R-:W-:-:S03]  /*f540*/  IMAD.SHL.U32 R3, R3, 0x20, RZ ;  /* 0x0000002003037824 */ /* 0x000fc600078e00ff */
[C---:B------:R-:W-:Y:S01]  /*f550*/  IADD3 R0, R208.reuse, 0x3c80, RZ ;  /* 0x00003c80d0007810 */ /* 0x040fe20007ffe0ff */
[----:B------:R2:W3:Y:S01]  /*f560*/  LDSM.16.M88.4 R48, [R208+0x3c80] ;  /* 0x003c8000d030783b */ /* 0x0004e20000000200 */
[----:B------:R-:W-:Y:S02]  /*f570*/  IADD3 R213, R208, 0x3ca0, RZ ;  /* 0x00003ca0d0d57810 */ /* 0x000fe40007ffe0ff */
[----:B------:R-:W-:Y:S01]  /*f580*/  @P0 IADD3 R213, R0, -0x20, RZ ;  /* 0xffffffe000d50810 */ /* 0x000fe20007ffe0ff */
[----:B------:R-:W-:Y:S01]  /*f590*/  IMAD.SHL.U32 R0, R106, 0x40, RZ ;  /* 0x000000406a007824 */ /* 0x000fe200078e00ff */
[----:B------:R-:W-:Y:S01]  /*f5a0*/  LOP3.LUT R24, R3, 0xffffff00, RZ, 0xc0, !PT ;  /* 0xffffff0003187812 */ /* 0x000fe200078ec0ff */
[----:B------:R2:W4:Y:S01]  /*f5b0*/  LDSM.16.M88.4 R44, [R208+0x4080] ;  /* 0x00408000d02c783b */ /* 0x0005220000000200 */
[----:B------:R-:W-:Y:S02]  /*f5c0*/  ISETP.LT.OR P0, PT, R5, 0x1, P3 ;  /* 0x000000010500780c */ /* 0x000fe40001f01670 */
[----:B------:R-:W-:Y:S01]  /*f5d0*/  LOP3.LUT R0, R0, 0xc0, RZ, 0xc0, !PT ;  /* 0x000000c000007812 */ /* 0x000fe200078ec0ff */
[----:B------:R2:W2:Y:S01]  /*f5e0*/  LDSM.16.M88.4 R40, [R208+0x4480] ;  /* 0x00448000d028783b */ /* 0x0004a20000000200 */
[----:B------:R-:W-:-:S02]  /*f5f0*/  IADD3 R221, R213, 0x400, RZ ;  /* 0x00000400d5dd7810 */ /* 0x000fc40007ffe0ff */
[----:B------:R-:W-:Y:S01]  /*f600*/  LOP3.LUT R3, R0, 0x8, R2, 0xf8, !PT ;  /* 0x0000000800037812 */ /* 0x000fe200078ef802 */
[----:B------:R2:W2:Y:S01]  /*f610*/  LDSM.16.M88.4 R60, [R213] ;  /* 0x00000000d53c783b */ /* 0x0004a20000000200 */
[----:B------:R-:W-:Y:S01]  /*f620*/  SHF.R.U32.HI R2, RZ, 0x3, R0 ;  /* 0x00000003ff027819 */ /* 0x000fe20000011600 */
[----:B------:R-:W-:Y:S01]  /*f630*/  IMAD R0, R124, 0x200, R24 ;  /* 0x000002007c007824 */ /* 0x000fe200078e0218 */
[----:B------:R-:W-:Y:S01]  /*f640*/  IADD3 R220, R213, 0x800, RZ ;  /* 0x00000800d5dc7810 */ /* 0x000fe20007ffe0ff */
[----:B------:R2:W2:Y:S01]  /*f650*/  LDSM.16.M88.4 R72, [R213+0x400] ;  /* 0x00040000d548783b */ /* 0x0004a20000000200 */
[----:B------:R-:W-:Y:S01]  /*f660*/  LOP3.LUT R2, R3, R2, RZ, 0x3c, !PT ;  /* 0x0000000203027212 */ /* 0x000fe200078e3cff */
[----:B------:R-:W-:Y:S02]  /*f670*/  IMAD R0, R25, 0x20, R0 ;  /* 0x0000002019007824 */ /* 0x000fe400078e0200 */
[----:B-1----:R-:W-:Y:S01]  /*f680*/  IMAD.WIDE R26, R227, 0x2, R6 ;  /* 0x00000002e31a7825 */ /* 0x002fe200078e0206 */
[----:B------:R1:W1:Y:S03]  /*f690*/  LDSM.16.M88.4 R80, [R213+0x800] ;  /* 0x00080000d550783b */ /* 0x0002660000000200 */
[----:B------:R-:W-:-:S04]  /*f6a0*/  IMAD.IADD R0, R2, 0x1, R0 ;  /* 0x0000000102007824 */ /* 0x000fc800078e0200 */
[----:B------:R-:W-:Y:S01]  /*f6b0*/  IMAD.SHL.U32 R211, R0, 0x2, RZ ;  /* 0x0000000200d37824 */ /* 0x000fe200078e00ff */
[----:B------:R-:W-:-:S03]  /*f6c0*/  SHF.R.S32.HI R0, RZ, 0x1f, R111 ;  /* 0x0000001fff007819 */ /* 0x000fc6000001146f */
[----:B------:R-:W-:Y:S01]  /*f6d0*/  IMAD R212, R4, 0x2, R211 ;  /* 0x0000000204d47824 */ /* 0x000fe200078e02d3 */
[----:B------:R1:W1:Y:S01]  /*f6e0*/  LDSM.16.M88.4 R16, [R211+0x6080] ;  /* 0x00608000d310783b */ /* 0x0002620000000200 */
[----:B------:R-:W-:-:S03]  /*f6f0*/  LEA.HI R0, R0, R111, RZ, 0x3 ;  /* 0x0000006f00007211 */ /* 0x000fc600078f18ff */
[----:B------:R1:W1:Y:S01]  /*f700*/  LDSM.16.M88.4 R12, [R211+0x7080] ;  /* 0x00708000d30c783b */ /* 0x0002620000000200 */
[----:B------:R-:W-:Y:S02]  /*f710*/  LOP3.LUT R30, R0, 0xfffffff8, RZ, 0xc0, !PT ;  /* 0xfffffff8001e7812 */ /* 0x000fe400078ec0ff */
[----:B------:R-:W-:Y:S01]  /*f720*/  SHF.R.S32.HI R0, RZ, 0x1f, R110 ;  /* 0x0000001fff007819 */ /* 0x000fe2000001146e */
[----:B------:R1:W1:Y:S03]  /*f730*/  LDSM.16.M88.4 R20, [R212+0x6080] ;  /* 0x00608000d414783b */ /* 0x0002660000000200 */
[----:B------:R-:W-:Y:S01]  /*f740*/  LEA.HI R0, R0, R110, RZ, 0x3 ;  /* 0x0000006e00007211 */ /* 0x000fe200078f18ff */
[----:B------:R1:W1:Y:S03]  /*f750*/  LDSM.16.M88.4 R8, [R212+0x7080] ;  /* 0x00708000d408783b */ /* 0x0002660000000200 */
[----:B------:R-:W-:Y:S01]  /*f760*/  LOP3.LUT R3, R0, 0xfffffff8, RZ, 0xc0, !PT ;  /* 0xfffffff800037812 */ /* 0x000fe200078ec0ff */
[----:B------:R-:W-:Y:S01]  /*f770*/  @!PT LDS RZ, [RZ] ;  /* 0x00000000fffff984 */ /* 0x000fe20000000800 */
[----:B------:R-:W-:Y:S01]  /*f780*/  @!PT LDS RZ, [RZ] ;  /* 0x00000000fffff984 */ /* 0x000fe20000000800 */
[----:B------:R-:W-:Y:S01]  /*f790*/  @!PT LDS RZ, [RZ] ;  /* 0x00000000fffff984 */ /* 0x000fe20000000800 */
[----:B------:R5:W-:Y:S01]  /*f7a0*/  LDGSTS.E.BYPASS.LTC128B.128 [R222+0x1880], [R26.64], !P0 ;  /* 0x018800001ade7fae */ /* 0x000be2000c101d4c */
[----:B------:R-:W-:Y:S01]  /*f7b0*/  ISETP.LT.OR P0, PT, R5, 0x1, P2 ;  /* 0x000000010500780c */ /* 0x000fe20001701670 */
[----:B------:R-:W-:-:S04]  /*f7c0*/  IMAD R0, R25, 0x20, R24 ;  /* 0x0000002019007824 */ /* 0x000fc800078e0218 */
[----:B------:R-:W-:Y:S01]  /*f7d0*/  IMAD.IADD R0, R2, 0x1, R0 ;  /* 0x0000000102007824 */ /* 0x000fe200078e0200 */
[----:B------:R-:W-:Y:S01]  /*f7e0*/  SHF.R.S32.HI R2, RZ, 0x1f, R3 ;  /* 0x0000001fff027819 */ /* 0x000fe20000011403 */
[----:B-----5:R-:W-:-:S04]  /*f7f0*/  IMAD.WIDE R26, R30, 0x2, R6 ;  /* 0x000000021e1a7825 */ /* 0x020fc800078e0206 */
[----:B------:R-:W-:Y:S02]  /*f800*/  IMAD.WIDE R6, R3, 0x2, R6 ;  /* 0x0000000203067825 */ /* 0x000fe400078e0206 */
[----:B------:R1:W-:Y:S01]  /*f810*/  LDGSTS.E.BYPASS.LTC128B.128 [R222+0x2480], [R26.64], !P0 ;  /* 0x024800001ade7fae */ /* 0x0003e2000c101d4c */
[----:B------:R-:W-:-:S13]  /*f820*/  ISETP.LT.OR P0, PT, R5, 0x1, P1 ;  /* 0x000000010500780c */ /* 0x000fda0000f01670 */
[----:B------:R5:W-:Y:S02]  /*f830*/  LDGSTS.E.BYPASS.LTC128B.128 [R222+0x3080], [R6.64], !P0 ;  /* 0x0308000006de7fae */ /* 0x000be4000c101d4c */
[----:B-----5:R-:W-:Y:S02]  /*f840*/  SHF.R.S32.HI R6, RZ, 0x1f, R30 ;  /* 0x0000001fff067819 */ /* 0x020fe4000001141e */
[----:B------:R-:W-:-:S03]  /*f850*/  SHF.R.S32.HI R7, RZ, 0x1f, R227 ;  /* 0x0000001fff077819 */ /* 0x000fc600000114e3 */
[----:B------:R1:W-:Y:S04]  /*f860*/  STL [R1+0x44], R6 ;  /* 0x0000440601007387 */ /* 0x0003e80000100800 */
[----:B------:R1:W-:Y:S01]  /*f870*/  STL [R1+0x40], R2 ;  /* 0x0000400201007387 */ /* 0x0003e20000100800 */
[----:B------:R-:W-:Y:S05]  /*f880*/  @P4 BRA `(.L_x_491) ;  /* 0x000001f000004947 */ /* 0x000fea0003800000 */
[----:B--234-:R-:W-:Y:S05]  /*f890*/  BRA.DIV ~URZ, `(.L_x_492) ;  /* 0x000132327f007947 */ /* 0x01cfea000b800000 */
[----:B-1----:R1:W2:Y:S04]  /*f8a0*/  SHFL.IDX PT, R6, R28, 0x1, 0x1c1f ;  /* 0x003c1f001c067f89 */ /* 0x0022a800000e0000 */
[----:B------:R1:W3:Y:S02]  /*f8b0*/  SHFL.IDX PT, R2, R29, 0x1, 0x1c1f ;  /* 0x003c1f001d027f89 */ /* 0x0002e400000e0000 */
.L_x_586:
[----:B------:R-:W4:Y:S04]  /*f8c0*/  LDL R31, [R1+0x44] ;  /* 0x00004400011f7983 */ /* 0x000f280000100800 */
[----:B-1----:R-:W5:Y:S01]  /*f8d0*/  LDL R29, [R1+0x40] ;  /* 0x00004000011d7983 */ /* 0x002f620000100800 */
[----:B------:R-:W-:-:S02]  /*f8e0*/  IADD3 R3, R227, 0x20, RZ ;  /* 0x00000020e3037810 */ /* 0x000fc40007ffe0ff */
[C---:B------:R-:W-:Y:S02]  /*f8f0*/  IADD3 R30, R227.reuse, 0x20, RZ ;  /* 0x00000020e31e7810 */ /* 0x040fe40007ffe0ff */
        /* <DEDUP_REMOVED lines=24> */
.L_x_491:
[----:B--234-:R-:W-:Y:S05]  /*fa80*/  BSYNC B0 ;  /* 0x0000000000007941 */ /* 0x01cfea0003800000 */
.L_x_490:
[----:B------:R-:W2:Y:S01]  /*fa90*/  LDL R249, [R1+0x1c] ;  /* 0x00001c0001f97983 */ /* 0x000ea20000100800 */
[C---:B------:R-:W-:Y:S02]  /*faa0*/  IADD3 R219, R213.reuse, 0xc00, RZ ;  /* 0x00000c00d5db7810 */ /* 0x040fe40007ffe0ff */
[C---:B------:R-:W-:Y:S01]  /*fab0*/  IADD3 R218, R213.reuse, 0x1000, RZ ;  /* 0x00001000d5da7810 */ /* 0x040fe20007ffe0ff */
[----:B------:R-:W0:Y:S01]  /*fac0*/  LDGDEPBAR ;  /* 0x00000000000079af */ /* 0x000e220000000000 */
[----:B------:R-:W-:Y:S01]  /*fad0*/  WARPSYNC 0xffffffff ;  /* 0xffffffff00007948 */ /* 0x000fe20003800000 */
[----:B-1----:R-:W-:Y:S01]  /*fae0*/  HMMA.16816.F32.BF16 R52, R12, R48, RZ ;  /* 0x000000300c34723c */ /* 0x002fe200000418ff */
        /* <DEDUP_REMOVED lines=15> */
[----:B------:R-:W-:Y:S07]  /*fbe0*/  LDSM.16.M88.4 R16, [R208+0x5080] ;  /* 0x00508000d010783b */ /* 0x000fee0000000200 */
[C---:B------:R-:W-:Y:S01]  /*fbf0*/  HMMA.16816.F32.BF16 R112, R8.reuse, R60, R52 ;  /* 0x0000003c0870723c */ /* 0x040fe20000041834 */
        /* <DEDUP_REMOVED lines=24> */
[C---:B------:R-:W-:Y:S08]  /*fd80*/  HMMA.16816.F32.BF16 R104, R8.reuse, R16, R104 ;  /* 0x000000100868723c */ /* 0x040ff00000041868 */
[----:B------:R-:W-:Y:S08]  /*fd90*/  HMMA.16816.F32.BF16 R92, R8, R34, R92 ;  /* 0x00000022085c723c */ /* 0x000ff0000004185c */
[C---:B---3--:R-:W-:Y:S08]  /*fda0*/  HMMA.16816.F32.BF16 R76, R12.reuse, R36, R64 ;  /* 0x000000240c4c723c */ /* 0x048ff00000041840 */
[C---:B------:R-:W-:Y:S01]  /*fdb0*/  HMMA.16816.F32.BF16 R72, R12.reuse, R38, R48 ;  /* 0x000000260c48723c */ /* 0x040fe20000041830 */
[----:B------:R-:W-:Y:S07]  /*fdc0*/  LDSM.16.M88.4 R48, [R208+0x5480] ;  /* 0x00548000d030783b */ /* 0x000fee0000000200 */
        /* <DEDUP_REMOVED lines=44> */
[C---:B------:R-:W-:Y:S08]  /*10090*/  HMMA.16816.F32.BF16 R68, R8.reuse, R32, R68 ;  /* 0x000000200844723c */ /* 0x040ff00000041844 */
[----:B------:R-:W-:Y:S08]  /*100a0*/  HMMA.16816.F32.BF16 R64, R8, R24, R60 ;  /* 0x000000180840723c */ /* 0x000ff0000004183c */
[C---:B------:R-:W-:Y:S08]  /*100b0*/  HMMA.16816.F32.BF16 R36, R12.reuse, R32, R28 ;  /* 0x000000200c24723c */ /* 0x040ff0000004181c */
[----:B------:R-:W-:Y:S08]  /*100c0*/  HMMA.16816.F32.BF16 R44, R12, R34, R44 ;  /* 0x000000220c2c723c */ /* 0x000ff0000004182c */
[----:B------:R-:W-:Y:S08]  /*100d0*/  HMMA.16816.F32.BF16 R60, R8, R26, R56 ;  /* 0x0000001a083c723c */ /* 0x000ff00000041838 */
        /* <DEDUP_REMOVED lines=32> */
[----:B------:R-:W3:Y:S01]  /*102e0*/  S2R R8, SR_TID.X ;  /* 0x0000000000087919 */ /* 0x000ee20000002100 */
[----:B------:R-:W-:-:S03]  /*102f0*/  IMAD R226, R2, c[0x0][0x2b8], R3 ;  /* 0x0000ae0002e27a24 */ /* 0x000fc600078e0203 */
[----:B------:R-:W4:Y:S02]  /*10300*/  S2R R128, SR_CTAID.Y ;  /* 0x0000000000807919 */ /* 0x000f240000002600 */
[----:B------:R-:W-:-:S05]  /*10310*/  SHF.R.S32.HI R2, RZ, 0x1f, R226 ;  /* 0x0000001fff027819 */ /* 0x000fca00000114e2 */
[----:B------:R-:W-:Y:S02]  /*10320*/  IMAD R5, R2, c[0x0][0x1e0], RZ ;  /* 0x0000780002057a24 */ /* 0x000fe400078e02ff */
[----:B------:R-:W-:-:S04]  /*10330*/  IMAD.WIDE.U32 R2, R226, c[0x0][0x1e0], RZ ;  /* 0x00007800e2027a25 */ /* 0x000fc800078e00ff */
[----:B------:R-:W-:Y:S01]  /*10340*/  IMAD R5, R226, c[0x0][0x1e4], R5 ;  /* 0x00007900e2057a24 */ /* 0x000fe200078e0205 */
[----:B-1----:R-:W-:-:S03]  /*10350*/  SHF.R.S32.HI R127, RZ, 0x1f, R127 ;  /* 0x0000001fff7f7819 */ /* 0x002fc6000001147f */
[----:B------:R-:W-:Y:S02]  /*10360*/  IMAD.IADD R3, R3, 0x1, R5 ;  /* 0x0000000103037824 */ /* 0x000fe400078e0205 */
[----:B------:R-:W-:Y:S01]  /*10370*/  IMAD R127, R127, c[0x0][0x1e8], RZ ;  /* 0x00007a007f7f7a24 */ /* 0x000fe200078e02ff */
[----:B---3--:R-:W-:Y:S01]  /*10380*/  SHF.R.S32.HI R11, RZ, 0x1f, R8 ;  /* 0x0000001fff0b7819 */ /* 0x008fe20000011408 */
[----:B----4-:R-:W-:-:S04]  /*10390*/  IMAD.WIDE.U32 R130, R128, c[0x0][0x1e8], RZ ;  /* 0x00007a0080827a25 */ /* 0x010fc800078e00ff */
[----:B------:R-:W-:Y:S01]  /*103a0*/  IMAD R127, R128, c[0x0][0x1ec], R127 ;  /* 0x00007b00807f7a24 */ /* 0x000fe200078e027f */
[----:B------:R-:W-:-:S03]  /*103b0*/  LEA.HI R11, R11, R8, RZ, 0x2 ;  /* 0x000000080b0b7211 */ /* 0x000fc600078f10ff */
[----:B------:R-:W-:Y:S01]  /*103c0*/  IMAD.IADD R127, R131, 0x1, R127 ;  /* 0x00000001837f7824 */ /* 0x000fe200078e027f */
[----:B------:R-:W-:-:S04]  /*103d0*/  SHF.R.S32.HI R11, RZ, 0x2, R11 ;  /* 0x00000002ff0b7819 */ /* 0x000fc8000001140b */
[----:B------:R-:W-:Y:S02]  /*103e0*/  IADD3 R11, -R11, 0x30, RZ ;  /* 0x000000300b0b7810 */ /* 0x000fe40007ffe1ff */
[C---:B------:R-:W-:Y:S02]  /*103f0*/  IADD3 R128, R227.reuse, 0x40, RZ ;  /* 0x00000040e3807810 */ /* 0x040fe40007ffe0ff */
[C---:B------:R-:W-:Y:S01]  /*10400*/  IADD3 R131, R227.reuse, 0x20, RZ ;  /* 0x00000020e3837810 */ /* 0x040fe20007ffe0ff */
[----:B------:R-:W-:Y:S01]  /*10410*/  BSSY B0, `(.L_x_494) ;  /* 0x0000025000007945 */ /* 0x000fe20003800000 */
[C---:B------:R-:W-:Y:S02]  /*10420*/  IADD3 R9, R227.reuse, 0x40, RZ ;  /* 0x00000040e3097810 */ /* 0x040fe40007ffe0ff */
[----:B------:R-:W-:Y:S02]  /*10430*/  IADD3 R8, R227, 0x20, RZ ;  /* 0x00000020e3087810 */ /* 0x000fe40007ffe0ff */
[----:B------:R-:W-:-:S02]  /*10440*/  ISETP.GE.AND P1, PT, R9, c[0x0][0x1d4], PT ;  /* 0x0000750009007a0c */ /* 0x000fc40003f26270 */
[----:B------:R-:W-:Y:S02]  /*10450*/  ISETP.GE.AND P2, PT, R8, c[0x0][0x1d4], PT ;  /* 0x0000750008007a0c */ /* 0x000fe40003f46270 */
        /* <DEDUP_REMOVED lines=32> */
.L_x_495:
[----:B------:R-:W-:Y:S05]  /*10660*/  BSYNC B0 ;  /* 0x0000000000007941 */ /* 0x000fea0003800000 */
.L_x_494:
        /* <DEDUP_REMOVED lines=15> */
.L_x_496:
[----:B------:R-:W-:Y:S05]  /*10760*/  BSYNC B0 ;  /* 0x0000000000007941 */ /* 0x000fea0003800000 */
.L_x_493:
[----:B------:R-:W5:Y:S01]  /*10770*/  LDL R58, [R1+0x18] ;  /* 0x00001800013a7983 */ /* 0x000f620000100800 */
[----:B---34-:R-:W-:Y:S01]  /*10780*/  FMUL.FTZ R2, R36, c[0x0][0x320] ;  /* 0x0000c80024027a20 */ /* 0x018fe20000410000 */
[----:B-12---:R-:W-:Y:S01]  /*10790*/  SHF.R.S32.HI R5, RZ, 0x1f, R124 ;  /* 0x0000001fff057819 */ /* 0x006fe2000001147c */
[----:B------:R-:W-:Y:S01]  /*107a0*/  FMUL.FTZ R3, R45, c[0x0][0x320] ;  /* 0x0000c8002d037a20 */ /* 0x000fe20000410000 */
[----:B------:R-:W2:Y:S01]  /*107b0*/  LDL R59, [R1+0x14] ;  /* 0x00001400013b7983 */ /* 0x000ea20000100800 */
[----:B------:R1:W3:Y:S03]  /*107c0*/  MUFU.TANH R23, R2 ;  /* 0x0000000200177308 */ /* 0x0002e60000002400 */
[----:B------:R-:W4:Y:S01]  /*107d0*/  S2R R6, SR_TID.X ;  /* 0x0000000000067919 */ /* 0x000f220000002100 */
[----:B------:R-:W-:-:S03]  /*107e0*/  MOV R251, c[0x0][0x2c4] ;  /* 0x0000b10000fb7a02 */ /* 0x000fc60000000f00 */
[----:B------:R-:W0:Y:S01]  /*107f0*/  LDGDEPBAR ;  /* 0x00000000000079af */ /* 0x000e220000000000 */
[----:B-1----:R-:W-:-:S04]  /*10800*/  FMUL.FTZ R2, R37, c[0x0][0x320] ;  /* 0x0000c80025027a20 */ /* 0x002fc80000410000 */
[----:B------:R1:W1:Y:S01]  /*10810*/  MUFU.TANH R21, R2 ;  /* 0x0000000200157308 */ /* 0x0002620000002400 */
[----:B------:R-:W-:Y:S01]  /*10820*/  LEA.HI R5, R5, R124, RZ, 0x2 ;  /* 0x0000007c05057211 */ /* 0x000fe200078f10ff */
[----:B-1----:R-:W-:-:S06]  /*10830*/  FMUL.FTZ R2, R44, c[0x0][0x320] ;  /* 0x0000c8002c027a20 */ /* 0x002fcc0000410000 */
[----:B------:R1:W1:Y:S02]  /*10840*/  MUFU.TANH R20, R2 ;  /* 0x0000000200147308 */ /* 0x0002640000002400 */
[----:B-1----:R-:W-:-:S05]  /*10850*/  LOP3.LUT R2, R126, 0xffffffe0, RZ, 0xc0, !PT ;  /* 0xffffffe07e027812 */ /* 0x002fca00078ec0ff */
[----:B----4-:R-:W-:Y:S01]  /*10860*/  IMAD.IADD R2, R6, 0x1, -R2 ;  /* 0x0000000106027824 */ /* 0x010fe200078e0a02 */
[----:B------:R1:W4:Y:S01]  /*10870*/  MUFU.TANH R17, R3 ;  /* 0x0000000300117308 */ /* 0x0003220000002400 */
[----:B------:R-:W-:-:S03]  /*10880*/  LOP3.LUT R6, R5, 0xffffffc, RZ, 0xc0, !PT ;  /* 0x0ffffffc05067812 */ /* 0x000fc600078ec0ff */
[----:B------:R-:W-:-:S04]  /*10890*/  SHF.R.S32.HI R7, RZ, 0x1f, R2 ;  /* 0x0000001fff077819 */ /* 0x000fc80000011402 */
[----:B------:R-:W-:Y:S01]  /*108a0*/  LEA.HI R5, R7, R2, RZ, 0x2 ;  /* 0x0000000207057211 */ /* 0x000fe200078f10ff */
[----:B------:R-:W-:Y:S02]  /*108b0*/  IMAD.IADD R9, R124, 0x1, -R6 ;  /* 0x000000017c097824 */ /* 0x000fe400078e0a06 */
[----:B-1----:R-:W-:Y:S01]  /*108c0*/  FMUL.FTZ R3, R32, c[0x0][0x320] ;  /* 0x0000c80020037a20 */ /* 0x002fe20000410000 */
[----:B------:R-:W-:-:S03]  /*108d0*/  LEA.HI.SX32 R6, R5, R196, 0x1e ;  /* 0x000000c405067211 */ /* 0x000fc600078ff2ff */
[----:B------:R1:W1:Y:S01]  /*108e0*/  MUFU.TANH R16, R3 ;  /* 0x0000000300107308 */ /* 0x0002620000002400 */
[----:B------:R-:W-:Y:S01]  /*108f0*/  FMUL.FTZ R7, R33, c[0x0][0x320] ;  /* 0x0000c80021077a20 */ /* 0x000fe20000410000 */
[----:B------:R-:W-:Y:S01]  /*10900*/  ISETP.NE.AND P0, PT, R251, 0x1, PT ;  /* 0x00000001fb00780c */ /* 0x000fe20003f05270 */
[----:B------:R-:W-:Y:S01]  /*10910*/  IMAD R9, R9, 0x10, R6 ;  /* 0x0000001009097824 */ /* 0x000fe200078e0206 */
[----:B-1----:R-:W-:-:S04]  /*10920*/  LEA.HI R3, R121, R121, RZ, 0x1 ;  /* 0x0000007979037211 */ /* 0x002fc800078f08ff */
[C---:B------:R-:W-:Y:S02]  /*10930*/  SHF.L.U32 R8, R3.reuse, 0x5, RZ ;  /* 0x0000000503087819 */ /* 0x040fe400000006ff */
[----:B------:R-:W-:Y:S02]  /*10940*/  LOP3.LUT R3, R3, 0x1ffffffe, RZ, 0xc0, !PT ;  /* 0x1ffffffe03037812 */ /* 0x000fe400078ec0ff */
[----:B------:R-:W-:Y:S01]  /*10950*/  LOP3.LUT R6, R8, 0xffffffc0, RZ, 0xc0, !PT ;  /* 0xffffffc008067812 */ /* 0x000fe200078ec0ff */
[----:B------:R1:W1:Y:S04]  /*10960*/  MUFU.TANH R14, R7 ;  /* 0x00000007000e7308 */ /* 0x0002680000002400 */
[----:B------:R-:W-:Y:S02]  /*10970*/  IMAD.IADD R6, R6, 0x1, R9 ;  /* 0x0000000106067824 */ /* 0x000fe400078e0209 */
[----:B-1----:R-:W-:-:S02]  /*10980*/  IMAD.IADD R7, R121, 0x1, -R3 ;  /* 0x0000000179077824 */ /* 0x002fc400078e0a03 */
[----:B------:R-:W-:Y:S02]  /*10990*/  FMUL.FTZ R3, R29, c[0x0][0x320] ;  /* 0x0000c8001d037a20 */ /* 0x000fe40000410000 */
[----:B------:R-:W-:Y:S02]  /*109a0*/  IMAD R10, R7, 0x8, R6 ;  /* 0x00000008070a7824 */ /* 0x000fe400078e0206 */
[----:B------:R1:W1:Y:S02]  /*109b0*/  MUFU.TANH R13, R3 ;  /* 0x00000003000d7308 */ /* 0x0002640000002400 */
[----:B------:R-:W-:Y:S01]  /*109c0*/  @P0 IMAD.HI.U32 R6, R10, c[0x0][0x2c8], RZ ;  /* 0x0000b2000a060a27 */ /* 0x000fe200078e00ff */
[----:B------:R3:W-:Y:S03]  /*109d0*/  STL [R1+0x20], R10 ;  /* 0x0000200a01007387 */ /* 0x0007e60000100800 */
[----:B-1----:R-:W-:-:S04]  /*109e0*/  FMUL.FTZ R3, R52, c[0x0][0x320] ;  /* 0x0000c80034037a20 */ /* 0x002fc80000410000 */
[----:B------:R1:W1:Y:S01]  /*109f0*/  MUFU.TANH R12, R3 ;  /* 0x00000003000c7308 */ /* 0x0002620000002400 */
[----:B---3--:R-:W-:Y:S01]  /*10a00*/  @P0 SHF.R.U32.HI R10, RZ, c[0x0][0x2cc], R6 ;  /* 0x0000b300ff0a0a19 */ /* 0x008fe20000011606 */
[----:B-1----:R-:W-:-:S06]  /*10a10*/  FMUL.FTZ R3, R53, c[0x0][0x320] ;  /* 0x0000c80035037a20 */ /* 0x002fcc0000410000 */
[----:B------:R1:W3:Y:S01]  /*10a20*/  MUFU.TANH R11, R3 ;  /* 0x00000003000b7308 */ /* 0x0002e20000002400 */
[----:B------:R-:W-:Y:S01]  /*10a30*/  IMAD.MOV.U32 R250, RZ, RZ, c[0x0][0x32c] ;  /* 0x0000cb00fffa7624 */ /* 0x000fe200078e00ff */
[----:B-1----:R-:W-:Y:S02]  /*10a40*/  LOP3.LUT R3, R5, 0x7ffffffc, RZ, 0xc0, !PT ;  /* 0x7ffffffc05037812 */ /* 0x002fe400078ec0ff */
[----:B------:R-:W1:Y:S02]  /*10a50*/  SHFL.IDX PT, R5, R10, RZ, 0x1c1f ;  /* 0x001c1fff0a057589 */ /* 0x000e6400000e0000 */
[----:B------:R-:W-:Y:S01]  /*10a60*/  IADD3 R3, R2, -R3, RZ ;  /* 0x8000000302037210 */ /* 0x000fe20007ffe0ff */
[----:B------:R-:W-:-:S04]  /*10a70*/  FMUL.FTZ R2, R28, c[0x0][0x320] ;  /* 0x0000c8001c027a20 */ /* 0x000fc80000410000 */
[----:B------:R-:W-:Y:S01]  /*10a80*/  IMAD.SHL.U32 R22, R3, 0x2, RZ ;  /* 0x0000000203167824 */ /* 0x000fe200078e00ff */
[----:B------:R1:W1:Y:S01]  /*10a90*/  MUFU.TANH R8, R2 ;  /* 0x0000000200087308 */ /* 0x0002620000002400 */
[----:B------:R-:W-:Y:S01]  /*10aa0*/  FMUL.FTZ R6, R48, c[0x0][0x320] ;  /* 0x0000c80030067a20 */ /* 0x000fe20000410000 */
[----:B------:R-:W-:Y:S01]  /*10ab0*/  ISETP.GE.AND P0, PT, R250, 0x1, PT ;  /* 0x00000001fa00780c */ /* 0x000fe20003f06270 */
[----:B------:R-:W-:Y:S01]  /*10ac0*/  ULDC UR4, c[0x0][0x324] ;  /* 0x0000c90000047ab9 */ /* 0x000fe20000000800 */
[----:B------:R-:W-:Y:S01]  /*10ad0*/  FMUL.FTZ R3, R49, c[0x0][0x320] ;  /* 0x0000c80031037a20 */ /* 0x000fe20000410000 */
[----:B------:R-:W-:-:S03]  /*10ae0*/  ULOP3.LUT UR4, URZ, UR4, URZ, 0x33, !UPT ;  /* 0x000000043f047292 */ /* 0x000fc6000f8e333f */
[----:B------:R-:W2:Y:S01]  /*10af0*/  MUFU.TANH R9, R6 ;  /* 0x0000000600097308 */ /* 0x000ea20000002400 */
[----:B-1----:R-:W-:-:S07]  /*10b00*/  IADD3 R2, -R22, 0x1, R122 ;  /* 0x0000000116027810 */ /* 0x002fce0007ffe17a */
[----:B------:R1:W1:Y:S01]  /*10b10*/  MUFU.TANH R7, R3 ;  /* 0x0000000300077308 */ /* 0x0002620000002400 */
[----:B------:R1:W-:Y:S01]  /*10b20*/  STL [R1], R22 ;  /* 0x0000001601007387 */ /* 0x0003e20000100800 */
[----:B-----5:R-:W-:-:S04]  /*10b30*/  IADD3 R2, R2, -R58, RZ ;  /* 0x8000003a02027210 */ /* 0x020fc80007ffe0ff */
[----:B------:R-:W-:Y:S02]  /*10b40*/  IADD3 R15, R2, c[0x0][0x328], RZ ;  /* 0x0000ca00020f7a10 */ /* 0x000fe40007ffe0ff */
[----:B--2---:R-:W-:Y:S02]  /*10b50*/  IADD3 R18, -R22, R59, R120 ;  /* 0x0000003b16127210 */ /* 0x004fe40007ffe178 */
[----:B------:R-:W-:Y:S02]  /*10b60*/  IADD3 R19, R2, UR4, RZ ;  /* 0x0000000402137c10 */ /* 0x000fe4000fffe0ff */
[-C--:B-1----:R-:W-:Y:S01]  /*10b70*/  IADD3 R3, R15, R5.reuse, RZ ;  /* 0x000000050f037210 */ /* 0x082fe20007ffe0ff */
[----:B------:R-:W-:Y:S01]  /*10b80*/  IMAD.IADD R22, R120, 0x1, -R22 ;  /* 0x0000000178167824 */ /* 0x000fe200078e0a16 */
        /* <DEDUP_REMOVED lines=14> */
.L_x_499:
[----:B------:R-:W-:-:S04]  /*10c70*/  MOV R6, 0x1 ;  /* 0x0000000100067802 */ /* 0x000fc80000000f00 */
[----:B------:R-:W-:-:S13]  /*10c80*/  ISETP.NE.AND P0, PT, R6, c[0x0][0x32c], PT ;  /* 0x0000cb0006007a0c */ /* 0x000fda0003f05270 */
[----:B------:R-:W-:-:S05]  /*10c90*/  @P0 IMAD.HI.U32 R6, R5, c[0x0][0x330], RZ ;  /* 0x0000cc0005060a27 */ /* 0x000fca00078e00ff */
[----:B------:R-:W-:Y:S02]  /*10ca0*/  @P0 SHF.R.U32.HI R5, RZ, c[0x0][0x334], R6 ;  /* 0x0000cd00ff050a19 */ /* 0x000fe40000011606 */
.L_x_500:
[----:B------:R-:W-:Y:S05]  /*10cb0*/  BSYNC B0 ;  /* 0x0000000000007941 */ /* 0x000fea0003800000 */
.L_x_498:
[----:B------:R-:W-:-:S05]  /*10cc0*/  IMAD R5, R5, c[0x0][0x32c], R22 ;  /* 0x0000cb0005057a24 */ /* 0x000fca00078e0216 */
[----:B------:R-:W-:Y:S02]  /*10cd0*/  IADD3 R6, R5, c[0x0][0x32c], RZ ;  /* 0x0000cb0005067a10 */ /* 0x000fe40007ffe0ff */
[----:B------:R-:W-:Y:S02]  /*10ce0*/  IMNMX R2, R2, R5, !PT ;  /* 0x0000000502027217 */ /* 0x000fe40007800200 */
[----:B------:R-:W-:Y:S02]  /*10cf0*/  IMNMX R3, R3, R6, PT ;  /* 0x0000000603037217 */ /* 0x000fe40003800200 */
.L_x_497:
        /* <DEDUP_REMOVED lines=95> */
.L_x_503:
[----:B------:R-:W-:-:S04]  /*112f0*/  MOV R6, 0x1 ;  /* 0x0000000100067802 */ /* 0x000fc80000000f00 */
[----:B------:R-:W-:-:S13]  /*11300*/  ISETP.NE.AND P0, PT, R6, c[0x0][0x32c], PT ;  /* 0x0000cb0006007a0c */ /* 0x000fda0003f05270 */
[----:B------:R-:W-:-:S05]  /*11310*/  @P0 IMAD.HI.U32 R6, R5, c[0x0][0x330], RZ ;  /* 0x0000cc0005060a27 */ /* 0x000fca00078e00ff */
[----:B------:R-:W-:Y:S02]  /*11320*/  @P0 SHF.R.U32.HI R5, RZ, c[0x0][0x334], R6 ;  /* 0x0000cd00ff050a19 */ /* 0x000fe40000011606 */
.L_x_504:
[----:B------:R-:W-:Y:S05]  /*11330*/  BSYNC B0 ;  /* 0x0000000000007941 */ /* 0x000fea0003800000 */
.L_x_502:
[----:B------:R-:W-:-:S05]  /*11340*/  IMAD R5, R5, c[0x0][0x32c], R22 ;  /* 0x0000cb0005057a24 */ /* 0x000fca00078e0216 */
[----:B------:R-:W-:Y:S02]  /*11350*/  IADD3 R6, R5, c[0x0][0x32c], RZ ;  /* 0x0000cb0005067a10 */ /* 0x000fe40007ffe0ff */
[----:B------:R-:W-:Y:S02]  /*11360*/  IMNMX R2, R2, R5, !PT ;  /* 0x0000000502027217 */ /* 0x000fe40007800200 */
[----:B------:R-:W-:Y:S02]  /*11370*/  IMNMX R3, R3, R6, PT ;  /* 0x0000000603037217 */ /* 0x000fe40003800200 */
.L_x_501:
        /* <DEDUP_REMOVED lines=83> */
.L_x_507:
[----:B------:R-:W-:-:S04]  /*118b0*/  MOV R6, 0x1 ;  /* 0x0000000100067802 */ /* 0x000fc80000000f00 */
[----:B------:R-:W-:-:S13]  /*118c0*/  ISETP.NE.AND P0, PT, R6, c[0x0][0x32c], PT ;  /* 0x0000cb0006007a0c */ /* 0x000fda0003f05270 */
[----:B------:R-:W-:-:S05]  /*118d0*/  @P0 IMAD.HI.U32 R6, R5, c[0x0][0x330], RZ ;  /* 0x0000cc0005060a27 */ /* 0x000fca00078e00ff */
[----:B------:R-:W-:Y:S02]  /*118e0*/  @P0 SHF.R.U32.HI R5, RZ, c[0x0][0x334], R6 ;  /* 0x0000cd00ff050a19 */ /* 0x000fe40000011606 */
.L_x_508:
[----:B------:R-:W-:Y:S05]  /*118f0*/  BSYNC B0 ;  /* 0x0000000000007941 */ /* 0x000fea0003800000 */
.L_x_506:
[----:B------:R-:W-:-:S05]  /*11900*/  IMAD R5, R5, c[0x0][0x32c], R22 ;  /* 0x0000cb0005057a24 */ /* 0x000fca00078e0216 */
[----:B------:R-:W-:Y:S02]  /*11910*/  IADD3 R6, R5, c[0x0][0x32c], RZ ;  /* 0x0000cb0005067a10 */ /* 0x000fe40007ffe0ff */
[----:B------:R-:W-:Y:S02]  /*11920*/  IMNMX R2, R2, R5, !PT ;  /* 0x0000000502027217 */ /* 0x000fe40007800200 */
[----:B------:R-:W-:Y:S02]  /*11930*/  IMNMX R3, R3, R6, PT ;  /* 0x0000000603037217 */ /* 0x000fe40003800200 */
.L_x_505:
        /* <DEDUP_REMOVED lines=83> */
.L_x_511:
[----:B------:R-:W-:-:S04]  /*11e70*/  MOV R6, 0x1 ;  /* 0x0000000100067802 */ /* 0x000fc80000000f00 */
[----:B------:R-:W-:-:S13]  /*11e80*/  ISETP.NE.AND P0, PT, R6, c[0x0][0x32c], PT ;  /* 0x0000cb0006007a0c */ /* 0x000fda0003f05270 */
[----:B------:R-:W-:-:S05]  /*11e90*/  @P0 IMAD.HI.U32 R6, R5, c[0x0][0x330], RZ ;  /* 0x0000cc0005060a27 */ /* 0x000fca00078e00ff */
[----:B------:R-:W-:Y:S02]  /*11ea0*/  @P0 SHF.R.U32.HI R5, RZ, c[0x0][0x334], R6 ;  /* 0x0000cd00ff050a19 */ /* 0x000fe40000011606 */
.L_x_512:
[----:B------:R-:W-:Y:S05]  /*11eb0*/  BSYNC B0 ;  /* 0x0000000000007941 */ /* 0x000fea0003800000 */
.L_x_510:
[----:B------:R-:W-:-:S05]  /*11ec0*/  IMAD R5, R5, c[0x0][0x32c], R22 ;  /* 0x0000cb0005057a24 */ /* 0x000fca00078e0216 */
[----:B------:R-:W-:Y:S02]  /*11ed0*/  IADD3 R6, R5, c[0x0][0x32c], RZ ;  /* 0x0000cb0005067a10 */ /* 0x000fe40007ffe0ff */
[----:B------:R-:W-:Y:S02]  /*11ee0*/  IMNMX R2, R2, R5, !PT ;  /* 0x0000000502027217 */ /* 0x000fe40007800200 */
[----:B------:R-:W-:Y:S02]  /*11ef0*/  IMNMX R3, R3, R6, PT ;  /* 0x0000000603037217 */ /* 0x000fe40003800200 */
.L_x_509:
        /* <DEDUP_REMOVED lines=35> */
[----:B------:R-:W-:-:S04]  /*12130*/  ISETP.LT.OR P0, PT, R3, 0x11, P0 ;  /* 0x000000110300780c */ /* 0x000fc80000701670 */
[----:B------:R-:W-:Y:S02]  /*12140*/  FSEL R87, R12, -INF , !P0 ;  /* 0xff8000000c577808 */ /* 0x000fe40004000000 */
[----:B------:R-:W-:Y:S02]  /*12150*/  ISETP.GT.AND P0, PT, R2, 0x11, !P6 ;  /* 0x000000110200780c */ /* 0x000fe40007704270 */
        /* <DEDUP_REMOVED lines=23> */
[----:B------:R-:W-:Y:S01]  /*122d0*/  ISETP.GT.AND P0, PT, R2, 0x29, !P6 ;  /* 0x000000290200780c */ /* 0x000fe20007704270 */
[----:B------:R-:W-:Y:S01]  /*122e0*/  LDSM.16.MT88.4 R16, [R209+0x1880] ;  /* 0x00188000d110783b */ /* 0x000fe20000004200 */
[----:B------:R-:W-:Y:S02]  /*122f0*/  ISETP.NE.AND P6, PT, R251, 0x1, PT ;  /* 0x00000001fb00780c */ /* 0x000fe40003fc5270 */
[----:B------:R-:W-:Y:S01]  /*12300*/  ISETP.LT.OR P0, PT, R3, 0x2a, P0 ;  /* 0x0000002a0300780c */ /* 0x000fe20000701670 */
[----:B------:R-:W1:Y:S03]  /*12310*/  SHFL.BFLY PT, R2, R106, 0x2, 0x1f ;  /* 0x0c401f006a027f89 */ /* 0x000e6600000e0000 */
[----:B------:R-:W-:-:S02]  /*12320*/  FSEL R188, R20, -INF , !P0 ;  /* 0xff80000014bc7808 */ /* 0x000fc40004000000 */
[----:B------:R-:W-:Y:S01]  /*12330*/  LDSM.16.MT88.4 R20, [R210+0x1880] ;  /* 0x00188000d214783b */ /* 0x000fe20000004200 */
        /* <DEDUP_REMOVED lines=42> */
[----:B--2---:R-:W-:-:S03]  /*125e0*/  FFMA.FTZ R0, R33, c[0x0][0x2d0], -R2 ;  /* 0x0000b40021007a23 */ /* 0x004fc60000010802 */
[----:B------:R-:W-:Y:S01]  /*125f0*/  LDSM.16.MT88.4 R32, [R209+0x3080] ;  /* 0x00308000d120783b */ /* 0x000fe20000004200 */
        /* <DEDUP_REMOVED lines=50> */
[----:B-1----:R-:W-:-:S07]  /*12920*/  FFMA.FTZ R5, R41, c[0x0][0x2d0], -R3 ;  /* 0x0000b40029057a23 */ /* 0x002fce0000010803 */
        /* <DEDUP_REMOVED lines=61> */
[----:B--2---:R-:W-:Y:S01]  /*12d00*/  FFMA.FTZ R3, R113, c[0x0][0x2d0], -R2 ;  /* 0x0000b40071037a23 */ /* 0x004fe20000010802 */
[----:B---3--:R-:W-:-:S04]  /*12d10*/  F2FP.BF16.PACK_AB R98, R199, R203 ;  /* 0x000000cbc762723e */ /* 0x008fc800000010ff */
[----:B------:R-:W-:Y:S02]  /*12d20*/  F2FP.BF16.PACK_AB R4, R225, R230 ;  /* 0x000000e6e104723e */ /* 0x000fe400000010ff */
[----:B------:R2:W-:Y:S01]  /*12d30*/  MUFU.EX2 R107, R3 ;  /* 0x00000003006b7308 */ /* 0x0005e20000000800 */
[----:B------:R-:W-:Y:S02]  /*12d40*/  F2FP.BF16.PACK_AB R6, R229, R228 ;  /* 0x000000e4e506723e */ /* 0x000fe400000010ff */
[----:B------:R-:W-:Y:S02]  /*12d50*/  F2FP.BF16.PACK_AB R5, R207, R102 ;  /* 0x00000066cf05723e */ /* 0x000fe400000010ff */
[----:B------:R-:W-:Y:S01]  /*12d60*/  F2FP.BF16.PACK_AB R7, R206, R223 ;  /* 0x000000dfce07723e */ /* 0x000fe200000010ff */
[----:B-1----:R-:W-:-:S04]  /*12d70*/  FFMA.FTZ R0, R97, c[0x0][0x2d0], -R13 ;  /* 0x0000b40061007a23 */ /* 0x002fc8000001080d */
[----:B------:R1:W3:Y:S02]  /*12d80*/  MUFU.EX2 R201, R0 ;  /* 0x0000000000c97308 */ /* 0x0002e40000000800 */
[----:B------:R-:W-:Y:S01]  /*12d90*/  HMMA.16816.F32.BF16 R40, R4, R28, RZ ;  /* 0x0000001c0428723c */ /* 0x000fe200000418ff */
[----:B--2---:R-:W-:-:S07]  /*12da0*/  @P6 IMAD.HI.U32 R3, R196, c[0x0][0x2c8], RZ ;  /* 0x0000b200c4036a27 */ /* 0x004fce00078e00ff */
[----:B------:R-:W-:Y:S01]  /*12db0*/  HMMA.16816.F32.BF16 R172, R4, R30, RZ ;  /* 0x0000001e04ac723c */ /* 0x000fe200000418ff */
[----:B------:R-:W-:Y:S02]  /*12dc0*/  @P6 SHF.R.U32.HI R196, RZ, c[0x0][0x2cc], R3 ;  /* 0x0000b300ffc46a19 */ /* 0x000fe40000011603 */
[----:B------:R-:W-:-:S03]  /*12dd0*/  ISETP.GE.AND P6, PT, R250, 0x1, PT ;  /* 0x00000001fa00780c */ /* 0x000fc60003fc6270 */
[----:B------:R-:W-:Y:S02]  /*12de0*/  IMAD.IADD R3, R248, 0x1, R196 ;  /* 0x00000001f8037824 */ /* 0x000fe400078e02c4 */
[--C-:B-1----:R-:W-:Y:S01]  /*12df0*/  FFMA.FTZ R0, R101, c[0x0][0x2d0], -R13.reuse ;  /* 0x0000b40065007a23 */ /* 0x102fe2000001080d */
[C---:B------:R-:W-:Y:S03]  /*12e00*/  HMMA.16816.F32.BF16 R8, R4.reuse, R16, RZ ;  /* 0x000000100408723c */ /* 0x040fe600000418ff */
[----:B------:R1:W-:Y:S05]  /*12e10*/  MUFU.EX2 R200, R0 ;  /* 0x0000000000c87308 */ /* 0x0003ea0000000800 */
[C---:B------:R-:W-:Y:S01]  /*12e20*/  HMMA.16816.F32.BF16 R180, R4.reuse, R18, RZ ;  /* 0x0000001204b4723c */ /* 0x040fe200000418ff */
[----:B------:R-:W-:Y:S07]  /*12e30*/  LDSM.16.MT88.4 R16, [R210+0x3880] ;  /* 0x00388000d210783b */ /* 0x000fee0000004200 */
        /* <DEDUP_REMOVED lines=11> */
[----:B------:R1:W4:Y:S03]  /*12ef0*/  MUFU.EX2 R28, R0 ;  /* 0x00000000001c7308 */ /* 0x0003260000000800 */
[----:B------:R-:W-:Y:S01]  /*12f00*/  HMMA.16816.F32.BF16 R32, R4, R34, RZ ;  /* 0x000000220420723c */ /* 0x000fe200000418ff */
[----:B-1----:R-:W-:-:S04]  /*12f10*/  FFMA.FTZ R0, R93, c[0x0][0x2d0], -R12 ;  /* 0x0000b4005d007a23 */ /* 0x002fc8000001080c */
        /* <DEDUP_REMOVED lines=11> */
[C---:B------:R-:W-:Y:S01]  /*12fd0*/  HMMA.16816.F32.BF16 R36, R4.reuse, R164, R20 ;  /* 0x000000a40424723c */ /* 0x040fe20000041814 */
[--C-:B-1----:R-:W-:Y:S01]  /*12fe0*/  FFMA.FTZ R0, R120, c[0x0][0x2d0], -R2.reuse ;  /* 0x0000b40078007a23 */ /* 0x102fe20000010802 */
[----:B--2---:R-:W-:Y:S01]  /*12ff0*/  F2FP.BF16.PACK_AB R97, R197, R107 ;  /* 0x0000006bc561723e */ /* 0x004fe200000010ff */
[----:B------:R-:W1:Y:S01]  /*13000*/  LDSM.16.MT88.4 R120, [R209+0x2080] ;  /* 0x00208000d178783b */ /* 0x000e620000004200 */
[----:B------:R-:W-:Y:S01]  /*13010*/  FFMA.FTZ R2, R115, c[0x0][0x2d0], -R2 ;  /* 0x0000b40073027a23 */ /* 0x000fe20000010802 */
[----:B------:R2:W-:Y:S03]  /*13020*/  MUFU.EX2 R101, R0 ;  /* 0x0000000000657308 */ /* 0x0005e60000000800 */
[C---:B------:R-:W-:Y:S05]  /*13030*/  HMMA.16816.F32.BF16 R132, R4.reuse, R108, R132 ;  /* 0x0000006c0484723c */ /* 0x040fea0000041884 */
[----:B------:R-:W3:Y:S03]  /*13040*/  MUFU.EX2 R103, R2 ;  /* 0x0000000200677308 */ /* 0x000ee60000000800 */
        /* <DEDUP_REMOVED lines=49> */
[----:B------:R-:W-:Y:S01]  /*13360*/  FADD.FTZ R4, R223, R4 ;  /* 0x00000004df047221 */ /* 0x000fe20000010000 */
[----:B------:R-:W-:Y:S01]  /*13370*/  IADD3 R223, R247, -0x2, RZ ;  /* 0xfffffffef7df7810 */ /* 0x000fe20007ffe0ff */
[----:B------:R-:W-:-:S02]  /*13380*/  FADD.FTZ R5, R243, R5 ;  /* 0x00000005f3057221 */ /* 0x000fc40000010000 */
[----:B------:R-:W-:Y:S02]  /*13390*/  FADD.FTZ R7, R235, R7 ;  /* 0x00000007eb077221 */ /* 0x000fe40000010000 */
        /* <DEDUP_REMOVED lines=62> */
.L_x_514:
[----:B------:R-:W-:-:S04]  /*13780*/  MOV R3, 0x1 ;  /* 0x0000000100037802 */ /* 0x000fc80000000f00 */
[----:B------:R-:W-:-:S13]  /*13790*/  ISETP.NE.AND P0, PT, R3, c[0x0][0x32c], PT ;  /* 0x0000cb0003007a0c */ /* 0x000fda0003f05270 */
[----:B------:R-:W-:-:S05]  /*137a0*/  @P0 IMAD.HI.U32 R3, R0, c[0x0][0x330], RZ ;  /* 0x0000cc0000030a27 */ /* 0x000fca00078e00ff */
[----:B------:R-:W-:Y:S02]  /*137b0*/  @P0 SHF.R.U32.HI R0, RZ, c[0x0][0x334], R3 ;  /* 0x0000cd00ff000a19 */ /* 0x000fe40000011603 */
.L_x_515:
[----:B------:R-:W-:-:S05]  /*137c0*/  MOV R3, c[0x0][0x32c] ;  /* 0x0000cb0000037a02 */ /* 0x000fca0000000f00 */
[----:B------:R-:W-:-:S05]  /*137d0*/  IMAD R0, R0, R3, c[0x0][0x32c] ;  /* 0x0000cb0000007624 */ /* 0x000fca00078e0203 */
[----:B------:R-:W-:-:S05]  /*137e0*/  IMNMX R2, R2, R0, PT ;  /* 0x0000000002027217 */ /* 0x000fca0003800200 */
.L_x_513:
        /* <DEDUP_REMOVED lines=31> */
.L_x_537:
        /* <DEDUP_REMOVED lines=22> */
[C---:B------:R-:W-:Y:S01]  /*13b40*/  IADD3 R13, R227.reuse, 0x20, RZ ;  /* 0x00000020e30d7810 */ /* 0x040fe20007ffe0ff */
        /* <DEDUP_REMOVED lines=38> */
.L_x_587:
        /* <DEDUP_REMOVED lines=18> */
.L_x_518:
[----:B------:R-:W-:Y:S05]  /*13ed0*/  BSYNC B0 ;  /* 0x0000000000007941 */ /* 0x000fea0003800000 */
.L_x_517:
        /* <DEDUP_REMOVED lines=203> */
[----:B------:R-:W1:Y:S04]  /*14b90*/  S2R R7, SR_TID.X ;  /* 0x0000000000077919 */ /* 0x000e680000002100 */
[----:B------:R-:W2:Y:S01]  /*14ba0*/  S2R R229, SR_CTAID.Y ;  /* 0x0000000000e57919 */ /* 0x000ea20000002600 */
[----:B-1----:R-:W-:Y:S04]  /*14bb0*/  SHF.R.S32.HI R6, RZ, 0x1f, R7 ;  /* 0x0000001fff067819 */ /* 0x002fe80000011407 */
[----:B------:R-:W-:Y:S04]  /*14bc0*/  LEA.HI R6, R6, R7, RZ, 0x2 ;  /* 0x0000000706067211 */ /* 0x000fe800078f10ff */
[----:B------:R-:W-:Y:S01]  /*14bd0*/  SHF.R.S32.HI R6, RZ, 0x2, R6 ;  /* 0x00000002ff067819 */ /* 0x000fe20000011406 */
[----:B--2---:R-:W-:Y:S01]  /*14be0*/  IMAD R2, R204, 0x30, R2 ;  /* 0x00000030cc027824 */ /* 0x004fe200078e0202 */
[----:B---3--:R-:W-:Y:S04]  /*14bf0*/  ISETP.GT.AND P1, PT, R0, 0x2f, PT ;  /* 0x0000002f0000780c */ /* 0x008fe80003f24270 */
[----:B------:R-:W-:Y:S05]  /*14c00*/  IADD3 R2, R2, -0x30, R0 ;  /* 0xffffffd002027810 */ /* 0x000fea0007ffe000 */
[----:B------:R-:W-:Y:S04]  /*14c10*/  @P2 IMAD.HI.U32 R3, R2, c[0x0][0x2bc], RZ ;  /* 0x0000af0002032a27 */ /* 0x000fe800078e00ff */
[----:B------:R-:W-:Y:S01]  /*14c20*/  IMAD.MOV.U32 R0, RZ, RZ, R2 ;  /* 0x000000ffff007224 */ /* 0x000fe200078e0002 */
[----:B------:R-:W-:Y:S04]  /*14c30*/  @P2 SHF.R.U32.HI R0, RZ, c[0x0][0x2c0], R3 ;  /* 0x0000b000ff002a19 */ /* 0x000fe80000011603 */
[C---:B----4-:R-:W-:Y:S01]  /*14c40*/  @!P1 IADD3 R3, P0, R0.reuse, R230, RZ ;  /* 0x000000e600039210 */ /* 0x050fe20007f1e0ff */
[----:B------:R-:W-:Y:S03]  /*14c50*/  IMAD.WIDE.U32 R230, R229, c[0x0][0x1e8], RZ ;  /* 0x00007a00e5e67a25 */ /* 0x000fe600078e00ff */
        /* <DEDUP_REMOVED lines=8> */
[----:B------:R2:W3:Y:S03]  /*14ce0*/  @!P1 LDG.E R224, [R4.64] ;  /* 0x0000000c04e09981 */ /* 0x0004e6000c1e1900 */
[----:B------:R-:W-:Y:S04]  /*14cf0*/  IMAD R0, R0, c[0x0][0x1e0], RZ ;  /* 0x0000780000007a24 */ /* 0x000fe800078e02ff */
[----:B------:R-:W-:Y:S04]  /*14d00*/  IMAD R0, R226, c[0x0][0x1e4], R0 ;  /* 0x00007900e2007a24 */ /* 0x000fe800078e0200 */
[----:B------:R-:W-:Y:S01]  /*14d10*/  IMAD.IADD R3, R3, 0x1, R0 ;  /* 0x0000000103037824 */ /* 0x000fe200078e0200 */
[----:B-1----:R-:W-:Y:S05]  /*14d20*/  SHF.R.S32.HI R223, RZ, 0x1f, R223 ;  /* 0x0000001fffdf7819 */ /* 0x002fea00000114df */
[----:B------:R-:W-:Y:S04]  /*14d30*/  IMAD R223, R223, c[0x0][0x1e8], RZ ;  /* 0x00007a00dfdf7a24 */ /* 0x000fe800078e02ff */
[----:B------:R-:W-:Y:S01]  /*14d40*/  IMAD R223, R229, c[0x0][0x1ec], R223 ;  /* 0x00007b00e5df7a24 */ /* 0x000fe200078e02df */
[----:B------:R-:W-:Y:S02]  /*14d50*/  IADD3 R229, R227, 0x20, RZ ;  /* 0x00000020e3e57810 */ /* 0x000fe40007ffe0ff */
[----:B--2---:R-:W-:Y:S01]  /*14d60*/  IADD3 R5, -R6, 0x30, RZ ;  /* 0x0000003006057810 */ /* 0x004fe20007ffe1ff */
[----:B------:R-:W-:Y:S01]  /*14d70*/  IMAD.IADD R223, R231, 0x1, R223 ;  /* 0x00000001e7df7824 */ /* 0x000fe200078e02df */
[----:B------:R-:W-:Y:S02]  /*14d80*/  ISETP.GE.AND P4, PT, R229, c[0x0][0x1d4], PT ;  /* 0x00007500e5007a0c */ /* 0x000fe40003f86270 */
[----:B------:R-:W-:Y:S02]  /*14d90*/  ISETP.GE.AND P1, PT, R5, 0x1, PT ;  /* 0x000000010500780c */ /* 0x000fe40003f26270 */
[----:B---3--:R-:W-:Y:S01]  /*14da0*/  SHF.R.S32.HI R4, RZ, 0x1f, R224 ;  /* 0x0000001fff047819 */ /* 0x008fe200000114e0 */
[----:B------:R-:W-:Y:S04]  /*14db0*/  IMAD.WIDE.U32 R2, R224, c[0x0][0x1f0], R2 ;  /* 0x00007c00e0027a25 */ /* 0x000fe800078e0002 */
[----:B------:R-:W-:Y:S01]  /*14dc0*/  IMAD R4, R4, c[0x0][0x1f0], RZ ;  /* 0x00007c0004047a24 */ /* 0x000fe200078e02ff */
[----:B------:R-:W-:Y:S03]  /*14dd0*/  IADD3 R0, P0, R230, R2, RZ ;  /* 0x00000002e6007210 */ /* 0x000fe60007f1e0ff */
[----:B------:R-:W-:Y:S05]  /*14de0*/  IMAD R4, R224, c[0x0][0x1f4], R4 ;  /* 0x00007d00e0047a24 */ /* 0x000fea00078e0204 */
[----:B------:R-:W-:Y:S01]  /*14df0*/  IADD3.X R3, R223, R3, R4, P0, !PT ;  /* 0x00000003df037210 */ /* 0x000fe200007fe404 */
[----:B------:R-:W-:Y:S01]  /*14e00*/  IMAD.SHL.U32 R223, R227, 0x2, RZ ;  /* 0x00000002e3df7824 */ /* 0x000fe200078e00ff */
[C---:B------:R-:W-:Y:S04]  /*14e10*/  LEA R4, P0, R0.reuse, c[0x0][0x1c8], 0x1 ;  /* 0x0000720000047a11 */ /* 0x040fe800078008ff */
[----:B------:R-:W-:Y:S02]  /*14e20*/  LEA.HI.X R3, R0, c[0x0][0x1cc], R3, 0x1, P0 ;  /* 0x0000730000037a11 */ /* 0x000fe400000f0c03 */
[----:B------:R-:W1:Y:S04]  /*14e30*/  SHFL.IDX PT, R0, R4, RZ, 0x1c1f ;  /* 0x001c1fff04007589 */ /* 0x000e6800000e0000 */
[----:B------:R-:W2:Y:S01]  /*14e40*/  SHFL.IDX PT, R2, R3, RZ, 0x1c1f ;  /* 0x001c1fff03027589 */ /* 0x000ea200000e0000 */
[----:B-1----:R-:W-:Y:S05]  /*14e50*/  @P1 IADD3 R14, P0, R0, R223, RZ ;  /* 0x000000df000e1210 */ /* 0x002fea0007f1e0ff */
[----:B--2---:R-:W-:Y:S01]  /*14e60*/  @P1 IMAD.X R15, R2, 0x1, R205, P0 ;  /* 0x00000001020f1824 */ /* 0x004fe200000e06cd */
[----:B------:R-:W-:Y:S04]  /*14e70*/  @P1 IADD3 R12, P0, R0, R207, RZ ;  /* 0x000000cf000c1210 */ /* 0x000fe80007f1e0ff */
[----:B------:R-:W-:Y:S01]  /*14e80*/  @!PT LDS RZ, [RZ] ;  /* 0x00000000fffff984 */ /* 0x000fe20000000800 */
[----:B------:R1:W-:Y:S01]  /*14e90*/  @P1 LDGSTS.E.BYPASS.LTC128B.128 [R222+0x3c80], [R14.64], !P5 ;  /* 0x03c800000ede1fae */ /* 0x0003e2000e901d4c */
[--C-:B------:R-:W-:Y:S01]  /*14ea0*/  @P1 IMAD.X R13, R2, 0x1, R206.reuse, P0 ;  /* 0x00000001020d1824 */ /* 0x100fe200000e06ce */
[-C--:B------:R-:W-:Y:S02]  /*14eb0*/  @P1 IADD3 R10, P0, R0, R228.reuse, RZ ;  /* 0x000000e4000a1210 */ /* 0x080fe40007f1e0ff */
        /* <DEDUP_REMOVED lines=17> */
.L_x_520:
[----:B--234-:R-:W2:Y:S01]  /*14fd0*/  LDL R2, [R1+0x20] ;  /* 0x0000200001027983 */ /* 0x01cea20000100800 */
[----:B------:R-:W-:Y:S02]  /*14fe0*/  IMAD.MOV.U32 R0, RZ, RZ, c[0x0][0x2c4] ;  /* 0x0000b100ff007624 */ /* 0x000fe400078e00ff */
[----:B------:R-:W-:Y:S01]  /*14ff0*/  IMAD.MOV.U32 R51, RZ, RZ, c[0x0][0x32c] ;  /* 0x0000cb00ff337624 */ /* 0x000fe200078e00ff */
[----:B------:R-:W3:Y:S02]  /*15000*/  LDL R36, [R1] ;  /* 0x0000000001247983 */ /* 0x000ee40000100800 */
[----:B------:R-:W-:Y:S02]  /*15010*/  ISETP.NE.AND P0, PT, R0, 0x1, PT ;  /* 0x000000010000780c */ /* 0x000fe40003f05270 */
[----:B------:R-:W4:Y:S04]  /*15020*/  LDL R50, [R1+0x14] ;  /* 0x0000140001327983 */ /* 0x000f280000100800 */
[----:B------:R-:W4:Y:S04]  /*15030*/  LDL R37, [R1+0x18] ;  /* 0x0000180001257983 */ /* 0x000f280000100800 */
[----:B------:R-:W0:Y:S03]  /*15040*/  LDGDEPBAR ;  /* 0x00000000000079af */ /* 0x000e260000000000 */
[----:B--2---:R-:W-:Y:S04]  /*15050*/  @P0 IMAD.HI.U32 R0, R2, c[0x0][0x2c8], RZ ;  /* 0x0000b20002000a27 */ /* 0x004fe800078e00ff */
[----:B-1----:R-:W-:Y:S01]  /*15060*/  IMAD.MOV.U32 R5, RZ, RZ, R2 ;  /* 0x000000ffff057224 */ /* 0x002fe200078e0002 */
[----:B------:R-:W-:Y:S01]  /*15070*/  @P0 SHF.R.U32.HI R5, RZ, c[0x0][0x2cc], R0 ;  /* 0x0000b300ff050a19 */ /* 0x000fe20000011600 */
[----:B------:R-:W-:Y:S01]  /*15080*/  IMAD R0, R204, -0x30, RZ ;  /* 0xffffffd0cc007824 */ /* 0x000fe200078e02ff */
[----:B------:R-:W-:Y:S03]  /*15090*/  ISETP.GE.AND P0, PT, R51, 0x1, PT ;  /* 0x000000013300780c */ /* 0x000fe60003f06270 */
[----:B------:R-:W1:Y:S01]  /*150a0*/  SHFL.IDX PT, R4, R5, RZ, 0x1c1f ;  /* 0x001c1fff05047589 */ /* 0x000e6200000e0000 */
[----:B---3--:R-:W-:Y:S04]  /*150b0*/  IADD3 R7, -R36, 0x1, R0 ;  /* 0x0000000124077810 */ /* 0x008fe80007ffe100 */
[----:B----4-:R-:W-:Y:S04]  /*150c0*/  IADD3 R7, -R37, R7, R50 ;  /* 0x0000000725077210 */ /* 0x010fe80007ffe132 */
        /* <DEDUP_REMOVED lines=18> */
.L_x_523:
[----:B------:R-:W-:Y:S04]  /*151f0*/  MOV R8, c[0x0][0x32c] ;  /* 0x0000cb0000087a02 */ /* 0x000fe80000000f00 */
[----:B------:R-:W-:Y:S11]  /*15200*/  ISETP.NE.AND P0, PT, R8, 0x1, PT ;  /* 0x000000010800780c */ /* 0x000ff60003f05270 */
[----:B------:R-:W-:Y:S02]  /*15210*/  @!UPT UIADD3 URZ, URZ, URZ, URZ ;  /* 0x0000003f3f3ff290 */ /* 0x000fe4000fffe03f */
[----:B------:R-:W-:Y:S05]  /*15220*/  @P0 IMAD.HI.U32 R8, R4, c[0x0][0x330], RZ ;  /* 0x0000cc0004080a27 */ /* 0x000fea00078e00ff */
[----:B------:R-:W-:Y:S02]  /*15230*/  @P0 SHF.R.U32.HI R4, RZ, c[0x0][0x334], R8 ;  /* 0x0000cd00ff040a19 */ /* 0x000fe40000011608 */
.L_x_524:
[----:B------:R-:W-:Y:S05]  /*15240*/  BSYNC B0 ;  /* 0x0000000000007941 */ /* 0x000fea0003800000 */
.L_x_522:
[----:B------:R-:W-:Y:S04]  /*15250*/  IMAD.IADD R8, R0, 0x1, -R36 ;  /* 0x0000000100087824 */ /* 0x000fe800078e0a24 */
[----:B------:R-:W-:Y:S05]  /*15260*/  IMAD R4, R4, c[0x0][0x32c], R8 ;  /* 0x0000cb0004047a24 */ /* 0x000fea00078e0208 */
[----:B------:R-:W-:Y:S02]  /*15270*/  IADD3 R8, R4, c[0x0][0x32c], RZ ;  /* 0x0000cb0004087a10 */ /* 0x000fe40007ffe0ff */
[----:B------:R-:W-:Y:S02]  /*15280*/  IMNMX R2, R2, R4, !PT ;  /* 0x0000000402027217 */ /* 0x000fe40007800200 */
[----:B------:R-:W-:Y:S02]  /*15290*/  IMNMX R3, R3, R8, PT ;  /* 0x0000000803037217 */ /* 0x000fe40003800200 */
.L_x_521:
        /* <DEDUP_REMOVED lines=73> */
.L_x_527:
[----:B------:R-:W-:Y:S04]  /*15730*/  MOV R14, c[0x0][0x32c] ;  /* 0x0000cb00000e7a02 */ /* 0x000fe80000000f00 */
[----:B------:R-:W-:Y:S11]  /*15740*/  ISETP.NE.AND P0, PT, R14, 0x1, PT ;  /* 0x000000010e00780c */ /* 0x000ff60003f05270 */
[----:B------:R-:W-:Y:S02]  /*15750*/  @!UPT UIADD3 URZ, URZ, URZ, URZ ;  /* 0x0000003f3f3ff290 */ /* 0x000fe4000fffe03f */
[----:B------:R-:W-:Y:S05]  /*15760*/  @P0 IMAD.HI.U32 R14, R4, c[0x0][0x330], RZ ;  /* 0x0000cc00040e0a27 */ /* 0x000fea00078e00ff */
[----:B------:R-:W-:Y:S02]  /*15770*/  @P0 SHF.R.U32.HI R4, RZ, c[0x0][0x334], R14 ;  /* 0x0000cd00ff040a19 */ /* 0x000fe4000001160e */
.L_x_528:
[----:B------:R-:W-:Y:S05]  /*15780*/  BSYNC B0 ;  /* 0x0000000000007941 */ /* 0x000fea0003800000 */
.L_x_526:
[----:B------:R-:W-:Y:S04]  /*15790*/  IMAD.IADD R14, R0, 0x1, -R36 ;  /* 0x00000001000e7824 */ /* 0x000fe800078e0a24 */
[----:B------:R-:W-:Y:S05]  /*157a0*/  IMAD R4, R4, c[0x0][0x32c], R14 ;  /* 0x0000cb0004047a24 */ /* 0x000fea00078e020e */
[----:B------:R-:W-:Y:S02]  /*157b0*/  IADD3 R14, R4, c[0x0][0x32c], RZ ;  /* 0x0000cb00040e7a10 */ /* 0x000fe40007ffe0ff */
[----:B------:R-:W-:Y:S02]  /*157c0*/  IMNMX R2, R2, R4, !PT ;  /* 0x0000000402027217 */ /* 0x000fe40007800200 */
[----:B------:R-:W-:Y:S02]  /*157d0*/  IMNMX R3, R3, R14, PT ;  /* 0x0000000e03037217 */ /* 0x000fe40003800200 */
.L_x_525:
        /* <DEDUP_REMOVED lines=61> */
.L_x_531:
[----:B------:R-:W-:Y:S04]  /*15bb0*/  MOV R14, c[0x0][0x32c] ;  /* 0x0000cb00000e7a02 */ /* 0x000fe80000000f00 */
[----:B------:R-:W-:Y:S11]  /*15bc0*/  ISETP.NE.AND P0, PT, R14, 0x1, PT ;  /* 0x000000010e00780c */ /* 0x000ff60003f05270 */
[----:B------:R-:W-:Y:S02]  /*15bd0*/  @!UPT UIADD3 URZ, URZ, URZ, URZ ;  /* 0x0000003f3f3ff290 */ /* 0x000fe4000fffe03f */
[----:B------:R-:W-:Y:S05]  /*15be0*/  @P0 IMAD.HI.U32 R14, R4, c[0x0][0x330], RZ ;  /* 0x0000cc00040e0a27 */ /* 0x000fea00078e00ff */
[----:B------:R-:W-:Y:S02]  /*15bf0*/  @P0 SHF.R.U32.HI R4, RZ, c[0x0][0x334], R14 ;  /* 0x0000cd00ff040a19 */ /* 0x000fe4000001160e */
.L_x_532:
[----:B------:R-:W-:Y:S05]  /*15c00*/  BSYNC B0 ;  /* 0x0000000000007941 */ /* 0x000fea0003800000 */
.L_x_530:
[----:B------:R-:W-:Y:S04]  /*15c10*/  IMAD.IADD R14, R0, 0x1, -R36 ;  /* 0x00000001000e7824 */ /* 0x000fe800078e0a24 */
[----:B------:R-:W-:Y:S05]  /*15c20*/  IMAD R4, R4, c[0x0][0x32c], R14 ;  /* 0x0000cb0004047a24 */ /* 0x000fea00078e020e */
[----:B------:R-:W-:Y:S02]  /*15c30*/  IADD3 R14, R4, c[0x0][0x32c], RZ ;  /* 0x0000cb00040e7a10 */ /* 0x000fe40007ffe0ff */
[----:B------:R-:W-:Y:S02]  /*15c40*/  IMNMX R2, R2, R4, !PT ;  /* 0x0000000402027217 */ /* 0x000fe40007800200 */
[----:B------:R-:W-:Y:S02]  /*15c50*/  IMNMX R3, R3, R14, PT ;  /* 0x0000000e03037217 */ /* 0x000fe40003800200 */
.L_x_529:
        /* <DEDUP_REMOVED lines=61> */
.L_x_535:
[----:B------:R-:W-:Y:S04]  /*16030*/  MOV R5, c[0x0][0x32c] ;  /* 0x0000cb0000057a02 */ /* 0x000fe80000000f00 */
[----:B------:R-:W-:Y:S11]  /*16040*/  ISETP.NE.AND P0, PT, R5, 0x1, PT ;  /* 0x000000010500780c */ /* 0x000ff60003f05270 */
[----:B------:R-:W-:Y:S02]  /*16050*/  @!UPT UIADD3 URZ, URZ, URZ, URZ ;  /* 0x0000003f3f3ff290 */ /* 0x000fe4000fffe03f */
[----:B------:R-:W-:Y:S05]  /*16060*/  @P0 IMAD.HI.U32 R5, R4, c[0x0][0x330], RZ ;  /* 0x0000cc0004050a27 */ /* 0x000fea00078e00ff */
[----:B------:R-:W-:Y:S02]  /*16070*/  @P0 SHF.R.U32.HI R4, RZ, c[0x0][0x334], R5 ;  /* 0x0000cd00ff040a19 */ /* 0x000fe40000011605 */
.L_x_536:
[----:B------:R-:W-:Y:S05]  /*16080*/  BSYNC B0 ;  /* 0x0000000000007941 */ /* 0x000fea0003800000 */
.L_x_534:
[----:B------:R-:W-:Y:S04]  /*16090*/  IMAD.IADD R0, R0, 0x1, -R36 ;  /* 0x0000000100007824 */ /* 0x000fe800078e0a24 */
[----:B------:R-:W-:Y:S05]  /*160a0*/  IMAD R4, R4, c[0x0][0x32c], R0 ;  /* 0x0000cb0004047a24 */ /* 0x000fea00078e0200 */
[----:B------:R-:W-:Y:S02]  /*160b0*/  IADD3 R0, R4, c[0x0][0x32c], RZ ;  /* 0x0000cb0004007a10 */ /* 0x000fe40007ffe0ff */
[----:B------:R-:W-:Y:S02]  /*160c0*/  IMNMX R2, R2, R4, !PT ;  /* 0x0000000402027217 */ /* 0x000fe40007800200 */
[----:B------:R-:W-:Y:S02]  /*160d0*/  IMNMX R3, R3, R0, PT ;  /* 0x0000000003037217 */ /* 0x000fe40003800200 */
.L_x_533:
        /* <DEDUP_REMOVED lines=374> */
[--C-:B---3--:R-:W-:Y:S02]  /*17840*/  FFMA.FTZ R2, R195, c[0x0][0x2d0], -R110.reuse ;  /* 0x0000b400c3027a23 */ /* 0x108fe4000001086e */
[----:B------:R-:W2:Y:S01]  /*17850*/  LDL R195, [R1+0x28] ;  /* 0x0000280001c37983 */ /* 0x000ea20000100800 */
[----:B------:R-:W-:Y:S01]  /*17860*/  FFMA.FTZ R110, R196, c[0x0][0x2d0], -R110 ;  /* 0x0000b400c46e7a23 */ /* 0x000fe2000001086e */
[----:B------:R3:W-:Y:S02]  /*17870*/  MUFU.EX2 R190, R2 ;  /* 0x0000000200be7308 */ /* 0x0007e40000000800 */
[----:B------:R-:W5:Y:S01]  /*17880*/  LDL.LU R196, [R1+0x10] ;  /* 0x0000100001c47983 */ /* 0x000f620000300800 */
[C---:B------:R-:W-:Y:S07]  /*17890*/  HMMA.16816.F32.BF16 R64, R112.reuse, R118, R64 ;  /* 0x000000767040723c */ /* 0x040fee0000041840 */
[----:B------:R-:W4:Y:S01]  /*178a0*/  MUFU.EX2 R189, R110 ;  /* 0x0000006e00bd7308 */ /* 0x000f220000000800 */
[-C--:B-1----:R-:W-:Y:S08]  /*178b0*/  HMMA.16816.F32.BF16 R68, R112, R124.reuse, R68 ;  /* 0x0000007c7044723c */ /* 0x082ff00000041844 */
[C---:B------:R-:W-:Y:S01]  /*178c0*/  HMMA.16816.F32.BF16 R72, R120.reuse, R124, R72 ;  /* 0x0000007c7848723c */ /* 0x040fe20000041848 */
[--C-:B---3--:R-:W-:Y:S02]  /*178d0*/  FFMA.FTZ R2, R192, c[0x0][0x2d0], -R111.reuse ;  /* 0x0000b400c0027a23 */ /* 0x108fe4000001086f */
[----:B------:R-:W3:Y:S05]  /*178e0*/  LDL.LU R192, [R1+0xc] ;  /* 0x00000c0001c07983 */ /* 0x000eea0000300800 */
[-C--:B------:R-:W-:Y:S01]  /*178f0*/  HMMA.16816.F32.BF16 R76, R120, R126.reuse, R76 ;  /* 0x0000007e784c723c */ /* 0x080fe2000004184c */
[----:B------:R1:W-:Y:S03]  /*17900*/  MUFU.EX2 R186, R2 ;  /* 0x0000000200ba7308 */ /* 0x0003e60000000800 */
[----:B------:R-:W-:Y:S02]  /*17910*/  FFMA.FTZ R111, R193, c[0x0][0x2d0], -R111 ;  /* 0x0000b400c16f7a23 */ /* 0x000fe4000001086f */
[----:B------:R-:W5:Y:S01]  /*17920*/  LDL.LU R193, [R1+0x4] ;  /* 0x0000040001c17983 */ /* 0x000f620000300800 */
[----:B----4-:R-:W-:Y:S01]  /*17930*/  F2FP.BF16.PACK_AB R110, R189, R190 ;  /* 0x000000bebd6e723e */ /* 0x010fe200000010ff */
[C---:B------:R-:W-:Y:S03]  /*17940*/  HMMA.16816.F32.BF16 R80, R112.reuse, R126, R80 ;  /* 0x0000007e7050723c */ /* 0x040fe60000041850 */
[----:B------:R-:W4:Y:S05]  /*17950*/  MUFU.EX2 R185, R111 ;  /* 0x0000006f00b97308 */ /* 0x000f2a0000000800 */
[-C--:B------:R-:W-:Y:S08]  /*17960*/  HMMA.16816.F32.BF16 R84, R112, R128.reuse, R84 ;  /* 0x000000807054723c */ /* 0x080ff00000041854 */
[C---:B------:R-:W-:Y:S01]  /*17970*/  HMMA.16816.F32.BF16 R88, R120.reuse, R128, R88 ;  /* 0x000000807858723c */ /* 0x040fe20000041858 */
[--C-:B-1----:R-:W-:Y:S02]  /*17980*/  FFMA.FTZ R2, R187, c[0x0][0x2d0], -R164.reuse ;  /* 0x0000b400bb027a23 */ /* 0x102fe400000108a4 */
[----:B------:R-:W5:Y:S02]  /*17990*/  LDL.LU R187, [R1+0x8] ;  /* 0x0000080001bb7983 */ /* 0x000f640000300800 */
[----:B------:R1:W-:Y:S03]  /*179a0*/  MUFU.EX2 R184, R2 ;  /* 0x0000000200b87308 */ /* 0x0003e60000000800 */
[-C--:B------:R-:W-:Y:S01]  /*179b0*/  HMMA.16816.F32.BF16 R92, R120, R130.reuse, R92 ;  /* 0x00000082785c723c */ /* 0x080fe2000004185c */
[----:B----4-:R-:W-:Y:S07]  /*179c0*/  F2FP.BF16.PACK_AB R111, R185, R186 ;  /* 0x000000bab96f723e */ /* 0x010fee00000010ff */
[----:B------:R-:W-:Y:S01]  /*179d0*/  HMMA.16816.F32.BF16 R96, R112, R130, R96 ;  /* 0x000000827060723c */ /* 0x000fe20000041860 */
[--C-:B-1----:R-:W-:Y:S04]  /*179e0*/  FFMA.FTZ R2, R191, c[0x0][0x2d0], -R164.reuse ;  /* 0x0000b400bf027a23 */ /* 0x102fe800000108a4 */
[----:B------:R1:W4:Y:S02]  /*179f0*/  MUFU.EX2 R179, R2 ;  /* 0x0000000200b37308 */ /* 0x0003240000000800 */
[--C-:B-1----:R-:W-:Y:S01]  /*17a00*/  FFMA.FTZ R2, R194, c[0x0][0x2d0], -R164.reuse ;  /* 0x0000b400c2027a23 */ /* 0x102fe200000108a4 */
[----:B----4-:R-:W-:Y:S01]  /*17a10*/  F2FP.BF16.PACK_AB R160, R179, R184 ;  /* 0x000000b8b3a0723e */ /* 0x010fe200000010ff */
[----:B------:R-:W-:Y:S06]  /*17a20*/  FFMA.FTZ R164, R188, c[0x0][0x2d0], -R164 ;  /* 0x0000b400bca47a23 */ /* 0x000fec00000108a4 */
[----:B------:R1:W-:Y:S10]  /*17a30*/  MUFU.EX2 R181, R2 ;  /* 0x0000000200b57308 */ /* 0x0003f40000000800 */
[----:B------:R-:W4:Y:S01]  /*17a40*/  MUFU.EX2 R178, R164 ;  /* 0x000000a400b27308 */ /* 0x000f220000000800 */
[--C-:B-1----:R-:W-:Y:S09]  /*17a50*/  FFMA.FTZ R2, R180, c[0x0][0x2d0], -R165.reuse ;  /* 0x0000b400b4027a23 */ /* 0x102ff200000108a5 */
[----:B------:R1:W-:Y:S01]  /*17a60*/  MUFU.EX2 R173, R2 ;  /* 0x0000000200ad7308 */ /* 0x0003e20000000800 */
[----:B----4-:R-:W-:Y:S01]  /*17a70*/  F2FP.BF16.PACK_AB R162, R178, R181 ;  /* 0x000000b5b2a2723e */ /* 0x010fe200000010ff */
[--C-:B-1----:R-:W-:Y:S08]  /*17a80*/  FFMA.FTZ R2, R182, c[0x0][0x2d0], -R165.reuse ;  /* 0x0000b400b6027a23 */ /* 0x102ff000000108a5 */
[----:B------:R1:W4:Y:S02]  /*17a90*/  MUFU.EX2 R172, R2 ;  /* 0x0000000200ac7308 */ /* 0x0003240000000800 */
[--C-:B-1----:R-:W-:Y:S01]  /*17aa0*/  FFMA.FTZ R2, R183, c[0x0][0x2d0], -R165.reuse ;  /* 0x0000b400b7027a23 */ /* 0x102fe200000108a5 */
[----:B----4-:R-:W-:Y:S01]  /*17ab0*/  F2FP.BF16.PACK_AB R161, R172, R173 ;  /* 0x000000adaca1723e */ /* 0x010fe200000010ff */
        /* <DEDUP_REMOVED lines=15> */
[-C--:B------:R-:W-:Y:S01]  /*17bb0*/  HMMA.16816.F32.BF16 R144, R108, R156.reuse, R36 ;  /* 0x0000009c6c90723c */ /* 0x080fe20000041824 */
[----:B--2---:R-:W-:Y:S07]  /*17bc0*/  ISETP.GT.AND P0, PT, R204, R195, PT ;  /* 0x000000c3cc00720c */ /* 0x004fee0003f04270 */
[C---:B------:R-:W-:Y:S08]  /*17bd0*/  HMMA.16816.F32.BF16 R148, R160.reuse, R156, R40 ;  /* 0x0000009ca094723c */ /* 0x040ff00000041828 */
[-C--:B------:R-:W-:Y:S08]  /*17be0*/  HMMA.16816.F32.BF16 R152, R160, R158.reuse, R44 ;  /* 0x0000009ea098723c */ /* 0x080ff0000004182c */
[C---:B------:R-:W-:Y:S08]  /*17bf0*/  HMMA.16816.F32.BF16 R156, R108.reuse, R158, R48 ;  /* 0x0000009e6c9c723c */ /* 0x040ff00000041830 */
[-C--:B-1----:R-:W-:Y:S01]  /*17c00*/  HMMA.16816.F32.BF16 R52, R108, R164.reuse, R52 ;  /* 0x000000a46c34723c */ /* 0x082fe20000041834 */
[----:B---3--:R-:W-:Y:S04]  /*17c10*/  FFMA.FTZ R3, R3, R192, R241 ;  /* 0x000000c003037223 */ /* 0x008fe800000100f1 */
[----:B------:R-:W-:Y:S02]  /*17c20*/  FADD.FTZ R3, R242, R3 ;  /* 0x00000003f2037221 */ /* 0x000fe40000010000 */
[----:B-----5:R-:W-:Y:S01]  /*17c30*/  FFMA.FTZ R100, R100, R193, R245 ;  /* 0x000000c164647223 */ /* 0x020fe200000100f5 */
        /* <DEDUP_REMOVED lines=10> */
[----:B------:R-:W-:Y:S02]  /*17ce0*/  FFMA.FTZ R101, R101, R187, R249 ;  /* 0x000000bb65657223 */ /* 0x000fe400000100f9 */
[----:B------:R-:W-:Y:S01]  /*17cf0*/  FADD.FTZ R8, R223, R0 ;  /* 0x00000000df087221 */ /* 0x000fe20000010000 */
[----:B------:R-:W-:Y:S01]  /*17d00*/  IADD3 R223, R204, -0x1, RZ ;  /* 0xffffffffccdf7810 */ /* 0x000fe20007ffe0ff */
[----:B------:R-:W-:Y:S02]  /*17d10*/  FADD.FTZ R2, R250, R101 ;  /* 0x00000065fa027221 */ /* 0x000fe40000010000 */
[-C--:B------:R-:W-:Y:S01]  /*17d20*/  HMMA.16816.F32.BF16 R68, R108, R168.reuse, R68 ;  /* 0x000000a86c44723c */ /* 0x080fe20000041844 */
[----:B------:R-:W-:Y:S03]  /*17d30*/  FADD.FTZ R3, R240, R3 ;  /* 0x00000003f0037221 */ /* 0x000fe60000010000 */
[----:B------:R-:W-:Y:S01]  /*17d40*/  FADD.FTZ R2, R251, R2 ;  /* 0x00000002fb027221 */ /* 0x000fe20000010000 */
[----:B------:R-:W-:Y:S01]  /*17d50*/  MOV R204, R223 ;  /* 0x000000df00cc7202 */ /* 0x000fe20000000f00 */
[----:B------:R-:W-:Y:S01]  /*17d60*/  FADD.FTZ R3, R177, R3 ;  /* 0x00000003b1037221 */ /* 0x000fe20000010000 */
[----:B------:R-:W-:Y:S01]  /*17d70*/  MOV R101, R106 ;  /* 0x0000006a00657202 */ /* 0x000fe20000000f00 */
        /* <DEDUP_REMOVED lines=48> */
.L_x_516:
[----:B-1----:R-:W2:Y:S04]  /*18080*/  LDL R3, [R1+0x18] ;  /* 0x0000180001037983 */ /* 0x002ea80000100800 */
[----:B------:R-:W3:Y:S01]  /*18090*/  LDL R2, [R1+0x14] ;  /* 0x0000140001027983 */ /* 0x000ee20000100800 */
[----:B------:R-:W-:-:S02]  /*180a0*/  IMAD.MOV.U32 R0, RZ, RZ, c[0x0][0x2c4] ;  /* 0x0000b100ff007624 */ /* 0x000fc400078e00ff */
[----:B------:R-:W-:-:S03]  /*180b0*/  IMAD.MOV.U32 R4, RZ, RZ, c[0x0][0x32c] ;  /* 0x0000cb00ff047624 */ /* 0x000fc600078e00ff */
[----:B------:R-:W-:Y:S02]  /*180c0*/  ISETP.NE.AND P1, PT, R0, 0x1, PT ;  /* 0x000000010000780c */ /* 0x000fe40003f25270 */
[----:B------:R-:W1:Y:S01]  /*180d0*/  S2R R0, SR_CTAID.X ;  /* 0x0000000000007919 */ /* 0x000e620000002500 */
[----:B------:R-:W-:Y:S02]  /*180e0*/  ISETP.GE.AND P0, PT, R4, 0x1, PT ;  /* 0x000000010400780c */ /* 0x000fe40003f06270 */
[----:B-1----:R-:W-:Y:S01]  /*180f0*/  LEA R0, R0, 0x7f, 0x7 ;  /* 0x0000007f00007811 */ /* 0x002fe200078e38ff */
[----:B--2---:R-:W-:-:S07]  /*18100*/  IMAD.MOV.U32 R5, RZ, RZ, R3 ;  /* 0x000000ffff057224 */ /* 0x004fce00078e0003 */
[----:B------:R-:W-:Y:S01]  /*18110*/  @P1 IMAD.HI.U32 R3, R0, c[0x0][0x2c8], RZ ;  /* 0x0000b20000031a27 */ /* 0x000fe200078e00ff */
[----:B---3--:R-:W-:-:S04]  /*18120*/  IADD3 R2, R2, 0x1, -R5 ;  /* 0x0000000102027810 */ /* 0x008fc80007ffe805 */
        /* <DEDUP_REMOVED lines=13> */
.L_x_539:
[----:B------:R-:W-:-:S04]  /*18200*/  MOV R3, 0x1 ;  /* 0x0000000100037802 */ /* 0x000fc80000000f00 */
[----:B------:R-:W-:-:S13]  /*18210*/  ISETP.NE.AND P0, PT, R3, c[0x0][0x32c], PT ;  /* 0x0000cb0003007a0c */ /* 0x000fda0003f05270 */
[----:B------:R-:W-:-:S05]  /*18220*/  @P0 IMAD.HI.U32 R3, R0, c[0x0][0x330], RZ ;  /* 0x0000cc0000030a27 */ /* 0x000fca00078e00ff */
[----:B------:R-:W-:-:S05]  /*18230*/  @P0 SHF.R.U32.HI R0, RZ, c[0x0][0x334], R3 ;  /* 0x0000cd00ff000a19 */ /* 0x000fca0000011603 */
.L_x_540:
[----:B------:R-:W-:-:S05]  /*18240*/  IMAD R0, R0, c[0x0][0x32c], RZ ;  /* 0x0000cb0000007a24 */ /* 0x000fca00078e02ff */
[----:B------:R-:W-:-:S03]  /*18250*/  IMNMX R2, R2, R0, !PT ;  /* 0x0000000002027217 */ /* 0x000fc60007800200 */
.L_x_538:
[----:B------:R-:W2:Y:S01]  /*18260*/  LDL R0, [R1+0x1c] ;  /* 0x00001c0001007983 */ /* 0x000ea20000100800 */
[----:B------:R-:W-:-:S05]  /*18270*/  IADD3 R2, R2, 0x2f, RZ ;  /* 0x0000002f02027810 */ /* 0x000fca0007ffe0ff */
[----:B------:R-:W-:-:S05]  /*18280*/  IMAD.HI R2, R2, 0x2aaaaaab, RZ ;  /* 0x2aaaaaab02027827 */ /* 0x000fca00078e02ff */
[----:B------:R-:W-:-:S04]  /*18290*/  SHF.R.U32.HI R252, RZ, 0x1f, R2 ;  /* 0x0000001ffffc7819 */ /* 0x000fc80000011602 */
[----:B------:R-:W-:-:S04]  /*182a0*/  LEA.HI.SX32 R252, R2, R252, 0x1d ;  /* 0x000000fc02fc7211 */ /* 0x000fc800078feaff */
[----:B--2---:R-:W-:-:S04]  /*182b0*/  IMNMX R252, R0, R252, !PT ;  /* 0x000000fc00fc7217 */ /* 0x004fc80007800200 */
[----:B------:R-:W-:-:S13]  /*182c0*/  ISETP.GE.AND P0, PT, R223, R252, PT ;  /* 0x000000fcdf00720c */ /* 0x000fda0003f06270 */
[----:B------:R-:W-:Y:S05]  /*182d0*/  @!P0 BRA `(.L_x_541) ;  /* 0x0000335000008947 */ /* 0x000fea0003800000 */
[----:B------:R-:W2:Y:S01]  /*182e0*/  LDL R7, [R1+0x44] ;  /* 0x0000440001077983 */ /* 0x000ea20000100800 */
[----:B------:R-:W-:-:S03]  /*182f0*/  SHF.R.S32.HI R0, RZ, 0x1f, R227 ;  /* 0x0000001fff007819 */ /* 0x000fc600000114e3 */
        /* <DEDUP_REMOVED lines=17> */
.L_x_546:
        /* <DEDUP_REMOVED lines=64> */
.L_x_588:
        /* <DEDUP_REMOVED lines=18> */
.L_x_543:
[----:B------:R-:W-:Y:S05]  /*18930*/  BSYNC B0 ;  /* 0x0000000000007941 */ /* 0x000fea0003800000 */
.L_x_542:
        /* <DEDUP_REMOVED lines=202> */
[----:B----4-:R-:W4:Y:S04]  /*195e0*/  LDL R103, [R1+0x38] ;  /* 0x0000380001677983 */ /* 0x010f280000100800 */
        /* <DEDUP_REMOVED lines=11> */
[C---:B-----5:R-:W-:Y:S01]  /*196a0*/  @!P1 IADD3 R3, P0, R0.reuse, R206, RZ ;  /* 0x000000ce00039210 */ /* 0x060fe20007f1e0ff */
[----:B------:R-:W-:Y:S03]  /*196b0*/  IMAD.WIDE.U32 R206, R225, c[0x0][0x1e8], RZ ;  /* 0x00007a00e1ce7a25 */ /* 0x000fe600078e00ff */
[----:B----4-:R-:W-:Y:S01]  /*196c0*/  @!P1 LEA.HI.X.SX32 R5, R0, R103, 0x1, P0 ;  /* 0x0000006700059211 */ /* 0x010fe200000f0eff */
        /* <DEDUP_REMOVED lines=14> */
[----:B--2---:R-:W-:Y:S03]  /*197b0*/  IADD3 R5, -R6, 0x30, RZ ;  /* 0x0000003006057810 */ /* 0x004fe60007ffe1ff */
[----:B------:R-:W-:Y:S01]  /*197c0*/  IMAD.IADD R103, R207, 0x1, R103 ;  /* 0x00000001cf677824 */ /* 0x000fe200078e0267 */
[----:B------:R-:W-:Y:S02]  /*197d0*/  ISETP.GE.AND P1, PT, R5, 0x1, PT ;  /* 0x000000010500780c */ /* 0x000fe40003f26270 */
[----:B---3--:R-:W-:Y:S01]  /*197e0*/  SHF.R.S32.HI R4, RZ, 0x1f, R224 ;  /* 0x0000001fff047819 */ /* 0x008fe200000114e0 */
[----:B------:R-:W-:Y:S04]  /*197f0*/  IMAD.WIDE.U32 R2, R224, c[0x0][0x1f0], R2 ;  /* 0x00007c00e0027a25 */ /* 0x000fe800078e0002 */
[----:B------:R-:W-:Y:S01]  /*19800*/  IMAD R4, R4, c[0x0][0x1f0], RZ ;  /* 0x00007c0004047a24 */ /* 0x000fe200078e02ff */
[----:B------:R-:W-:Y:S02]  /*19810*/  IADD3 R0, P0, R206, R2, RZ ;  /* 0x00000002ce007210 */ /* 0x000fe40007f1e0ff */
[----:B------:R-:W-:Y:S01]  /*19820*/  IADD3 R206, R227, 0x20, RZ ;  /* 0x00000020e3ce7810 */ /* 0x000fe20007ffe0ff */
[----:B------:R-:W-:Y:S03]  /*19830*/  IMAD R4, R224, c[0x0][0x1f4], R4 ;  /* 0x00007d00e0047a24 */ /* 0x000fe600078e0204 */
[----:B------:R-:W-:Y:S02]  /*19840*/  ISETP.GE.AND P4, PT, R206, c[0x0][0x1d4], PT ;  /* 0x00007500ce007a0c */ /* 0x000fe40003f86270 */
[----:B------:R-:W-:Y:S01]  /*19850*/  IADD3.X R3, R103, R3, R4, P0, !PT ;  /* 0x0000000367037210 */ /* 0x000fe200007fe404 */
[----:B------:R-:W-:Y:S01]  /*19860*/  IMAD.SHL.U32 R103, R227, 0x2, RZ ;  /* 0x00000002e3677824 */ /* 0x000fe200078e00ff */
[C---:B------:R-:W-:Y:S04]  /*19870*/  LEA R4, P0, R0.reuse, c[0x0][0x1c8], 0x1 ;  /* 0x0000720000047a11 */ /* 0x040fe800078008ff */
[----:B------:R-:W-:Y:S02]  /*19880*/  LEA.HI.X R3, R0, c[0x0][0x1cc], R3, 0x1, P0 ;  /* 0x0000730000037a11 */ /* 0x000fe400000f0c03 */
[----:B------:R-:W1:Y:S04]  /*19890*/  SHFL.IDX PT, R0, R4, RZ, 0x1c1f ;  /* 0x001c1fff04007589 */ /* 0x000e6800000e0000 */
[----:B------:R-:W2:Y:S01]  /*198a0*/  SHFL.IDX PT, R2, R3, RZ, 0x1c1f ;  /* 0x001c1fff03027589 */ /* 0x000ea200000e0000 */
[----:B-1----:R-:W-:Y:S05]  /*198b0*/  @P1 IADD3 R14, P0, R0, R103, RZ ;  /* 0x00000067000e1210 */ /* 0x002fea0007f1e0ff */
[--C-:B--2---:R-:W-:Y:S01]  /*198c0*/  @P1 IMAD.X R15, R2, 0x1, R205.reuse, P0 ;  /* 0x00000001020f1824 */ /* 0x104fe200000e06cd */
[----:B------:R-:W-:Y:S04]  /*198d0*/  @P1 IADD3 R12, P0, R0, R203, RZ ;  /* 0x000000cb000c1210 */ /* 0x000fe80007f1e0ff */
[----:B------:R-:W-:Y:S01]  /*198e0*/  @!PT LDS RZ, [RZ] ;  /* 0x00000000fffff984 */ /* 0x000fe20000000800 */
[----:B------:R1:W-:Y:S01]  /*198f0*/  @P1 LDGSTS.E.BYPASS.LTC128B.128 [R222+0x3c80], [R14.64], !P5 ;  /* 0x03c800000ede1fae */ /* 0x0003e2000e901d4c */
[----:B------:R-:W-:Y:S01]  /*19900*/  @P1 IMAD.X R13, R2, 0x1, R204, P0 ;  /* 0x00000001020d1824 */ /* 0x000fe200000e06cc */
        /* <DEDUP_REMOVED lines=18> */
.L_x_545:
[----:B--234-:R-:W-:Y:S01]  /*19a30*/  FMNMX.FTZ R0, R162, R106, !PT ;  /* 0x0000006aa2007209 */ /* 0x01cfe20007810000 */
[----:B------:R-:W-:Y:S01]  /*19a40*/  LDSM.16.MT88.4 R20, [R209+0x1880] ;  /* 0x00188000d114783b */ /* 0x000fe20000004200 */
[----:B------:R-:W-:Y:S02]  /*19a50*/  ISETP.GT.AND P0, PT, R223, R252, PT ;  /* 0x000000fcdf00720c */ /* 0x000fe40003f04270 */
        /* <DEDUP_REMOVED lines=95> */
[----:B------:R-:W-:Y:S01]  /*1a050*/  LDSM.16.MT88.4 R140, [R210+0x2080] ;  /* 0x00208000d28c783b */ /* 0x000fe20000004200 */
[C---:B------:R-:W-:Y:S02]  /*1a060*/  FMUL.FTZ R50, R102.reuse, R158 ;  /* 0x0000009e66327220 */ /* 0x040fe40000410000 */
[C---:B------:R-:W-:Y:S02]  /*1a070*/  FMUL.FTZ R51, R102.reuse, R159 ;  /* 0x0000009f66337220 */ /* 0x040fe40000410000 */
[C---:B------:R-:W-:Y:S02]  /*1a080*/  FMUL.FTZ R54, R102.reuse, R54 ;  /* 0x0000003666367220 */ /* 0x040fe40000410000 */
        /* <DEDUP_REMOVED lines=18> */
[C---:B--2---:R-:W-:Y:S01]  /*1a1b0*/  FMUL.FTZ R40, R101.reuse, R148 ;  /* 0x0000009465287220 */ /* 0x044fe20000410000 */
[----:B------:R2:W-:Y:S01]  /*1a1c0*/  MUFU.EX2 R233, R44 ;  /* 0x0000002c00e97308 */ /* 0x0005e20000000800 */
[----:B------:R-:W-:Y:S02]  /*1a1d0*/  FMUL.FTZ R41, R101, R149 ;  /* 0x0000009565297220 */ /* 0x000fe40000410000 */
[----:B-1----:R-:W-:Y:S02]  /*1a1e0*/  FFMA.FTZ R2, R163, c[0x0][0x2d0], -R161 ;  /* 0x0000b400a3027a23 */ /* 0x002fe400000108a1 */
[C---:B------:R-:W-:Y:S02]  /*1a1f0*/  FMUL.FTZ R45, R101.reuse, R153 ;  /* 0x00000099652d7220 */ /* 0x040fe40000410000 */
[C---:B------:R-:W-:Y:S02]  /*1a200*/  FMUL.FTZ R56, R101.reuse, R56 ;  /* 0x0000003865387220 */ /* 0x040fe40000410000 */
[C---:B------:R-:W-:Y:S01]  /*1a210*/  FMUL.FTZ R57, R101.reuse, R57 ;  /* 0x0000003965397220 */ /* 0x040fe20000410000 */
[----:B------:R1:W4:Y:S01]  /*1a220*/  MUFU.EX2 R246, R2 ;  /* 0x0000000200f67308 */ /* 0x0003220000000800 */
        /* <DEDUP_REMOVED lines=8> */
[C---:B--2---:R-:W-:Y:S02]  /*1a2b0*/  FMUL.FTZ R44, R101.reuse, R152 ;  /* 0x00000098652c7220 */ /* 0x044fe40000410000 */
[C---:B------:R-:W-:Y:S02]  /*1a2c0*/  FMUL.FTZ R72, R101.reuse, R72 ;  /* 0x0000004865487220 */ /* 0x040fe40000410000 */
[C---:B------:R-:W-:Y:S01]  /*1a2d0*/  FMUL.FTZ R73, R101.reuse, R73 ;  /* 0x0000004965497220 */ /* 0x040fe20000410000 */
[----:B------:R2:W-:Y:S01]  /*1a2e0*/  MUFU.EX2 R232, R48 ;  /* 0x0000003000e87308 */ /* 0x0005e20000000800 */
[C---:B------:R-:W-:Y:S02]  /*1a2f0*/  FMUL.FTZ R76, R101.reuse, R76 ;  /* 0x0000004c654c7220 */ /* 0x040fe40000410000 */
[----:B------:R-:W-:Y:S01]  /*1a300*/  FMUL.FTZ R77, R101, R77 ;  /* 0x0000004d654d7220 */ /* 0x000fe20000410000 */
[----:B-1----:R-:W1:Y:S01]  /*1a310*/  SHFL.BFLY PT, R2, R0, 0x1, 0x1f ;  /* 0x0c201f0000027f89 */ /* 0x002e6200000e0000 */
[----:B----4-:R-:W-:Y:S01]  /*1a320*/  F2FP.BF16.PACK_AB R113, R247, R246 ;  /* 0x000000f6f771723e */ /* 0x010fe200000010ff */
[C---:B------:R-:W-:Y:S02]  /*1a330*/  FMUL.FTZ R82, R102.reuse, R82 ;  /* 0x0000005266527220 */ /* 0x040fe40000410000 */
[C---:B------:R-:W-:Y:S02]  /*1a340*/  FMUL.FTZ R83, R102.reuse, R83 ;  /* 0x0000005366537220 */ /* 0x040fe40000410000 */
[C---:B------:R-:W-:Y:S02]  /*1a350*/  FMUL.FTZ R86, R102.reuse, R86 ;  /* 0x0000005666567220 */ /* 0x040fe40000410000 */
[----:B------:R-:W-:Y:S02]  /*1a360*/  FMUL.FTZ R87, R102, R87 ;  /* 0x0000005766577220 */ /* 0x000fe40000410000 */
[----:B---3--:R-:W-:Y:S02]  /*1a370*/  FFMA.FTZ R3, R17, c[0x0][0x2d0], -R109 ;  /* 0x0000b40011037a23 */ /* 0x008fe4000001086d */
[----:B------:R-:W-:Y:S02]  /*1a380*/  FMUL.FTZ R17, R103, R125 ;  /* 0x0000007d67117220 */ /* 0x000fe40000410000 */
[----:B------:R3:W4:Y:S01]  /*1a390*/  MUFU.EX2 R249, R3 ;  /* 0x0000000300f97308 */ /* 0x0007220000000800 */
[C---:B------:R-:W-:Y:S02]  /*1a3a0*/  FMUL.FTZ R88, R101.reuse, R88 ;  /* 0x0000005865587220 */ /* 0x040fe40000410000 */
[C---:B------:R-:W-:Y:S02]  /*1a3b0*/  FMUL.FTZ R89, R101.reuse, R89 ;  /* 0x0000005965597220 */ /* 0x040fe40000410000 */
[----:B------:R-:W-:Y:S02]  /*1a3c0*/  FMUL.FTZ R92, R101, R92 ;  /* 0x0000005c655c7220 */ /* 0x000fe40000410000 */
[----:B--2---:R-:W-:Y:S02]  /*1a3d0*/  FMUL.FTZ R48, R103, R156 ;  /* 0x0000009c67307220 */ /* 0x004fe40000410000 */
        /* <DEDUP_REMOVED lines=9> */
[----:B---3--:R-:W-:Y:S01]  /*1a470*/  FFMA.FTZ R3, R16, c[0x0][0x2d0], -R161 ;  /* 0x0000b40010037a23 */ /* 0x008fe200000108a1 */
[----:B----4-:R-:W-:Y:S01]  /*1a480*/  F2FP.BF16.PACK_AB R114, R249, R248 ;  /* 0x000000f8f972723e */ /* 0x010fe200000010ff */
        /* <DEDUP_REMOVED lines=72> */
[--C-:B-1----:R-:W-:Y:S02]  /*1a910*/  FFMA.FTZ R100, R191, c[0x0][0x2d0], -R110.reuse ;  /* 0x0000b400bf647a23 */ /* 0x102fe4000001086e */
[----:B------:R-:W5:Y:S07]  /*1a920*/  LDL.LU R191, [R1+0x10] ;  /* 0x0000100001bf7983 */ /* 0x000f6e0000300800 */
        /* <DEDUP_REMOVED lines=15> */
[----:B------:R-:W3:Y:S01]  /*1aa20*/  LDL.LU R193, [R1+0x4] ;  /* 0x0000040001c17983 */ /* 0x000ee20000300800 */
        /* <DEDUP_REMOVED lines=9> */
[----:B------:R-:W3:Y:S01]  /*1aac0*/  LDL.LU R194, [R1+0x8] ;  /* 0x0000080001c27983 */ /* 0x000ee20000300800 */
[C---:B------:R-:W-:Y:S01]  /*1aad0*/  FMUL.FTZ R37, R103.reuse, R145 ;  /* 0x0000009167257220 */ /* 0x040fe20000410000 */
[C---:B------:R-:W-:Y:S05]  /*1aae0*/  HMMA.16816.F32.BF16 R32, R112.reuse, R38, R32 ;  /* 0x000000267020723c */ /* 0x040fea0000041820 */
[----:B------:R1:W1:Y:S02]  /*1aaf0*/  MUFU.EX2 R186, R100 ;  /* 0x0000006400ba7308 */ /* 0x0002640000000800 */
[C---:B------:R-:W-:Y:S02]  /*1ab00*/  FMUL.FTZ R38, R102.reuse, R146 ;  /* 0x0000009266267220 */ /* 0x040fe40000410000 */
[----:B------:R-:W-:Y:S03]  /*1ab10*/  FMUL.FTZ R39, R102, R147 ;  /* 0x0000009366277220 */ /* 0x000fe60000410000 */
[----:B--2---:R-:W-:Y:S07]  /*1ab20*/  FMUL.FTZ R36, R103, R144 ;  /* 0x0000009067247220 */ /* 0x004fee0000410000 */
[-C--:B------:R-:W-:Y:S03]  /*1ab30*/  HMMA.16816.F32.BF16 R36, R112, R120.reuse, R36 ;  /* 0x000000787024723c */ /* 0x080fe60000041824 */
[--C-:B-1----:R-:W-:Y:S04]  /*1ab40*/  FFMA.FTZ R100, R195, c[0x0][0x2d0], -R109.reuse ;  /* 0x0000b400c3647a23 */ /* 0x102fe8000001086d */
[----:B------:R1:W-:Y:S01]  /*1ab50*/  MUFU.EX2 R185, R100 ;  /* 0x0000006400b97308 */ /* 0x0003e20000000800 */
[C---:B------:R-:W-:Y:S08]  /*1ab60*/  HMMA.16816.F32.BF16 R40, R116.reuse, R120, R40 ;  /* 0x000000787428723c */ /* 0x040ff00000041828 */
[-C--:B------:R-:W-:Y:S08]  /*1ab70*/  HMMA.16816.F32.BF16 R44, R116, R122.reuse, R44 ;  /* 0x0000007a742c723c */ /* 0x080ff0000004182c */
[C---:B------:R-:W-:Y:S01]  /*1ab80*/  HMMA.16816.F32.BF16 R48, R112.reuse, R122, R48 ;  /* 0x0000007a7030723c */ /* 0x040fe20000041830 */
[----:B------:R-:W2:Y:S03]  /*1ab90*/  LDSM.16.MT88.4 R120, [R209+0x3080] ;  /* 0x00308000d178783b */ /* 0x000ea60000004200 */
        /* <DEDUP_REMOVED lines=9> */
[-C--:B--2---:R-:W-:Y:S08]  /*1ac30*/  HMMA.16816.F32.BF16 R68, R112, R120.reuse, R68 ;  /* 0x000000787044723c */ /* 0x084ff00000041844 */
[C---:B------:R-:W-:Y:S08]  /*1ac40*/  HMMA.16816.F32.BF16 R72, R116.reuse, R120, R72 ;  /* 0x000000787448723c */ /* 0x040ff00000041848 */
[-C--:B------:R-:W-:Y:S04]  /*1ac50*/  HMMA.16816.F32.BF16 R76, R116, R122.reuse, R76 ;  /* 0x0000007a744c723c */ /* 0x080fe8000004184c */
[----:B-1----:R-:W-:Y:S04]  /*1ac60*/  FFMA.FTZ R100, R198, c[0x0][0x2d0], -R161 ;  /* 0x0000b400c6647a23 */ /* 0x002fe800000108a1 */
[C---:B------:R-:W-:Y:S01]  /*1ac70*/  HMMA.16816.F32.BF16 R80, R112.reuse, R122, R80 ;  /* 0x0000007a7050723c */ /* 0x040fe20000041850 */
[----:B------:R-:W1:Y:S01]  /*1ac80*/  LDSM.16.MT88.4 R120, [R209+0x1c80] ;  /* 0x001c8000d178783b */ /* 0x000e620000004200 */
[----:B------:R2:W1:Y:S06]  /*1ac90*/  MUFU.EX2 R182, R100 ;  /* 0x0000006400b67308 */ /* 0x00046c0000000800 */
[-C--:B----4-:R-:W-:Y:S08]  /*1aca0*/  HMMA.16816.F32.BF16 R84, R112, R124.reuse, R84 ;  /* 0x0000007c7054723c */ /* 0x090ff00000041854 */
[C---:B------:R-:W-:Y:S08]  /*1acb0*/  HMMA.16816.F32.BF16 R88, R116.reuse, R124, R88 ;  /* 0x0000007c7458723c */ /* 0x040ff00000041858 */
[-C--:B------:R-:W-:Y:S04]  /*1acc0*/  HMMA.16816.F32.BF16 R92, R116, R126.reuse, R92 ;  /* 0x0000007e745c723c */ /* 0x080fe8000004185c */
[--C-:B--2---:R-:W-:Y:S02]  /*1acd0*/  FFMA.FTZ R100, R164, c[0x0][0x2d0], -R109.reuse ;  /* 0x0000b400a4647a23 */ /* 0x104fe4000001086d */
[----:B------:R-:W-:Y:S01]  /*1ace0*/  FFMA.FTZ R109, R165, c[0x0][0x2d0], -R109 ;  /* 0x0000b400a56d7a23 */ /* 0x000fe2000001086d */
[----:B------:R-:W-:Y:S01]  /*1acf0*/  F2FP.BF16.PACK_AB R116, R207, R225 ;  /* 0x000000e1cf74723e */ /* 0x000fe200000010ff */
[----:B------:R-:W-:Y:S01]  /*1ad00*/  HMMA.16816.F32.BF16 R96, R112, R126, R96 ;  /* 0x0000007e7060723c */ /* 0x000fe20000041860 */
[----:B------:R2:W-:Y:S01]  /*1ad10*/  MUFU.EX2 R181, R100 ;  /* 0x0000006400b57308 */ /* 0x0005e20000000800 */
[----:B------:R-:W4:Y:S02]  /*1ad20*/  LDSM.16.MT88.4 R124, [R209+0x2880] ;  /* 0x00288000d17c783b */ /* 0x000f240000004200 */
        /* <DEDUP_REMOVED lines=9> */
[--C-:B--2---:R-:W-:Y:S04]  /*1adc0*/  FFMA.FTZ R100, R166, c[0x0][0x2d0], -R161.reuse ;  /* 0x0000b400a6647a23 */ /* 0x104fe800000108a1 */
[----:B------:R1:W-:Y:S01]  /*1add0*/  MUFU.EX2 R179, R100 ;  /* 0x0000006400b37308 */ /* 0x0003e20000000800 */
[C---:B------:R-:W-:Y:S04]  /*1ade0*/  HMMA.16816.F32.BF16 R8, R116.reuse, R120, R8 ;  /* 0x000000787408723c */ /* 0x040fe80000041808 */
[----:B----4-:R-:W-:Y:S04]  /*1adf0*/  FFMA.FTZ R109, R169, c[0x0][0x2d0], -R110 ;  /* 0x0000b400a96d7a23 */ /* 0x010fe8000001086e */
[-C--:B------:R-:W-:Y:S01]  /*1ae00*/  HMMA.16816.F32.BF16 R12, R116, R122.reuse, R12 ;  /* 0x0000007a740c723c */ /* 0x080fe2000004180c */
[----:B------:R2:W-:Y:S07]  /*1ae10*/  MUFU.EX2 R176, R109 ;  /* 0x0000006d00b07308 */ /* 0x0005ee0000000800 */
[C---:B------:R-:W-:Y:S01]  /*1ae20*/  HMMA.16816.F32.BF16 R16, R112.reuse, R122, R16 ;  /* 0x0000007a7010723c */ /* 0x040fe20000041810 */
[----:B------:R-:W4:Y:S03]  /*1ae30*/  LDSM.16.MT88.4 R120, [R210+0x2880] ;  /* 0x00288000d278783b */ /* 0x000f260000004200 */
[----:B-1----:R-:W-:Y:S04]  /*1ae40*/  FFMA.FTZ R100, R167, c[0x0][0x2d0], -R161 ;  /* 0x0000b400a7647a23 */ /* 0x002fe800000108a1 */
[-C--:B------:R-:W-:Y:S01]  /*1ae50*/  HMMA.16816.F32.BF16 R20, R112, R128.reuse, R20 ;  /* 0x000000807014723c */ /* 0x080fe20000041814 */
[----:B------:R-:W-:Y:S01]  /*1ae60*/  LDSM.16.MT88.4 R164, [R210+0x2c80] ;  /* 0x002c8000d2a4783b */ /* 0x000fe20000004200 */
[----:B------:R1:W1:Y:S02]  /*1ae70*/  MUFU.EX2 R178, R100 ;  /* 0x0000006400b27308 */ /* 0x0002640000000800 */
[----:B-----5:R-:W-:Y:S04]  /*1ae80*/  FFMA.FTZ R0, R0, R191, R236 ;  /* 0x000000bf00007223 */ /* 0x020fe800000100ec */
[C---:B------:R-:W-:Y:S04]  /*1ae90*/  HMMA.16816.F32.BF16 R24, R116.reuse, R128, R24 ;  /* 0x000000807418723c */ /* 0x040fe80000041818 */
[----:B--2---:R-:W-:Y:S01]  /*1aea0*/  F2FP.BF16.PACK_AB R109, R182, R183 ;  /* 0x000000b7b66d723e */ /* 0x004fe200000010ff */
[----:B------:R-:W-:Y:S03]  /*1aeb0*/  FADD.FTZ R0, R237, R0 ;  /* 0x00000000ed007221 */ /* 0x000fe60000010000 */
[-C--:B------:R-:W-:Y:S04]  /*1aec0*/  HMMA.16816.F32.BF16 R28, R116, R130.reuse, R28 ;  /* 0x00000082741c723c */ /* 0x080fe8000004181c */
[----:B------:R-:W-:Y:S04]  /*1aed0*/  FADD.FTZ R0, R238, R0 ;  /* 0x00000000ee007221 */ /* 0x000fe80000010000 */
[C---:B------:R-:W-:Y:S01]  /*1aee0*/  HMMA.16816.F32.BF16 R32, R112.reuse, R130, R32 ;  /* 0x000000827020723c */ /* 0x040fe20000041820 */
[----:B------:R-:W2:Y:S03]  /*1aef0*/  LDSM.16.MT88.4 R128, [R209+0x3480] ;  /* 0x00348000d180783b */ /* 0x000ea60000004200 */
[----:B-1----:R-:W-:Y:S01]  /*1af00*/  FFMA.FTZ R100, R199, c[0x0][0x2d0], -R110 ;  /* 0x0000b400c7647a23 */ /* 0x002fe2000001086e */
[----:B------:R-:W-:Y:S01]  /*1af10*/  F2FP.BF16.PACK_AB R111, R178, R179 ;  /* 0x000000b3b26f723e */ /* 0x000fe200000010ff */
[----:B------:R-:W-:Y:S02]  /*1af20*/  FADD.FTZ R0, R239, R0 ;  /* 0x00000000ef007221 */ /* 0x000fe40000010000 */
[-C--:B------:R-:W-:Y:S01]  /*1af30*/  HMMA.16816.F32.BF16 R36, R112, R124.reuse, R36 ;  /* 0x0000007c7024723c */ /* 0x080fe20000041824 */
[----:B------:R1:W5:Y:S03]  /*1af40*/  MUFU.EX2 R177, R100 ;  /* 0x0000006400b17308 */ /* 0x0003660000000800 */
[----:B---3--:R-:W-:Y:S04]  /*1af50*/  FFMA.FTZ R101, R101, R192, R240 ;  /* 0x000000c065657223 */ /* 0x008fe800000100f0 */
[C---:B------:R-:W-:Y:S08]  /*1af60*/  HMMA.16816.F32.BF16 R40, R116.reuse, R124, R40 ;  /* 0x0000007c7428723c */ /* 0x040ff00000041828 */
[-C--:B------:R-:W-:Y:S08]  /*1af70*/  HMMA.16816.F32.BF16 R44, R116, R126.reuse, R44 ;  /* 0x0000007e742c723c */ /* 0x080ff0000004182c */
[C---:B------:R-:W-:Y:S01]  /*1af80*/  HMMA.16816.F32.BF16 R48, R112.reuse, R126, R48 ;  /* 0x0000007e7030723c */ /* 0x040fe20000041830 */
[----:B------:R-:W3:Y:S03]  /*1af90*/  LDSM.16.MT88.4 R124, [R210+0x3480] ;  /* 0x00348000d27c783b */ /* 0x000ee60000004200 */
[--C-:B-1----:R-:W-:Y:S01]  /*1afa0*/  FFMA.FTZ R100, R171, c[0x0][0x2d0], -R3.reuse ;  /* 0x0000b400ab647a23 */ /* 0x102fe20000010803 */
[----:B-----5:R-:W-:Y:S03]  /*1afb0*/  F2FP.BF16.PACK_AB R160, R176, R177 ;  /* 0x000000b1b0a0723e */ /* 0x020fe600000010ff */
[-C--:B----4-:R-:W-:Y:S01]  /*1afc0*/  HMMA.16816.F32.BF16 R52, R112, R120.reuse, R52 ;  /* 0x000000787034723c */ /* 0x090fe20000041834 */
[----:B------:R1:W-:Y:S03]  /*1afd0*/  MUFU.EX2 R175, R100 ;  /* 0x0000006400af7308 */ /* 0x0003e60000000800 */
[----:B------:R-:W-:Y:S04]  /*1afe0*/  FFMA.FTZ R102, R102, R193, R246 ;  /* 0x000000c166667223 */ /* 0x000fe800000100f6 */
[C---:B------:R-:W-:Y:S08]  /*1aff0*/  HMMA.16816.F32.BF16 R56, R116.reuse, R120, R56 ;  /* 0x000000787438723c */ /* 0x040ff00000041838 */
[-C--:B------:R-:W-:Y:S08]  /*1b000*/  HMMA.16816.F32.BF16 R60, R116, R122.reuse, R60 ;  /* 0x0000007a743c723c */ /* 0x080ff0000004183c */
[C---:B------:R-:W-:Y:S04]  /*1b010*/  HMMA.16816.F32.BF16 R64, R112.reuse, R122, R64 ;  /* 0x0000007a7040723c */ /* 0x040fe80000041840 */
[--C-:B-1----:R-:W-:Y:S02]  /*1b020*/  FFMA.FTZ R100, R200, c[0x0][0x2d0], -R3.reuse ;  /* 0x0000b400c8647a23 */ /* 0x102fe40000010803 */
[----:B------:R-:W-:Y:S01]  /*1b030*/  FFMA.FTZ R3, R108, c[0x0][0x2d0], -R3 ;  /* 0x0000b4006c037a23 */ /* 0x000fe20000010803 */
[----:B------:R-:W-:Y:S01]  /*1b040*/  F2FP.BF16.PACK_AB R108, R184, R185 ;  /* 0x000000b9b86c723e */ /* 0x000fe200000010ff */
[-C--:B--2---:R-:W-:Y:S01]  /*1b050*/  HMMA.16816.F32.BF16 R68, R112, R128.reuse, R68 ;  /* 0x000000807044723c */ /* 0x084fe20000041844 */
[----:B------:R1:W2:Y:S03]  /*1b060*/  MUFU.EX2 R174, R100 ;  /* 0x0000006400ae7308 */ /* 0x0002a60000000800 */
[----:B------:R-:W-:Y:S04]  /*1b070*/  FFMA.FTZ R103, R103, R194, R250 ;  /* 0x000000c267677223 */ /* 0x000fe800000100fa */
[C---:B------:R-:W-:Y:S08]  /*1b080*/  HMMA.16816.F32.BF16 R72, R116.reuse, R128, R72 ;  /* 0x000000807448723c */ /* 0x040ff00000041848 */
[-C--:B------:R-:W-:Y:S08]  /*1b090*/  HMMA.16816.F32.BF16 R76, R116, R130.reuse, R76 ;  /* 0x00000082744c723c */ /* 0x080ff0000004184c */
[C---:B------:R-:W-:Y:S04]  /*1b0a0*/  HMMA.16816.F32.BF16 R80, R112.reuse, R130, R80 ;  /* 0x000000827050723c */ /* 0x040fe80000041850 */
[--C-:B-1----:R-:W-:Y:S01]  /*1b0b0*/  FFMA.FTZ R100, R168, c[0x0][0x2d0], -R110.reuse ;  /* 0x0000b400a8647a23 */ /* 0x102fe2000001086e */
[----:B--2---:R-:W-:Y:S03]  /*1b0c0*/  F2FP.BF16.PACK_AB R161, R174, R175 ;  /* 0x000000afaea1723e */ /* 0x004fe600000010ff */
[-C--:B---3--:R-:W-:Y:S01]  /*1b0d0*/  HMMA.16816.F32.BF16 R84, R112, R124.reuse, R84 ;  /* 0x0000007c7054723c */ /* 0x088fe20000041854 */
[----:B------:R1:W-:Y:S07]  /*1b0e0*/  MUFU.EX2 R173, R100 ;  /* 0x0000006400ad7308 */ /* 0x0003ee0000000800 */
        /* <DEDUP_REMOVED lines=79> */
[----:B------:R-:W-:Y:S02]  /*1b5e0*/  IADD3 R0, R223, -0x1, RZ ;  /* 0xffffffffdf007810 */ /* 0x000fe40007ffe0ff */
[----:B------:R-:W-:Y:S02]  /*1b5f0*/  MOV R100, R2 ;  /* 0x0000000200647202 */ /* 0x000fe40000000f00 */
[----:B------:R1:W-:Y:S01]  /*1b600*/  STL [R1+0x10], R3 ;  /* 0x0000100301007387 */ /* 0x0003e20000100800 */
[----:B------:R-:W-:Y:S01]  /*1b610*/  MOV R223, R0 ;  /* 0x0000000000df7202 */ /* 0x000fe20000000f00 */
[----:B-1----:R-:W-:-:S05]  /*1b620*/  @P0 BRA `(.L_x_546) ;  /* 0xffffcde000000947 */ /* 0x002fca000383ffff */
.L_x_541:
[----:B------:R-:W2:Y:S02]  /*1b630*/  LDL R0, [R1+0x1c] ;  /* 0x00001c0001007983 */ /* 0x000ea40000100800 */
[----:B--2---:R-:W-:-:S13]  /*1b640*/  ISETP.GE.AND P0, PT, R223, R0, PT ;  /* 0x00000000df00720c */ /* 0x004fda0003f06270 */
[----:B------:R-:W-:Y:S05]  /*1b650*/  @!P0 BRA `(.L_x_547) ;  /* 0x0000475000008947 */ /* 0x000fea0003800000 */
[----:B------:R-:W1:Y:S01]  /*1b660*/  S2R R0, SR_TID.X ;  /* 0x0000000000007919 */ /* 0x000e620000002100 */
[----:B------:R-:W-:Y:S02]  /*1b670*/  IMAD.SHL.U32 R250, R227, 0x2, RZ ;  /* 0x00000002e3fa7824 */ /* 0x000fe400078e00ff */
[----:B------:R-:W-:Y:S02]  /*1b680*/  IMAD.MOV.U32 R103, RZ, RZ, R105 ;  /* 0x000000ffff677224 */ /* 0x000fe400078e0069 */
[----:B------:R-:W-:Y:S02]  /*1b690*/  IMAD.MOV.U32 R101, RZ, RZ, R106 ;  /* 0x000000ffff657224 */ /* 0x000fe400078e006a */
[----:B------:R-:W-:Y:S02]  /*1b6a0*/  IMAD.MOV.U32 R108, RZ, RZ, R100 ;  /* 0x000000ffff6c7224 */ /* 0x000fe400078e0064 */
[----:B------:R-:W-:Y:S01]  /*1b6b0*/  IMAD.MOV.U32 R107, RZ, RZ, R104 ;  /* 0x000000ffff6b7224 */ /* 0x000fe200078e0068 */
[----:B-1----:R-:W-:-:S04]  /*1b6c0*/  SHF.R.S32.HI R2, RZ, 0x1f, R0 ;  /* 0x0000001fff027819 */ /* 0x002fc80000011400 */
[----:B------:R-:W-:Y:S02]  /*1b6d0*/  LEA.HI R2, R2, R0, RZ, 0x2 ;  /* 0x0000000002027211 */ /* 0x000fe400078f10ff */
[----:B------:R-:W-:Y:S02]  /*1b6e0*/  SHF.R.S32.HI R0, RZ, 0x1f, R227 ;  /* 0x0000001fff007819 */ /* 0x000fe400000114e3 */
[----:B------:R-:W-:Y:S02]  /*1b6f0*/  SHF.R.S32.HI R2, RZ, 0x2, R2 ;  /* 0x00000002ff027819 */ /* 0x000fe40000011402 */
[----:B------:R-:W-:Y:S02]  /*1b700*/  SHF.L.U64.HI R228, R227, 0x1, R0 ;  /* 0x00000001e3e47819 */ /* 0x000fe40000010200 */
[----:B------:R-:W-:Y:S02]  /*1b710*/  IADD3 R225, -R2, 0x30, RZ ;  /* 0x0000003002e17810 */ /* 0x000fe40007ffe1ff */
.L_x_568:
[----:B------:R-:W2:Y:S01]  /*1b720*/  LDL R13, [R1+0x44] ;  /* 0x00004400010d7983 */ /* 0x000ea20000100800 */
[----:B------:R-:W-:Y:S04]  /*1b730*/  DEPBAR.LE SB0, 0x0 ;  /* 0x000080000000791a */ /* 0x000fe80000000000 */
[----:B------:R-:W3:Y:S01]  /*1b740*/  LDL R12, [R1+0x40] ;  /* 0x00004000010c7983 */ /* 0x000ee20000100800 */
[C---:B------:R-:W-:Y:S01]  /*1b750*/  ISETP.GE.AND P1, PT, R227.reuse, c[0x0][0x1d4], PT ;  /* 0x00007500e3007a0c */ /* 0x040fe20003f26270 */
[----:B------:R-:W-:Y:S01]  /*1b760*/  IMAD.WIDE.U32 R2, R226, c[0x0][0x208], RZ ;  /* 0x00008200e2027a25 */ /* 0x000fe200078e00ff */
        /* <DEDUP_REMOVED lines=33> */
[C---:B------:R-:W-:Y:S02]  /*1b980*/  LEA R10, P0, R0.reuse, c[0x0][0x1f8], 0x1 ;  /* 0x00007e00000a7a11 */ /* 0x040fe400078008ff */
        /* <DEDUP_REMOVED lines=33> */
.L_x_589:
        /* <DEDUP_REMOVED lines=17> */
.L_x_549:
[----:B------:R-:W-:Y:S05]  /*1bcb0*/  BSYNC B0 ;  /* 0x0000000000007941 */ /* 0x000fea0003800000 */
.L_x_548:
        /* <DEDUP_REMOVED lines=210> */
[----:B----4-:R-:W-:Y:S01]  /*1c9e0*/  @!P1 IADD3 R3, P0, R0, R230, RZ ;  /* 0x000000e600039210 */ /* 0x010fe20007f1e0ff */
        /* <DEDUP_REMOVED lines=16> */
[----:B------:R-:W-:Y:S04]  /*1caf0*/  IMAD R229, R232, c[0x0][0x1ec], R229 ;  /* 0x00007b00e8e57a24 */ /* 0x000fe800078e02e5 */
[----:B------:R-:W-:Y:S01]  /*1cb00*/  IMAD.IADD R229, R231, 0x1, R229 ;  /* 0x00000001e7e57824 */ /* 0x000fe200078e02e5 */
[----:B--2---:R-:W-:Y:S01]  /*1cb10*/  SHF.R.S32.HI R4, RZ, 0x1f, R224 ;  /* 0x0000001fff047819 */ /* 0x004fe200000114e0 */
[----:B------:R-:W-:Y:S04]  /*1cb20*/  IMAD.WIDE.U32 R2, R224, c[0x0][0x1f0], R2 ;  /* 0x00007c00e0027a25 */ /* 0x000fe800078e0002 */
[----:B------:R-:W-:Y:S01]  /*1cb30*/  IMAD R4, R4, c[0x0][0x1f0], RZ ;  /* 0x00007c0004047a24 */ /* 0x000fe200078e02ff */
[----:B------:R-:W-:Y:S02]  /*1cb40*/  IADD3 R0, P0, R230, R2, RZ ;  /* 0x00000002e6007210 */ /* 0x000fe40007f1e0ff */
[----:B------:R-:W-:Y:S01]  /*1cb50*/  IADD3 R230, R227, 0x20, RZ ;  /* 0x00000020e3e67810 */ /* 0x000fe20007ffe0ff */
[----:B------:R-:W-:Y:S03]  /*1cb60*/  IMAD R4, R224, c[0x0][0x1f4], R4 ;  /* 0x00007d00e0047a24 */ /* 0x000fe600078e0204 */
[----:B------:R-:W-:Y:S02]  /*1cb70*/  ISETP.GE.AND P4, PT, R230, c[0x0][0x1d4], PT ;  /* 0x00007500e6007a0c */ /* 0x000fe40003f86270 */
[----:B------:R-:W-:Y:S02]  /*1cb80*/  IADD3.X R3, R229, R3, R4, P0, !PT ;  /* 0x00000003e5037210 */ /* 0x000fe400007fe404 */
[C---:B------:R-:W-:Y:S02]  /*1cb90*/  LEA R4, P0, R0.reuse, c[0x0][0x1c8], 0x1 ;  /* 0x0000720000047a11 */ /* 0x040fe400078008ff */
        /* <DEDUP_REMOVED lines=27> */
.L_x_551:
        /* <DEDUP_REMOVED lines=16> */
[----:B----4-:R-:W-:Y:S04]  /*1ce50*/  IADD3 R7, -R33, R7, R36 ;  /* 0x0000000721077210 */ /* 0x010fe80007ffe124 */
        /* <DEDUP_REMOVED lines=18> */
.L_x_554:
[----:B------:R-:W-:Y:S04]  /*1cf80*/  MOV R9, 0x1 ;  /* 0x0000000100097802 */ /* 0x000fe80000000f00 */
[----:B------:R-:W-:Y:S11]  /*1cf90*/  ISETP.NE.AND P0, PT, R9, c[0x0][0x32c], PT ;  /* 0x0000cb0009007a0c */ /* 0x000ff60003f05270 */
[----:B------:R-:W-:Y:S02]  /*1cfa0*/  @!UPT UIADD3 URZ, URZ, URZ, URZ ;  /* 0x0000003f3f3ff290 */ /* 0x000fe4000fffe03f */
[----:B------:R-:W-:Y:S05]  /*1cfb0*/  @P0 IMAD.HI.U32 R9, R4, c[0x0][0x330], RZ ;  /* 0x0000cc0004090a27 */ /* 0x000fea00078e00ff */
[----:B------:R-:W-:Y:S02]  /*1cfc0*/  @P0 SHF.R.U32.HI R4, RZ, c[0x0][0x334], R9 ;  /* 0x0000cd00ff040a19 */ /* 0x000fe40000011609 */
.L_x_555:
[----:B------:R-:W-:Y:S05]  /*1cfd0*/  BSYNC B0 ;  /* 0x0000000000007941 */ /* 0x000fea0003800000 */
.L_x_553:
[----:B------:R-:W-:Y:S05]  /*1cfe0*/  IMAD R4, R4, c[0x0][0x32c], R8 ;  /* 0x0000cb0004047a24 */ /* 0x000fea00078e0208 */
[----:B------:R-:W-:Y:S02]  /*1cff0*/  IADD3 R9, R4, c[0x0][0x32c], RZ ;  /* 0x0000cb0004097a10 */ /* 0x000fe40007ffe0ff */
[----:B------:R-:W-:Y:S02]  /*1d000*/  IMNMX R0, R0, R4, !PT ;  /* 0x0000000400007217 */ /* 0x000fe40007800200 */
[----:B------:R-:W-:Y:S02]  /*1d010*/  IMNMX R3, R3, R9, PT ;  /* 0x0000000903037217 */ /* 0x000fe40003800200 */
.L_x_552:
        /* <DEDUP_REMOVED lines=72> */
.L_x_558:
[----:B------:R-:W-:Y:S04]  /*1d4a0*/  MOV R14, 0x1 ;  /* 0x00000001000e7802 */ /* 0x000fe80000000f00 */
[----:B------:R-:W-:Y:S11]  /*1d4b0*/  ISETP.NE.AND P0, PT, R14, c[0x0][0x32c], PT ;  /* 0x0000cb000e007a0c */ /* 0x000ff60003f05270 */
[----:B------:R-:W-:Y:S02]  /*1d4c0*/  @!UPT UIADD3 URZ, URZ, URZ, URZ ;  /* 0x0000003f3f3ff290 */ /* 0x000fe4000fffe03f */
[----:B------:R-:W-:Y:S05]  /*1d4d0*/  @P0 IMAD.HI.U32 R14, R3, c[0x0][0x330], RZ ;  /* 0x0000cc00030e0a27 */ /* 0x000fea00078e00ff */
[----:B------:R-:W-:Y:S02]  /*1d4e0*/  @P0 SHF.R.U32.HI R3, RZ, c[0x0][0x334], R14 ;  /* 0x0000cd00ff030a19 */ /* 0x000fe4000001160e */
.L_x_559:
[----:B------:R-:W-:Y:S05]  /*1d4f0*/  BSYNC B0 ;  /* 0x0000000000007941 */ /* 0x000fea0003800000 */
.L_x_557:
[----:B------:R-:W-:Y:S05]  /*1d500*/  IMAD R3, R3, c[0x0][0x32c], R8 ;  /* 0x0000cb0003037a24 */ /* 0x000fea00078e0208 */
[----:B------:R-:W-:Y:S02]  /*1d510*/  IADD3 R14, R3, c[0x0][0x32c], RZ ;  /* 0x0000cb00030e7a10 */ /* 0x000fe40007ffe0ff */
[----:B------:R-:W-:Y:S02]  /*1d520*/  IMNMX R0, R0, R3, !PT ;  /* 0x0000000300007217 */ /* 0x000fe40007800200 */
[----:B------:R-:W-:Y:S02]  /*1d530*/  IMNMX R2, R2, R14, PT ;  /* 0x0000000e02027217 */ /* 0x000fe40003800200 */
.L_x_556:
        /* <DEDUP_REMOVED lines=61> */
.L_x_562:
[----:B------:R-:W-:Y:S04]  /*1d910*/  MOV R14, 0x1 ;  /* 0x00000001000e7802 */ /* 0x000fe80000000f00 */
[----:B------:R-:W-:Y:S11]  /*1d920*/  ISETP.NE.AND P0, PT, R14, c[0x0][0x32c], PT ;  /* 0x0000cb000e007a0c */ /* 0x000ff60003f05270 */
[----:B------:R-:W-:Y:S02]  /*1d930*/  @!UPT UIADD3 URZ, URZ, URZ, URZ ;  /* 0x0000003f3f3ff290 */ /* 0x000fe4000fffe03f */
[----:B------:R-:W-:Y:S05]  /*1d940*/  @P0 IMAD.HI.U32 R14, R3, c[0x0][0x330], RZ ;  /* 0x0000cc00030e0a27 */ /* 0x000fea00078e00ff */
[----:B------:R-:W-:Y:S02]  /*1d950*/  @P0 SHF.R.U32.HI R3, RZ, c[0x0][0x334], R14 ;  /* 0x0000cd00ff030a19 */ /* 0x000fe4000001160e */
.L_x_563:
[----:B------:R-:W-:Y:S05]  /*1d960*/  BSYNC B0 ;  /* 0x0000000000007941 */ /* 0x000fea0003800000 */
.L_x_561:
[----:B------:R-:W-:Y:S05]  /*1d970*/  IMAD R3, R3, c[0x0][0x32c], R8 ;  /* 0x0000cb0003037a24 */ /* 0x000fea00078e0208 */
[----:B------:R-:W-:Y:S02]  /*1d980*/  IADD3 R14, R3, c[0x0][0x32c], RZ ;  /* 0x0000cb00030e7a10 */ /* 0x000fe40007ffe0ff */
[----:B------:R-:W-:Y:S02]  /*1d990*/  IMNMX R0, R0, R3, !PT ;  /* 0x0000000300007217 */ /* 0x000fe40007800200 */
[----:B------:R-:W-:Y:S02]  /*1d9a0*/  IMNMX R2, R2, R14, PT ;  /* 0x0000000e02027217 */ /* 0x000fe40003800200 */
.L_x_560:
        /* <DEDUP_REMOVED lines=61> */
.L_x_566:
[----:B------:R-:W-:Y:S04]  /*1dd80*/  MOV R5, 0x1 ;  /* 0x0000000100057802 */ /* 0x000fe80000000f00 */
[----:B------:R-:W-:Y:S11]  /*1dd90*/  ISETP.NE.AND P0, PT, R5, c[0x0][0x32c], PT ;  /* 0x0000cb0005007a0c */ /* 0x000ff60003f05270 */
[----:B------:R-:W-:Y:S02]  /*1dda0*/  @!UPT UIADD3 URZ, URZ, URZ, URZ ;  /* 0x0000003f3f3ff290 */ /* 0x000fe4000fffe03f */
[----:B------:R-:W-:Y:S05]  /*1ddb0*/  @P0 IMAD.HI.U32 R5, R3, c[0x0][0x330], RZ ;  /* 0x0000cc0003050a27 */ /* 0x000fea00078e00ff */
[----:B------:R-:W-:Y:S02]  /*1ddc0*/  @P0 SHF.R.U32.HI R3, RZ, c[0x0][0x334], R5 ;  /* 0x0000cd00ff030a19 */ /* 0x000fe40000011605 */
.L_x_567:
[----:B------:R-:W-:Y:S05]  /*1ddd0*/  BSYNC B0 ;  /* 0x0000000000007941 */ /* 0x000fea0003800000 */
.L_x_565:
[----:B------:R-:W-:Y:S05]  /*1dde0*/  IMAD R8, R3, c[0x0][0x32c], R8 ;  /* 0x0000cb0003087a24 */ /* 0x000fea00078e0208 */
[----:B------:R-:W-:Y:S02]  /*1ddf0*/  IADD3 R3, R8, c[0x0][0x32c], RZ ;  /* 0x0000cb0008037a10 */ /* 0x000fe40007ffe0ff */
[----:B------:R-:W-:Y:S02]  /*1de00*/  IMNMX R0, R0, R8, !PT ;  /* 0x0000000800007217 */ /* 0x000fe40007800200 */
[----:B------:R-:W-:Y:S02]  /*1de10*/  IMNMX R2, R2, R3, PT ;  /* 0x0000000302027217 */ /* 0x000fe40003800200 */
.L_x_564:
        /* <DEDUP_REMOVED lines=80> */
[----:B------:R-:W3:Y:S02]  /*1e320*/  SHFL.BFLY PT, R2, R0, 0x2, 0x1f ;  /* 0x0c401f0000027f89 */ /* 0x000ee400000e0000 */
[----:B---3--:R-:W-:Y:S06]  /*1e330*/  FMNMX.FTZ R0, R0, R2, !PT ;  /* 0x0000000200007209 */ /* 0x008fec0007810000 */
[----:B------:R-:W3:Y:S02]  /*1e340*/  SHFL.BFLY PT, R105, R0, 0x1, 0x1f ;  /* 0x0c201f0000697f89 */ /* 0x000ee400000e0000 */
[----:B---3--:R-:W-:Y:S02]  /*1e350*/  FMNMX.FTZ R105, R0, R105, !PT ;  /* 0x0000006900697209 */ /* 0x008fe40007810000 */
        /* <DEDUP_REMOVED lines=41> */
[----:B---3--:R-:W-:Y:S01]  /*1e5f0*/  FMNMX.FTZ R102, R2, R0, !PT ;  /* 0x0000000002667209 */ /* 0x008fe20007810000 */
[--C-:B------:R-:W-:Y:S03]  /*1e600*/  FFMA.FTZ R0, R19, c[0x0][0x2d0], -R110.reuse ;  /* 0x0000b40013007a23 */ /* 0x100fe6000001086e */
[C---:B------:R-:W-:Y:S01]  /*1e610*/  FSETP.NEU.FTZ.AND P0, PT, R102.reuse, -INF , PT ;  /* 0xff8000006600780b */ /* 0x040fe20003f1d000 */
[----:B------:R3:W4:Y:S01]  /*1e620*/  MUFU.EX2 R246, R0 ;  /* 0x0000000000f67308 */ /* 0x0007220000000800 */
[C---:B------:R-:W-:Y:S02]  /*1e630*/  FMUL.FTZ R165, R102.reuse, c[0x0][0x2d0] ;  /* 0x0000b40066a57a20 */ /* 0x040fe40000410000 */
[----:B------:R-:W-:Y:S03]  /*1e640*/  FSEL R2, R102, RZ, P0 ;  /* 0x000000ff66027208 */ /* 0x000fe60000000000 */
[----:B------:R-:W-:Y:S02]  /*1e650*/  FSEL R165, R165, RZ, P0 ;  /* 0x000000ffa5a57208 */ /* 0x000fe40000000000 */
[----:B------:R-:W-:Y:S03]  /*1e660*/  ISETP.GT.AND P0, PT, R223, R251, PT ;  /* 0x000000fbdf00720c */ /* 0x000fe60003f04270 */
[----:B-1----:R-:W-:Y:S04]  /*1e670*/  FFMA.FTZ R6, R12, c[0x0][0x2d0], -R165 ;  /* 0x0000b4000c067a23 */ /* 0x002fe800000108a5 */
[----:B------:R-:W-:Y:S01]  /*1e680*/  MUFU.EX2 R236, R6 ;  /* 0x0000000600ec7308 */ /* 0x000fe20000000800 */
[----:B---3--:R-:W-:Y:S01]  /*1e690*/  FFMA.FTZ R0, R25, c[0x0][0x2d0], -R110 ;  /* 0x0000b40019007a23 */ /* 0x008fe2000001086e */
[----:B----4-:R-:W-:Y:S08]  /*1e6a0*/  F2FP.BF16.PACK_AB R160, R247, R246 ;  /* 0x000000f6f7a0723e */ /* 0x010ff000000010ff */
[----:B------:R1:W3:Y:S02]  /*1e6b0*/  MUFU.EX2 R249, R0 ;  /* 0x0000000000f97308 */ /* 0x0002e40000000800 */
[--C-:B-1----:R-:W-:Y:S01]  /*1e6c0*/  FFMA.FTZ R0, R15, c[0x0][0x2d0], -R111.reuse ;  /* 0x0000b4000f007a23 */ /* 0x102fe2000001086f */
[----:B---3--:R-:W-:Y:S07]  /*1e6d0*/  F2FP.BF16.PACK_AB R162, R249, R248 ;  /* 0x000000f8f9a2723e */ /* 0x008fee00000010ff */
[----:B------:R1:W-:Y:S02]  /*1e6e0*/  MUFU.EX2 R242, R0 ;  /* 0x0000000000f27308 */ /* 0x0003e40000000800 */
[--C-:B-1----:R-:W-:Y:S08]  /*1e6f0*/  FFMA.FTZ R0, R20, c[0x0][0x2d0], -R111.reuse ;  /* 0x0000b40014007a23 */ /* 0x102ff0000001086f */
[----:B------:R1:W3:Y:S02]  /*1e700*/  MUFU.EX2 R243, R0 ;  /* 0x0000000000f37308 */ /* 0x0002e40000000800 */
[--C-:B-1----:R-:W-:Y:S01]  /*1e710*/  FFMA.FTZ R0, R21, c[0x0][0x2d0], -R111.reuse ;  /* 0x0000b40015007a23 */ /* 0x102fe2000001086f */
[----:B---3--:R-:W-:Y:S07]  /*1e720*/  F2FP.BF16.PACK_AB R161, R243, R242 ;  /* 0x000000f2f3a1723e */ /* 0x008fee00000010ff */
[----:B------:R1:W-:Y:S02]  /*1e730*/  MUFU.EX2 R244, R0 ;  /* 0x0000000000f47308 */ /* 0x0003e40000000800 */
[----:B-1----:R-:W-:Y:S02]  /*1e740*/  FFMA.FTZ R0, R22, c[0x0][0x2d0], -R111 ;  /* 0x0000b40016007a23 */ /* 0x002fe4000001086f */
[----:B------:R-:W1:Y:S06]  /*1e750*/  LDSM.16.MT88.4 R20, [R209+0x1880] ;  /* 0x00188000d114783b */ /* 0x000e6c0000004200 */
[----:B------:R3:W4:Y:S02]  /*1e760*/  MUFU.EX2 R245, R0 ;  /* 0x0000000000f57308 */ /* 0x0007240000000800 */
[--C-:B---3--:R-:W-:Y:S01]  /*1e770*/  FFMA.FTZ R0, R14, c[0x0][0x2d0], -R164.reuse ;  /* 0x0000b4000e007a23 */ /* 0x108fe200000108a4 */
[----:B----4-:R-:W-:Y:S07]  /*1e780*/  F2FP.BF16.PACK_AB R163, R245, R244 ;  /* 0x000000f4f5a3723e */ /* 0x010fee00000010ff */
[----:B------:R3:W-:Y:S02]  /*1e790*/  MUFU.EX2 R238, R0 ;  /* 0x0000000000ee7308 */ /* 0x0007e40000000800 */
[--C-:B---3--:R-:W-:Y:S08]  /*1e7a0*/  FFMA.FTZ R0, R16, c[0x0][0x2d0], -R164.reuse ;  /* 0x0000b40010007a23 */ /* 0x108ff000000108a4 */
[----:B------:R3:W-:Y:S02]  /*1e7b0*/  MUFU.EX2 R239, R0 ;  /* 0x0000000000ef7308 */ /* 0x0007e40000000800 */
[----:B---3--:R-:W-:Y:S08]  /*1e7c0*/  FFMA.FTZ R0, R18, c[0x0][0x2d0], -R164 ;  /* 0x0000b40012007a23 */ /* 0x008ff000000108a4 */
[----:B------:R3:W-:Y:S02]  /*1e7d0*/  MUFU.EX2 R241, R0 ;  /* 0x0000000000f17308 */ /* 0x0007e40000000800 */
[----:B---3--:R-:W-:Y:S04]  /*1e7e0*/  FADD.FTZ R0, -R3, R101 ;  /* 0x0000006503007221 */ /* 0x008fe80000010100 */
[----:B------:R-:W-:Y:S04]  /*1e7f0*/  FMUL.FTZ R0, R0, c[0x0][0x2d0] ;  /* 0x0000b40000007a20 */ /* 0x000fe80000410000 */
[----:B------:R3:W4:Y:S02]  /*1e800*/  MUFU.EX2 R101, R0 ;  /* 0x0000000000657308 */ /* 0x0007240000000800 */
[----:B---3--:R-:W-:Y:S02]  /*1e810*/  FADD.FTZ R0, -R4, R103 ;  /* 0x0000006704007221 */ /* 0x008fe40000010100 */
[----:B------:R-:W-:Y:S02]  /*1e820*/  FFMA.FTZ R4, R13, c[0x0][0x2d0], -R165 ;  /* 0x0000b4000d047a23 */ /* 0x000fe400000108a5 */
[----:B------:R-:W-:Y:S04]  /*1e830*/  FMUL.FTZ R0, R0, c[0x0][0x2d0] ;  /* 0x0000b40000007a20 */ /* 0x000fe80000410000 */
[----:B------:R3:W-:Y:S01]  /*1e840*/  MUFU.EX2 R235, R4 ;  /* 0x0000000400eb7308 */ /* 0x0007e20000000800 */
[C---:B----4-:R-:W-:Y:S02]  /*1e850*/  FMUL.FTZ R16, R101.reuse, R124 ;  /* 0x0000007c65107220 */ /* 0x050fe40000410000 */
[C---:B------:R-:W-:Y:S02]  /*1e860*/  FMUL.FTZ R17, R101.reuse, R125 ;  /* 0x0000007d65117220 */ /* 0x040fe40000410000 */
[C---:B------:R-:W-:Y:S02]  /*1e870*/  FMUL.FTZ R32, R101.reuse, R140 ;  /* 0x0000008c65207220 */ /* 0x040fe40000410000 */
[C---:B------:R-:W-:Y:S02]  /*1e880*/  FMUL.FTZ R33, R101.reuse, R141 ;  /* 0x0000008d65217220 */ /* 0x040fe40000410000 */
[C---:B------:R-:W-:Y:S01]  /*1e890*/  FMUL.FTZ R52, R101.reuse, R52 ;  /* 0x0000003465347220 */ /* 0x040fe20000410000 */
[----:B------:R4:W5:Y:S01]  /*1e8a0*/  MUFU.EX2 R100, R0 ;  /* 0x0000000000647308 */ /* 0x0009620000000800 */
[C---:B------:R-:W-:Y:S02]  /*1e8b0*/  FMUL.FTZ R53, R101.reuse, R53 ;  /* 0x0000003565357220 */ /* 0x040fe40000410000 */
[C---:B------:R-:W-:Y:S02]  /*1e8c0*/  FMUL.FTZ R64, R101.reuse, R64 ;  /* 0x0000004065407220 */ /* 0x040fe40000410000 */
[C---:B------:R-:W-:Y:S02]  /*1e8d0*/  FMUL.FTZ R65, R101.reuse, R65 ;  /* 0x0000004165417220 */ /* 0x040fe40000410000 */
[C---:B------:R-:W-:Y:S02]  /*1e8e0*/  FMUL.FTZ R68, R101.reuse, R68 ;  /* 0x0000004465447220 */ /* 0x040fe40000410000 */
[C---:B------:R-:W-:Y:S02]  /*1e8f0*/  FMUL.FTZ R69, R101.reuse, R69 ;  /* 0x0000004565457220 */ /* 0x040fe40000410000 */
[C---:B------:R-:W-:Y:S02]  /*1e900*/  FMUL.FTZ R80, R101.reuse, R80 ;  /* 0x0000005065507220 */ /* 0x040fe40000410000 */
[C---:B------:R-:W-:Y:S02]  /*1e910*/  FMUL.FTZ R81, R101.reuse, R81 ;  /* 0x0000005165517220 */ /* 0x040fe40000410000 */
[----:B---3--:R-:W-:Y:S01]  /*1e920*/  FMUL.FTZ R4, R101, R112 ;  /* 0x0000007065047220 */ /* 0x008fe20000410000 */
[----:B------:R-:W-:Y:S01]  /*1e930*/  F2FP.BF16.PACK_AB R112, R239, R238 ;  /* 0x000000eeef70723e */ /* 0x000fe200000010ff */
[C---:B------:R-:W-:Y:S02]  /*1e940*/  FMUL.FTZ R96, R101.reuse, R96 ;  /* 0x0000006065607220 */ /* 0x040fe40000410000 */
[C---:B------:R-:W-:Y:S02]  /*1e950*/  FMUL.FTZ R97, R101.reuse, R97 ;  /* 0x0000006165617220 */ /* 0x040fe40000410000 */
[C---:B------:R-:W-:Y:S02]  /*1e960*/  FMUL.FTZ R84, R101.reuse, R84 ;  /* 0x0000005465547220 */ /* 0x040fe40000410000 */
[----:B------:R-:W-:Y:S02]  /*1e970*/  FMUL.FTZ R85, R101, R85 ;  /* 0x0000005565557220 */ /* 0x000fe40000410000 */
[----:B----4-:R-:W-:Y:S02]  /*1e980*/  FADD.FTZ R0, -R5, R107 ;  /* 0x0000006b05007221 */ /* 0x010fe40000010100 */
[--C-:B------:R-:W-:Y:S02]  /*1e990*/  FFMA.FTZ R5, R8, c[0x0][0x2d0], -R165.reuse ;  /* 0x0000b40008057a23 */ /* 0x100fe400000108a5 */
[----:B------:R-:W-:Y:S02]  /*1e9a0*/  FMUL.FTZ R0, R0, c[0x0][0x2d0] ;  /* 0x0000b40000007a20 */ /* 0x000fe40000410000 */
[----:B------:R3:W4:Y:S01]  /*1e9b0*/  MUFU.EX2 R179, R5 ;  /* 0x0000000500b37308 */ /* 0x0007220000000800 */
[C---:B-----5:R-:W-:Y:S01]  /*1e9c0*/  FMUL.FTZ R6, R100.reuse, R114 ;  /* 0x0000007264067220 */ /* 0x060fe20000410000 */
[----:B------:R-:W-:Y:S01]  /*1e9d0*/  F2FP.BF16.PACK_AB R114, R241, R240 ;  /* 0x000000f0f172723e */ /* 0x000fe200000010ff */
[C---:B------:R-:W-:Y:S02]  /*1e9e0*/  FMUL.FTZ R7, R100.reuse, R115 ;  /* 0x0000007364077220 */ /* 0x040fe40000410000 */
[C---:B------:R-:W-:Y:S02]  /*1e9f0*/  FMUL.FTZ R18, R100.reuse, R126 ;  /* 0x0000007e64127220 */ /* 0x040fe40000410000 */
[C---:B------:R-:W-:Y:S02]  /*1ea00*/  FMUL.FTZ R19, R100.reuse, R127 ;  /* 0x0000007f64137220 */ /* 0x040fe40000410000 */
[----:B------:R-:W-:Y:S01]  /*1ea10*/  LDSM.16.MT88.4 R124, [R210+0x1c80] ;  /* 0x001c8000d27c783b */ /* 0x000fe20000004200 */
[----:B------:R5:W2:Y:S01]  /*1ea20*/  MUFU.EX2 R3, R0 ;  /* 0x0000000000037308 */ /* 0x000aa20000000800 */
[C---:B------:R-:W-:Y:S02]  /*1ea30*/  FMUL.FTZ R34, R100.reuse, R142 ;  /* 0x0000008e64227220 */ /* 0x040fe40000410000 */
[C---:B------:R-:W-:Y:S02]  /*1ea40*/  FMUL.FTZ R35, R100.reuse, R143 ;  /* 0x0000008f64237220 */ /* 0x040fe40000410000 */
[C---:B------:R-:W-:Y:S02]  /*1ea50*/  FMUL.FTZ R50, R100.reuse, R158 ;  /* 0x0000009e64327220 */ /* 0x040fe40000410000 */
[----:B------:R-:W-:Y:S01]  /*1ea60*/  LDSM.16.MT88.4 R140, [R210+0x2080] ;  /* 0x00208000d28c783b */ /* 0x000fe20000004200 */
[C---:B------:R-:W-:Y:S02]  /*1ea70*/  FMUL.FTZ R51, R100.reuse, R159 ;  /* 0x0000009f64337220 */ /* 0x040fe40000410000 */
[C---:B------:R-:W-:Y:S02]  /*1ea80*/  FMUL.FTZ R54, R100.reuse, R54 ;  /* 0x0000003664367220 */ /* 0x040fe40000410000 */
[C---:B------:R-:W-:Y:S02]  /*1ea90*/  FMUL.FTZ R55, R100.reuse, R55 ;  /* 0x0000003764377220 */ /* 0x040fe40000410000 */
[----:B---3--:R-:W-:Y:S01]  /*1eaa0*/  FMUL.FTZ R5, R101, R113 ;  /* 0x0000007165057220 */ /* 0x008fe20000410000 */
[----:B----4-:R-:W-:Y:S01]  /*1eab0*/  F2FP.BF16.PACK_AB R113, R235, R179 ;  /* 0x000000b3eb71723e */ /* 0x010fe200000010ff */
[C---:B------:R-:W-:Y:S02]  /*1eac0*/  FMUL.FTZ R66, R100.reuse, R66 ;  /* 0x0000004264427220 */ /* 0x040fe40000410000 */
[C---:B------:R-:W-:Y:S02]  /*1ead0*/  FMUL.FTZ R67, R100.reuse, R67 ;  /* 0x0000004364437220 */ /* 0x040fe40000410000 */
[C---:B------:R-:W-:Y:S01]  /*1eae0*/  FMUL.FTZ R70, R100.reuse, R70 ;  /* 0x0000004664467220 */ /* 0x040fe20000410000 */
[-C--:B-1----:R-:W-:Y:S01]  /*1eaf0*/  HMMA.16816.F32.BF16 R4, R160, R20.reuse, R4 ;  /* 0x00000014a004723c */ /* 0x082fe20000041804 */
[----:B------:R-:W-:Y:S02]  /*1eb00*/  FMUL.FTZ R71, R100, R71 ;  /* 0x0000004764477220 */ /* 0x000fe40000410000 */
[----:B-----5:R-:W-:Y:S02]  /*1eb10*/  FFMA.FTZ R0, R11, c[0x0][0x2d0], -R165 ;  /* 0x0000b4000b007a23 */ /* 0x020fe400000108a5 */
[C---:B--2---:R-:W-:Y:S02]  /*1eb20*/  FMUL.FTZ R8, R3.reuse, R116 ;  /* 0x0000007403087220 */ /* 0x044fe40000410000 */
        /* <DEDUP_REMOVED lines=168> */
[----:B------:R-:W2:Y:S01]  /*1f5b0*/  LDL.LU R196, [R1+0xc] ;  /* 0x00000c0001c47983 */ /* 0x000ea20000300800 */
        /* <DEDUP_REMOVED lines=11> */
[----:B------:R-:W-:Y:S01]  /*1f670*/  FFMA.FTZ R111, R192, c[0x0][0x2d0], -R111 ;  /* 0x0000b400c06f7a23 */ /* 0x000fe2000001086f */
[----:B----4-:R-:W-:Y:S03]  /*1f680*/  F2FP.BF16.PACK_AB R110, R188, R189 ;  /* 0x000000bdbc6e723e */ /* 0x010fe600000010ff */
[C---:B------:R-:W-:Y:S03]  /*1f690*/  HMMA.16816.F32.BF16 R80, R112.reuse, R126, R80 ;  /* 0x0000007e7050723c */ /* 0x040fe60000041850 */
[----:B------:R-:W4:Y:S05]  /*1f6a0*/  MUFU.EX2 R184, R111 ;  /* 0x0000006f00b87308 */ /* 0x000f2a0000000800 */
[-C--:B------:R-:W-:Y:S08]  /*1f6b0*/  HMMA.16816.F32.BF16 R84, R112, R128.reuse, R84 ;  /* 0x000000807054723c */ /* 0x080ff00000041854 */
[C---:B------:R-:W-:Y:S01]  /*1f6c0*/  HMMA.16816.F32.BF16 R88, R120.reuse, R128, R88 ;  /* 0x000000807858723c */ /* 0x040fe20000041858 */
[--C-:B-1----:R-:W-:Y:S04]  /*1f6d0*/  FFMA.FTZ R2, R186, c[0x0][0x2d0], -R164.reuse ;  /* 0x0000b400ba027a23 */ /* 0x102fe800000108a4 */
        /* <DEDUP_REMOVED lines=34> */
[----:B--2---:R-:W-:Y:S07]  /*1f900*/  FFMA.FTZ R3, R3, R196, R238 ;  /* 0x000000c403037223 */ /* 0x004fee00000100ee */
[C---:B------:R-:W-:Y:S01]  /*1f910*/  HMMA.16816.F32.BF16 R148, R160.reuse, R156, R40 ;  /* 0x0000009ca094723c */ /* 0x040fe20000041828 */
[----:B------:R-:W-:Y:S03]  /*1f920*/  FADD.FTZ R3, R239, R3 ;  /* 0x00000003ef037221 */ /* 0x000fe60000010000 */
[----:B-----5:R-:W-:Y:S02]  /*1f930*/  FFMA.FTZ R100, R100, R195, R242 ;  /* 0x000000c364647223 */ /* 0x020fe400000100f2 */
[----:B------:R-:W-:Y:S02]  /*1f940*/  FADD.FTZ R8, R240, R3 ;  /* 0x00000003f0087221 */ /* 0x000fe40000010000 */
[-C--:B------:R-:W-:Y:S01]  /*1f950*/  HMMA.16816.F32.BF16 R152, R160, R158.reuse, R44 ;  /* 0x0000009ea098723c */ /* 0x080fe2000004182c */
[----:B------:R-:W-:Y:S03]  /*1f960*/  FFMA.FTZ R3, R0, R252, R179 ;  /* 0x000000fc00037223 */ /* 0x000fe600000100b3 */
[----:B------:R-:W-:Y:S02]  /*1f970*/  FADD.FTZ R0, R241, R8 ;  /* 0x00000008f1007221 */ /* 0x000fe40000010000 */
[----:B------:R-:W-:Y:S02]  /*1f980*/  FADD.FTZ R100, R243, R100 ;  /* 0x00000064f3647221 */ /* 0x000fe40000010000 */
[C---:B------:R-:W-:Y:S01]  /*1f990*/  HMMA.16816.F32.BF16 R156, R108.reuse, R158, R48 ;  /* 0x0000009e6c9c723c */ /* 0x040fe20000041830 */
[----:B------:R-:W-:Y:S03]  /*1f9a0*/  FADD.FTZ R8, R205, R0 ;  /* 0x00000000cd087221 */ /* 0x000fe60000010000 */
[----:B------:R-:W-:Y:S02]  /*1f9b0*/  FADD.FTZ R100, R244, R100 ;  /* 0x00000064f4647221 */ /* 0x000fe40000010000 */
[----:B------:R-:W-:Y:S02]  /*1f9c0*/  FADD.FTZ R3, R235, R3 ;  /* 0x00000003eb037221 */ /* 0x000fe40000010000 */
[-C--:B-1----:R-:W-:Y:S01]  /*1f9d0*/  HMMA.16816.F32.BF16 R52, R108, R164.reuse, R52 ;  /* 0x000000a46c34723c */ /* 0x082fe20000041834 */
[----:B---3--:R-:W-:Y:S03]  /*1f9e0*/  FFMA.FTZ R101, R101, R191, R246 ;  /* 0x000000bf65657223 */ /* 0x008fe600000100f6 */
[----:B------:R-:W-:Y:S02]  /*1f9f0*/  FADD.FTZ R3, R236, R3 ;  /* 0x00000003ec037221 */ /* 0x000fe40000010000 */
[----:B------:R-:W-:Y:S01]  /*1fa00*/  FADD.FTZ R2, R247, R101 ;  /* 0x00000065f7027221 */ /* 0x000fe20000010000 */
[----:B------:R-:W-:Y:S01]  /*1fa10*/  MOV R101, R106 ;  /* 0x0000006a00657202 */ /* 0x000fe20000000f00 */
[C---:B------:R-:W-:Y:S01]  /*1fa20*/  HMMA.16816.F32.BF16 R56, R160.reuse, R164, R56 ;  /* 0x000000a4a038723c */ /* 0x040fe20000041838 */
[----:B------:R-:W-:Y:S03]  /*1fa30*/  FADD.FTZ R3, R237, R3 ;  /* 0x00000003ed037221 */ /* 0x000fe60000010000 */
[----:B------:R-:W-:Y:S02]  /*1fa40*/  FADD.FTZ R2, R248, R2 ;  /* 0x00000002f8027221 */ /* 0x000fe40000010000 */
[----:B------:R-:W-:Y:S02]  /*1fa50*/  FADD.FTZ R3, R201, R3 ;  /* 0x00000003c9037221 */ /* 0x000fe40000010000 */
[-C--:B------:R-:W-:Y:S01]  /*1fa60*/  HMMA.16816.F32.BF16 R60, R160, R166.reuse, R60 ;  /* 0x000000a6a03c723c */ /* 0x080fe2000004183c */
[----:B------:R-:W-:Y:S03]  /*1fa70*/  FADD.FTZ R9, R249, R2 ;  /* 0x00000002f9097221 */ /* 0x000fe60000010000 */
[----:B------:R-:W-:Y:S02]  /*1fa80*/  FADD.FTZ R3, R176, R3 ;  /* 0x00000003b0037221 */ /* 0x000fe40000010000 */
[----:B------:R-:W-:Y:S01]  /*1fa90*/  FADD.FTZ R2, R245, R100 ;  /* 0x00000064f5027221 */ /* 0x000fe20000010000 */
[-C--:B------:R-:W-:Y:S01]  /*1faa0*/  MOV R100, R102.reuse ;  /* 0x0000006600647202 */ /* 0x080fe20000000f00 */
[C---:B------:R-:W-:Y:S01]  /*1fab0*/  HMMA.16816.F32.BF16 R64, R108.reuse, R166, R64 ;  /* 0x000000a66c40723c */ /* 0x040fe20000041840 */
[----:B------:R-:W-:Y:S03]  /*1fac0*/  FADD.FTZ R3, R174, R3 ;  /* 0x00000003ae037221 */ /* 0x000fe60000010000 */
[----:B------:R-:W-:Y:S02]  /*1fad0*/  FADD.FTZ R10, R232, R2 ;  /* 0x00000002e80a7221 */ /* 0x000fe40000010000 */
[----:B------:R-:W-:Y:S02]  /*1fae0*/  FADD.FTZ R3, R175, R3 ;  /* 0x00000003af037221 */ /* 0x000fe40000010000 */
[-C--:B------:R-:W-:Y:S01]  /*1faf0*/  HMMA.16816.F32.BF16 R68, R108, R168.reuse, R68 ;  /* 0x000000a86c44723c */ /* 0x080fe20000041844 */
[----:B------:R-:W-:Y:S03]  /*1fb00*/  FADD.FTZ R0, R231, R10 ;  /* 0x0000000ae7007221 */ /* 0x000fe60000010000 */
[----:B------:R-:W-:Y:S04]  /*1fb10*/  FADD.FTZ R9, R234, R9 ;  /* 0x00000009ea097221 */ /* 0x000fe80000010000 */
        /* <DEDUP_REMOVED lines=41> */
.L_x_547:
[----:B------:R-:W2:Y:S04]  /*1fdb0*/  LDL.LU R0, [R1+0x8] ;  /* 0x0000080001007983 */ /* 0x000ea80000300800 */
[----:B------:R-:W3:Y:S04]  /*1fdc0*/  LDL.LU R3, [R1+0x4] ;  /* 0x0000040001037983 */ /* 0x000ee80000300800 */
        /* <DEDUP_REMOVED lines=151> */
.L_x_439:
[----:B-1----:R-:W-:Y:S05]  /*20740*/  @P4 BRA `(.L_x_569) ;  /* 0x0000176000004947 */ /* 0x002fea0003800000 */
[----:B------:R-:W3:Y:S01]  /*20750*/  LDL R63, [R1+0x48] ;  /* 0x00004800013f7983 */ /* 0x000ee20000100800 */
        /* <DEDUP_REMOVED lines=80> */
[----:B--2---:R-:W-:-:S02]  /*20c60*/  F2FP.BF16.PACK_AB R8, R87, R86 ;  /* 0x000000565708723e */ /* 0x004fc400000010ff */
        /* <DEDUP_REMOVED lines=54> */
[----:B---3--:R-:W-:-:S03]  /*20fd0*/  IMAD.WIDE R6, R63, R2, c[0x0][0x500] ;  /* 0x000140003f067625 */ /* 0x008fc600078e0202 */
[----:B------:R-:W-:Y:S06]  /*20fe0*/  BAR.SYNC.DEFER_BLOCKING 0x1, 0x80 ;  /* 0x0042000000007b1d */ /* 0x000fec0000010000 */
[----:B------:R-:W3:Y:S01]  /*20ff0*/  @P1 LDG.E R0, [R6.64] ;  /* 0x0000000c06001981 */ /* 0x000ee2000c1e1900 */
[----:B------:R-:W-:Y:S02]  /*21000*/  IMAD.MOV.U32 R24, RZ, RZ, c[0x0][0x388] ;  /* 0x0000e200ff187624 */ /* 0x000fe400078e00ff */
[----:B--2---:R-:W-:-:S05]  /*21010*/  @P0 IMAD.WIDE R2, R63, R2, c[0x0][0x508] ;  /* 0x000142003f020625 */ /* 0x004fca00078e0202 */
[----:B------:R2:W5:Y:S02]  /*21020*/  @P0 LDG.E R24, [R2.64] ;  /* 0x0000000c02180981 */ /* 0x000564000c1e1900 */
[----:B--2---:R-:W-:Y:S02]  /*21030*/  CS2R R2, SRZ ;  /* 0x0000000000027805 */ /* 0x004fe4000001ff00 */
[--C-:B---3--:R-:W-:Y:S01]  /*21040*/  @P1 SHF.R.S32.HI R3, RZ, 0x1f, R0.reuse ;  /* 0x0000001fff031819 */ /* 0x108fe20000011400 */
[----:B------:R-:W-:Y:S01]  /*21050*/  @P1 IMAD.MOV.U32 R2, RZ, RZ, R0 ;  /* 0x000000ffff021224 */ /* 0x000fe200078e0000 */
[----:B------:R-:W-:Y:S05]  /*21060*/  @P0 BRA `(.L_x_570) ;  /* 0x0000004000000947 */ /* 0x000fea0003800000 */
[----:B-1----:R-:W-:Y:S05]  /*21070*/  @!P1 BRA `(.L_x_570) ;  /* 0x0000003000009947 */ /* 0x002fea0003800000 */
[----:B------:R-:W2:Y:S04]  /*21080*/  LDG.E R4, [R6.64] ;  /* 0x0000000c06047981 */ /* 0x000ea8000c1e1900 */
[----:B------:R-:W2:Y:S02]  /*21090*/  LDG.E R0, [R6.64+0x4] ;  /* 0x0000040c06007981 */ /* 0x000ea4000c1e1900 */
[----:B--2--5:R-:W-:-:S02]  /*210a0*/  IADD3 R24, -R4, R0, RZ ;  /* 0x0000000004187210 */ /* 0x024fc40007ffe1ff */
.L_x_570:
        /* <DEDUP_REMOVED lines=151> */
.L_x_572:
[----:B---3--:R-:W-:Y:S05]  /*21a20*/  BSYNC B0 ;  /* 0x0000000000007941 */ /* 0x008fea0003800000 */
.L_x_571:
        /* <DEDUP_REMOVED lines=23> */
.L_x_574:
[----:B------:R-:W-:Y:S05]  /*21ba0*/  BSYNC B0 ;  /* 0x0000000000007941 */ /* 0x000fea0003800000 */
.L_x_573:
        /* <DEDUP_REMOVED lines=23> */
.L_x_576:
[----:B------:R-:W-:Y:S05]  /*21d20*/  BSYNC B0 ;  /* 0x0000000000007941 */ /* 0x000fea0003800000 */
.L_x_575:
        /* <DEDUP_REMOVED lines=24> */
.L_x_569:
[----:B--2---:R-:W2:Y:S01]  /*21eb0*/  LDL R8, [R1+0x48] ;  /* 0x0000480001087983 */ /* 0x004ea20000100800 */
        /* <DEDUP_REMOVED lines=18> */
.L_x_577:
        /* <DEDUP_REMOVED lines=43> */
.L_x_579:
[----:B---3--:R-:W-:Y:S05]  /*22290*/  BSYNC B0 ;  /* 0x0000000000007941 */ /* 0x008fea0003800000 */
.L_x_578:
        /* <DEDUP_REMOVED lines=64> */
.L_x_581:
[----:B------:R-:W-:Y:S05]  /*226a0*/  BSYNC B0 ;  /* 0x0000000000007941 */ /* 0x000fea0003800000 */
.L_x_580:
        /* <DEDUP_REMOVED lines=21> */
.L_x_583:
[----:B------:R-:W-:Y:S05]  /*22800*/  BSYNC B0 ;  /* 0x0000000000007941 */ /* 0x000fea0003800000 */
.L_x_582:
        /* <DEDUP_REMOVED lines=21> */
.L_x_585:
[----:B------:R-:W-:Y:S05]  /*22960*/  BSYNC B0 ;  /* 0x0000000000007941 */ /* 0x000fea0003800000 */
.L_x_584:
        /* <DEDUP_REMOVED lines=22> */
.L_x_492:
[----:B------:R-:W-:Y:S01]  /*22ad0*/  IMAD.MOV.U32 R3, RZ, RZ, R28 ;  /* 0x000000ffff037224 */ /* 0x000fe200078e001c */
[----:B------:R-:W-:Y:S02]  /*22ae0*/  MOV R7, 0x1 ;  /* 0x0000000100077802 */ /* 0x000fe40000000f00 */
[----:B-1----:R-:W-:Y:S02]  /*22af0*/  MOV R2, 0x22b10 ;  /* 0x00022b1000027802 */ /* 0x002fe40000000f00 */
[----:B------:R-:W-:Y:S05]  /*22b00*/  CALL.REL.NOINC `($__internal_2_$__cuda_sm70_shflsync_idx_p) ;  /* 0x0000025000007944 */ /* 0x000fea0003c00000 */
[----:B------:R-:W-:Y:S01]  /*22b10*/  IMAD.MOV.U32 R6, RZ, RZ, R7 ;  /* 0x000000ffff067224 */ /* 0x000fe200078e0007 */
[----:B------:R-:W-:Y:S01]  /*22b20*/  MOV R3, R29 ;  /* 0x0000001d00037202 */ /* 0x000fe20000000f00 */
[----:B------:R-:W-:Y:S01]  /*22b30*/  IMAD.MOV.U32 R7, RZ, RZ, 0x1 ;  /* 0x00000001ff077424 */ /* 0x000fe200078e00ff */
[----:B------:R-:W-:Y:S02]  /*22b40*/  MOV R2, 0x22b60 ;  /* 0x00022b6000027802 */ /* 0x000fe40000000f00 */
[----:B------:R-:W-:Y:S05]  /*22b50*/  CALL.REL.NOINC `($__internal_2_$__cuda_sm70_shflsync_idx_p) ;  /* 0x0000020000007944 */ /* 0x000fea0003c00000 */
[----:B------:R-:W-:Y:S01]  /*22b60*/  MOV R2, R7 ;  /* 0x0000000700027202 */ /* 0x000fe20000000f00 */
[----:B------:R-:W-:Y:S05]  /*22b70*/  BRA `(.L_x_586) ;  /* 0xfffecd4000007947 */ /* 0x000fea000383ffff */
.L_x_519:
[----:B-1----:R-:W-:Y:S02]  /*22b80*/  MOV R7, 0x1 ;  /* 0x0000000100077802 */ /* 0x002fe40000000f00 */
[----:B------:R-:W-:Y:S02]  /*22b90*/  MOV R2, 0x22bb0 ;  /* 0x00022bb000027802 */ /* 0x000fe40000000f00 */
[----:B------:R-:W-:Y:S05]  /*22ba0*/  CALL.REL.NOINC `($__internal_2_$__cuda_sm70_shflsync_idx_p) ;  /* 0x000001b000007944 */ /* 0x000fea0003c00000 */
[----:B------:R-:W-:Y:S01]  /*22bb0*/  MOV R3, R10 ;  /* 0x0000000a00037202 */ /* 0x000fe20000000f00 */
[----:B------:R-:W-:Y:S01]  /*22bc0*/  IMAD.MOV.U32 R4, RZ, RZ, R7 ;  /* 0x000000ffff047224 */ /* 0x000fe200078e0007 */
[----:B------:R-:W-:Y:S01]  /*22bd0*/  MOV R2, 0x22c00 ;  /* 0x00022c0000027802 */ /* 0x000fe20000000f00 */
[----:B------:R-:W-:Y:S02]  /*22be0*/  IMAD.MOV.U32 R7, RZ, RZ, 0x1 ;  /* 0x00000001ff077424 */ /* 0x000fe400078e00ff */
[----:B------:R-:W-:Y:S05]  /*22bf0*/  CALL.REL.NOINC `($__internal_2_$__cuda_sm70_shflsync_idx_p) ;  /* 0x0000016000007944 */ /* 0x000fea0003c00000 */
[----:B------:R-:W-:Y:S01]  /*22c00*/  MOV R0, R7 ;  /* 0x0000000700007202 */ /* 0x000fe20000000f00 */
[----:B------:R-:W-:-:S05]  /*22c10*/  BRA `(.L_x_587) ;  /* 0xffff119000007947 */ /* 0x000fca000383ffff */
.L_x_544:
        /* <DEDUP_REMOVED lines=10> */
.L_x_550:
        /* <DEDUP_REMOVED lines=10> */
        .weak           $__internal_2_$__cuda_sm70_shflsync_idx_p
        .type           $__internal_2_$__cuda_sm70_shflsync_idx_p,@function
        .size           $__internal_2_$__cuda_sm70_shflsync_idx_p,(.L_x_862 - $__internal_2_$__cuda_sm70_shflsync_idx_p)
$__internal_2_$__cuda_sm70_shflsync_idx_p:
[----:B------:R-:W-:Y:S02]  /*22d60*/  MOV R25, 0xffffffff ;  /* 0xffffffff00197802 */ /* 0x000fe40000000f00 */
[----:B------:R-:W-:-:S02]  /*22d70*/  MOV R24, 0x1c1f ;  /* 0x00001c1f00187802 */ /* 0x000fc40000000f00 */
[----:B------:R-:W-:Y:S04]  /*22d80*/  WARPSYNC R25 ;  /* 0x0000001900007348 */ /* 0x000fe80003800000 */
[----:B------:R1:W2:Y:S02]  /*22d90*/  SHFL.IDX PT, R7, R3, R7, R24 ;  /* 0x0000000703077389 */ /* 0x0002a400000e0018 */
[----:B-1----:R-:W-:-:S04]  /*22da0*/  MOV R3, 0x0 ;  /* 0x0000000000037802 */ /* 0x002fc80000000f00 */
[----:B--2---:R-:W-:Y:S05]  /*22db0*/  RET.REL.NODEC R2 `(_ZN7cutlass13device_kernelIN5flash19enable_sm80_to_sm89INS1_16FlashAttnFwdSm80INS1_25CollectiveMainloopFwdSm80ILi4ELi1ELb0EN4cute5tupleIJNS5_1CILi128EEENS7_ILi48EEENS7_ILi96EEEEEELi96ENS_10bfloat16_tEfNS_4arch4Sm80ELb0ELb1ELb1ELb1ELb1ELb1ELb1ELb0EEENS1_21CollectiveEpilogueFwdINS6_IJS8_SA_S9_EEENS6_IJNS7_ILi1EEESI_SI_EEESC_SE_Li128ELb1ELb1ELb0ELb0EEENS1_19SingleTileSchedulerILb1ELb0ELb1ELi128EEEEEEEEEvNT_6ParamsE) ;  /* 0xfffdd24002007950 */ /* 0x004fea0003c3ffff */
.L_x_590:
        /* <DEDUP_REMOVED lines=12> */
.L_x_862:


//--------------------- .text._ZN7cutlass13device_kernelIN5flash19enable_sm80_to_sm89INS1_16FlashAttnFwdSm80INS1_25CollectiveMainloopFwdSm80ILi4ELi1ELb0EN4cute5tupleIJNS5_1CILi128EEENS7_ILi64EEENS7_ILi96EEEEEELi96ENS_10bfloat16_tEfNS_4arch4Sm80ELb1ELb0ELb1ELb0ELb1ELb0ELb1ELb0EEENS1_21CollectiveEpilogueFwdINS6_IJS8_SA_S9_EEENS6_IJNS7_ILi1EEESI_SI_EEESC_SE_Li128ELb0ELb1ELb0ELb0EEENS1_30DynamicPersistentTileSchedulerILi128ELi128ELb0ELb1ELb0EEEEEEEEEvNT_6ParamsE --------------------------
	.section	.text._ZN7cutlass13device_kernelIN5flash19enable_sm80_to_sm89INS1_16FlashAttnFwdSm80INS1_25CollectiveMainloopFwdSm80ILi4ELi1ELb0EN4cute5tupleIJNS5_1CILi128EEENS7_ILi64EEENS7_ILi96EEEEEELi96ENS_10bfloat16_tEfNS_4arch4Sm80ELb1ELb0ELb1ELb0ELb1ELb0ELb1ELb0EEENS1_21CollectiveEpilogueFwdINS6_IJS8_SA_S9_EEENS6_IJNS7_ILi1EEESI_SI_EEESC_SE_Li128ELb0ELb1ELb0ELb0EEENS1_30DynamicPersistentTileSchedulerILi128ELi128ELb0ELb1ELb0EEEEEEEEEvNT_6ParamsE,"ax",@progbits
	.sectioninfo	@"SHI_REGISTERS=255"
	.align	128
.text._ZN7cutlass13device_kernelIN5flash19enable_sm80_to_sm89INS1_16FlashAttnFwdSm80INS1_25CollectiveMainloopFwdSm80ILi4ELi1ELb0EN4cute5tupleIJNS5_1CILi128EEENS7_ILi64EEENS7_ILi96EEEEEELi96ENS_10bfloat16_tEfNS_4arch4Sm80ELb1ELb0ELb1ELb0ELb1ELb0ELb1ELb0EEENS1_21CollectiveEpilogueFwdINS6_IJS8_SA_S9_EEENS6_IJNS7_ILi1EEESI_SI_EEESC_SE_Li128ELb0ELb1ELb0ELb0EEENS1_30DynamicPersistentTileSchedulerILi128ELi128ELb0ELb1ELb0EEEEEEEEEvNT_6ParamsE:
        .type           _ZN7cutlass13device_kernelIN5flash19enable_sm80_to_sm89INS1_16FlashAttnFwdSm80INS1_25CollectiveMainloopFwdSm80ILi4ELi1ELb0EN4cute5tupleIJNS5_1CILi128EEENS7_ILi64EEENS7_ILi96EEEEEELi96ENS_10bfloat16_tEfNS_4arch4Sm80ELb1ELb0ELb1ELb0ELb1ELb0ELb1ELb0EEENS1_21CollectiveEpilogueFwdINS6_IJS8_SA_S9_EEENS6_IJNS7_ILi1EEESI_SI_EEESC_SE_Li128ELb0ELb1ELb0ELb0EEENS1_30DynamicPersistentTileSchedulerILi128ELi128ELb0ELb1ELb0EEEEEEEEEvNT_6ParamsE,@function
        .size           _ZN7cutlass13device_kernelIN5flash19enable_sm80_to_sm89INS1_16FlashAttnFwdSm80INS1_25CollectiveMainloopFwdSm80ILi4ELi1ELb0EN4cute5tupleIJNS5_1CILi128EEENS7_ILi64EEENS7_ILi96EEEEEELi96ENS_10bfloat16_tEfNS_4arch4Sm80ELb1ELb0ELb1ELb0ELb1ELb0ELb1ELb0EEENS1_21CollectiveEpilogueFwdINS6_IJS8_SA_S9_EEENS6_IJNS7_ILi1EEESI_SI_EEESC_SE_Li128ELb0ELb1ELb0ELb0EEENS1_30DynamicPersistentTileSchedulerILi128ELi128ELb0ELb1ELb0EEEEEEEEEvNT_6ParamsE,(.L_x_864 - _ZN7cutlass13device_kernelIN5flash19enable_sm80_to_sm89INS1_16FlashAttnFwdSm80INS1_25CollectiveMainloopFwdSm80ILi4ELi1ELb0EN4cute5tupleIJNS5_1CILi128EEENS7_ILi64EEENS7_ILi96EEEEEELi96ENS_10bfloat16_tEfNS_4arch4Sm80ELb1ELb0ELb1ELb0ELb1ELb0ELb1ELb0EEENS1_21CollectiveEpilogueFwdINS6_IJS8_SA_S9_EEENS6_IJNS7_ILi1EEESI_SI_EEESC_SE_Li128ELb0ELb1ELb0ELb0EEENS1_30DynamicPersistentTileSchedulerILi128ELi128ELb0ELb1ELb0EEEEEEEEEvNT_6ParamsE)
        .other          _ZN7cutlass13device_kernelIN5flash19enable_sm80_to_sm89INS1_16FlashAttnFwdSm80INS1_25CollectiveMainloopFwdSm80ILi4ELi1ELb0EN4cute5tupleIJNS5_1CILi128EEENS7_ILi64EEENS7_ILi96EEEEEELi96ENS_10bfloat16_tEfNS_4arch4Sm80ELb1ELb0ELb1ELb0ELb1ELb0ELb1ELb0EEENS1_21CollectiveEpilogueFwdINS6_IJS8_SA_S9_EEENS6_IJNS7_ILi1EEESI_SI_EEESC_SE_Li128ELb0ELb1ELb0ELb0EEENS1_30DynamicPersistentTileSchedulerILi128ELi128ELb0ELb1ELb0EEEEEEEEEvNT_6ParamsE,@"STO_CUDA_ENTRY STV_DEFAULT"
_ZN7cutlass13device_kernelIN5flash19enable_sm80_to_sm89INS1_16FlashAttnFwdSm80INS1_25CollectiveMainloopFwdSm80ILi4ELi1ELb0EN4cute5tupleIJNS5_1CILi128EEENS7_ILi64EEENS7_ILi96EEEEEELi96ENS_10bfloat16_tEfNS_4arch4Sm80ELb1ELb0ELb1ELb0ELb1ELb0ELb1ELb0EEENS1_21CollectiveEpilogueFwdINS6_IJS8_SA_S9_EEENS6_IJNS7_ILi1EEESI_SI_EEESC_SE_Li128ELb0ELb1ELb0ELb0EEENS1_30DynamicPersistentTileSchedulerILi128ELi128ELb0ELb1ELb0EEEEEEEEEvNT_6ParamsE:
[----:B------:R-:W-:-:S03]  /*0000*/  MOV R1, c[0x0][0x28] ;  /* 0x00000a0000017a02 */ /* 0x000fc60000000f00 */
[----:B------:R-:W1:Y:S01]  /*0010*/  S2R R24, SR_TID.X ;  /* 0x0000000000187919 */ /* 0x000e620000002100 */
[----:B------:R-:W-:-:S03]  /*0020*/  IADD3 R1, R1, -0x90, RZ ;  /* 0xffffff7001017810 */ /* 0x000fc60007ffe0ff */
[----:B------:R-:W2:Y:S01]  /*0030*/  S2R R18, SR_CTAID.X ;  /* 0x0000000000127919 */ /* 0x000ea20000002500 */
[----:B-1----:R-:W-:-:S05]  /*0040*/  SHF.R.U32.HI R2, RZ, 0x5, R24 ;  /* 0x00000005ff027819 */ /* 0x002fca0000011618 */
[----:B------:R-:W1:Y:S02]  /*0050*/  SHFL.IDX PT, R0, R2, RZ, 0x1f ;  /* 0x00001fff02007589 */ /* 0x000e6400000e0000 */
[----:B-1----:R-:W-:Y:S02]  /*0060*/  ISETP.GE.AND P0, PT, R0, 0x1, PT ;  /* 0x000000010000780c */ /* 0x002fe40003f06270 */
[----:B------:R1:W-:Y:S11]  /*0070*/  STL [R1+0x84], R0 ;  /* 0x0000840001007387 */ /* 0x0003f60000100800 */
[----:B------:R-:W-:Y:S06]  /*0080*/  @P0 BAR.ARV 0x4, 0x80 ;  /* 0x0102000000000b1d */ /* 0x000fec0000002000 */
[----:B--2---:R-:W-:-:S13]  /*0090*/  ISETP.GE.AND P0, PT, R18, c[0x0][0x538], PT ;  /* 0x00014e0012007a0c */ /* 0x004fda0003f06270 */
[----:B------:R-:W-:Y:S05]  /*00a0*/  @P0 EXIT ;  /* 0x000000000000094d */ /* 0x000fea0003800000 */
[----:B-1----:R-:W-:Y:S01]  /*00b0*/  SHF.R.S32.HI R17, RZ, 0x1f, R24 ;  /* 0x0000001fff117819 */ /* 0x002fe20000011418 */
[----:B------:R-:W-:Y:S01]  /*00c0*/  IMAD.MOV.U32 R202, RZ, RZ, 0x20 ;  /* 0x00000020ffca7424 */ /* 0x000fe200078e00ff */
[----:B------:R-:W-:Y:S02]  /*00d0*/  ULDC.64 UR6, c[0x0][0x118] ;  /* 0x0000460000067ab9 */ /* 0x000fe40000000a00 */
[CC--:B------:R-:W-:Y:S02]  /*00e0*/  LEA.HI R16, R17.reuse, R24.reuse, RZ, 0x3 ;  /* 0x0000001811107211 */ /* 0x0c0fe400078f18ff */
[----:B------:R-:W-:Y:S02]  /*00f0*/  LEA.HI R8, R17, R24, RZ, 0x2 ;  /* 0x0000001811087211 */ /* 0x000fe400078f10ff */
[----:B------:R-:W-:Y:S02]  /*0100*/  SHF.R.S32.HI R0, RZ, 0x3, R16 ;  /* 0x00000003ff007819 */ /* 0x000fe40000011410 */
[----:B------:R-:W-:-:S02]  /*0110*/  LOP3.LUT R2, R8, 0xfffffffc, RZ, 0xc0, !PT ;  /* 0xfffffffc08027812 */ /* 0x000fc400078ec0ff */
[----:B------:R-:W-:Y:S01]  /*0120*/  LEA.HI R4, R17, R24, RZ, 0x4 ;  /* 0x0000001811047211 */ /* 0x000fe200078f20ff */
[----:B------:R-:W-:Y:S01]  /*0130*/  IMAD.SHL.U32 R0, R0, 0x40, RZ ;  /* 0x0000004000007824 */ /* 0x000fe200078e00ff */
[----:B------:R-:W-:Y:S01]  /*0140*/  SHF.R.S32.HI R23, RZ, 0x2, R8 ;  /* 0x00000002ff177819 */ /* 0x000fe20000011408 */
[----:B------:R-:W-:Y:S01]  /*0150*/  IMAD.IADD R10, R24, 0x1, -R2 ;  /* 0x00000001180a7824 */ /* 0x000fe200078e0a02 */
[----:B------:R-:W-:Y:S02]  /*0160*/  SHF.R.S32.HI R5, RZ, 0x4, R4 ;  /* 0x00000004ff057819 */ /* 0x000fe40000011404 */
[----:B------:R-:W-:Y:S01]  /*0170*/  LOP3.LUT R0, R0, 0xc0, RZ, 0xc0, !PT ;  /* 0x000000c000007812 */ /* 0x000fe200078ec0ff */
[----:B------:R-:W-:Y:S01]  /*0180*/  IMAD.SHL.U32 R217, R10, 0x8, RZ ;  /* 0x000000080ad97824 */ /* 0x000fe200078e00ff */
[----:B------:R-:W-:Y:S02]  /*0190*/  LEA.HI R3, R4, R5, RZ, 0x1 ;  /* 0x0000000504037211 */ /* 0x000fe400078f08ff */
[----:B------:R-:W-:-:S02]  /*01a0*/  SHF.R.U32.HI R2, RZ, 0x3, R0 ;  /* 0x00000003ff027819 */ /* 0x000fc40000011600 */
[----:B------:R-:W-:Y:S02]  /*01b0*/  LOP3.LUT R0, R0, 0x18, R217, 0xf8, !PT ;  /* 0x0000001800007812 */ /* 0x000fe400078ef8d9 */
[----:B------:R-:W-:Y:S02]  /*01c0*/  LOP3.LUT R3, R3, 0xfffffffe, RZ, 0xc0, !PT ;  /* 0xfffffffe03037812 */ /* 0x000fe400078ec0ff */
[----:B------:R-:W-:Y:S02]  /*01d0*/  LOP3.LUT R7, R0, R2, RZ, 0x3c, !PT ;  /* 0x0000000200077212 */ /* 0x000fe400078e3cff */
[----:B------:R-:W-:Y:S01]  /*01e0*/  LOP3.LUT R0, R4, 0xfffffff0, RZ, 0xc0, !PT ;  /* 0xfffffff004007812 */ /* 0x000fe200078ec0ff */
[----:B------:R-:W-:Y:S01]  /*01f0*/  IMAD.IADD R12, R5, 0x1, -R3 ;  /* 0x00000001050c7824 */ /* 0x000fe200078e0a03 */
[----:B------:R-:W-:Y:S02]  /*0200*/  LOP3.LUT R3, R16, 0xfffffff8, RZ, 0xc0, !PT ;  /* 0xfffffff810037812 */ /* 0x000fe400078ec0ff */
[----:B------:R-:W-:Y:S01]  /*0210*/  LEA.HI R2, R8, R23, RZ, 0x1 ;  /* 0x0000001708027211 */ /* 0x000fe200078f08ff */
[C---:B------:R-:W-:Y:S01]  /*0220*/  IMAD.IADD R0, R24.reuse, 0x1, -R0 ;  /* 0x0000000118007824 */ /* 0x040fe200078e0a00 */
[----:B------:R-:W-:Y:S01]  /*0230*/  LEA.HI R11, R17, R24, RZ, 0x5 ;  /* 0x00000018110b7211 */ /* 0x000fe200078f28ff */
[----:B------:R-:W-:Y:S01]  /*0240*/  IMAD.IADD R3, R24, 0x1, -R3 ;  /* 0x0000000118037824 */ /* 0x000fe200078e0a03 */
[----:B------:R-:W-:-:S02]  /*0250*/  LOP3.LUT R2, R2, 0x7fffffe, RZ, 0xc0, !PT ;  /* 0x07fffffe02027812 */ /* 0x000fc400078ec0ff */
[-C--:B------:R-:W-:Y:S02]  /*0260*/  LEA.HI R6, R0, R0.reuse, RZ, 0x1 ;  /* 0x0000000000067211 */ /* 0x080fe400078f08ff */
[----:B------:R-:W-:Y:S01]  /*0270*/  SHF.R.S32.HI R5, RZ, 0x1f, R0 ;  /* 0x0000001fff057819 */ /* 0x000fe20000011400 */
[----:B------:R-:W-:Y:S01]  /*0280*/  IMAD.IADD R2, R23, 0x1, -R2 ;  /* 0x0000000117027824 */ /* 0x000fe200078e0a02 */
[----:B------:R-:W-:Y:S02]  /*0290*/  LEA.HI R9, R3, R3, RZ, 0x1 ;  /* 0x0000000303097211 */ /* 0x000fe400078f08ff */
[----:B------:R-:W-:Y:S02]  /*02a0*/  SHF.R.S32.HI R203, RZ, 0x5, R11 ;  /* 0x00000005ffcb7819 */ /* 0x000fe4000001140b */
[----:B------:R-:W-:Y:S02]  /*02b0*/  LOP3.LUT R4, R6, 0x7fffffe, RZ, 0xc0, !PT ;  /* 0x07fffffe06047812 */ /* 0x000fe400078ec0ff */
[----:B------:R-:W-:Y:S01]  /*02c0*/  LEA.HI R14, R5, R0, RZ, 0x3 ;  /* 0x00000000050e7211 */ /* 0x000fe200078f18ff */
[----:B------:R-:W-:Y:S01]  /*02d0*/  IMAD R2, R203, 0x8, R2 ;  /* 0x00000008cb027824 */ /* 0x000fe200078e0202 */
[----:B------:R-:W-:Y:S01]  /*02e0*/  LOP3.LUT R5, R9, 0x3fffffe, RZ, 0xc0, !PT ;  /* 0x03fffffe09057812 */ /* 0x000fe200078ec0ff */
[----:B------:R-:W-:Y:S01]  /*02f0*/  IMAD.IADD R13, R0, 0x1, -R4 ;  /* 0x00000001000d7824 */ /* 0x000fe200078e0a04 */
[----:B------:R-:W-:-:S02]  /*0300*/  LEA.HI R0, R10, R10, RZ, 0x1 ;  /* 0x0000000a0a007211 */ /* 0x000fc400078f08ff */
[----:B------:R-:W-:Y:S01]  /*0310*/  SHF.R.S32.HI R4, RZ, 0x1f, R11 ;  /* 0x0000001fff047819 */ /* 0x000fe2000001140b */
[----:B------:R-:W-:Y:S01]  /*0320*/  IMAD.IADD R200, R3, 0x1, -R5 ;  /* 0x0000000103c87824 */ /* 0x000fe200078e0a05 */
[----:B------:R-:W-:Y:S01]  /*0330*/  SHF.R.S32.HI R5, RZ, 0x1f, R8 ;  /* 0x0000001fff057819 */ /* 0x000fe20000011408 */
[----:B------:R-:W-:Y:S01]  /*0340*/  IMAD.U32 R3, R2, 0x20, R7 ;  /* 0x0000002002037824 */ /* 0x000fe200078e0007 */
[C---:B------:R-:W-:Y:S01]  /*0350*/  LOP3.LUT R2, R0.reuse, 0x1ffffffe, RZ, 0xc0, !PT ;  /* 0x1ffffffe00027812 */ /* 0x040fe200078ec0ff */
[----:B------:R-:W-:Y:S01]  /*0360*/  IMAD.SHL.U32 R0, R0, 0x20, RZ ;  /* 0x0000002000007824 */ /* 0x000fe200078e00ff */
[----:B------:R-:W-:Y:S01]  /*0370*/  LOP3.LUT R7, R11, 0xffffffe0, RZ, 0xc0, !PT ;  /* 0xffffffe00b077812 */ /* 0x000fe200078ec0ff */
[----:B------:R-:W-:Y:S01]  /*0380*/  IMAD R200, R12, 0x8, R200 ;  /* 0x000000080cc87824 */ /* 0x000fe200078e02c8 */
[----:B------:R1:W-:Y:S01]  /*0390*/  STL [R1+0x80], R3 ;  /* 0x0000800301007387 */ /* 0x0003e20000100800 */
[----:B------:R-:W-:Y:S02]  /*03a0*/  LEA.HI R4, R4, R203, RZ, 0x2 ;  /* 0x000000cb04047211 */ /* 0x000fe400078f10ff */
[----:B------:R-:W-:Y:S01]  /*03b0*/  LOP3.LUT R0, R0, 0xffffffc0, RZ, 0xc0, !PT ;  /* 0xffffffc000007812 */ /* 0x000fe200078ec0ff */
[----:B------:R-:W-:Y:S01]  /*03c0*/  IMAD.IADD R22, R24, 0x1, -R7 ;  /* 0x0000000118167824 */ /* 0x000fe200078e0a07 */
[----:B------:R-:W-:-:S02]  /*03d0*/  SHF.R.S32.HI R8, RZ, 0x1, R6 ;  /* 0x00000001ff087819 */ /* 0x000fc40000011406 */
[----:B------:R-:W-:Y:S01]  /*03e0*/  SHF.R.S32.HI R7, RZ, 0x1f, R6 ;  /* 0x0000001fff077819 */ /* 0x000fe20000011406 */
[----:B-1----:R-:W-:Y:S01]  /*03f0*/  IMAD.IADD R3, R10, 0x1, -R2 ;  /* 0x000000010a037824 */ /* 0x002fe200078e0a02 */
[----:B------:R-:W-:-:S03]  /*0400*/  LEA.HI R2, R5, R23, RZ, 0x3 ;  /* 0x0000001705027211 */ /* 0x000fc600078f18ff */
[----:B------:R-:W-:Y:S01]  /*0410*/  IMAD R15, R3, 0x8, R0 ;  /* 0x00000008030f7824 */ /* 0x000fe200078e0200 */
[----:B------:R-:W-:Y:S02]  /*0420*/  LOP3.LUT R0, R2, 0xfffffff8, RZ, 0xc0, !PT ;  /* 0xfffffff802007812 */ /* 0x000fe400078ec0ff */
[----:B------:R-:W-:Y:S02]  /*0430*/  SHF.R.S32.HI R2, RZ, 0x1f, R22 ;  /* 0x0000001fff027819 */ /* 0x000fe40000011416 */
[----:B------:R-:W-:Y:S01]  /*0440*/  LOP3.LUT R3, R4, 0xffffffc, RZ, 0xc0, !PT ;  /* 0x0ffffffc04037812 */ /* 0x000fe200078ec0ff */
[----:B------:R-:W-:Y:S01]  /*0450*/  IMAD.IADD R4, R23, 0x1, -R0 ;  /* 0x0000000117047824 */ /* 0x000fe200078e0a00 */
[----:B------:R-:W-:Y:S02]  /*0460*/  LEA.HI R11, R2, R22, RZ, 0x2 ;  /* 0x00000016020b7211 */ /* 0x000fe400078f10ff */
[----:B------:R-:W-:Y:S01]  /*0470*/  SHF.R.S32.HI R0, RZ, 0x1, R9 ;  /* 0x00000001ff007819 */ /* 0x000fe20000011409 */
[C---:B------:R-:W-:Y:S01]  /*0480*/  IMAD.IADD R3, R203.reuse, 0x1, -R3 ;  /* 0x00000001cb037824 */ /* 0x040fe200078e0a03 */
[----:B------:R-:W-:Y:S01]  /*0490*/  SHF.R.S32.HI R2, RZ, 0x2, R11 ;  /* 0x00000002ff027819 */ /* 0x000fe2000001140b */
[----:B------:R-:W-:Y:S01]  /*04a0*/  IMAD.SHL.U32 R203, R203, 0x200, RZ ;  /* 0x00000200cbcb7824 */ /* 0x000fe200078e00ff */
[----:B------:R-:W-:-:S02]  /*04b0*/  LEA.HI R6, R4, R4, RZ, 0x1 ;  /* 0x0000000404067211 */ /* 0x000fc400078f08ff */
[C---:B------:R-:W-:Y:S01]  /*04c0*/  LOP3.LUT P2, RZ, R0.reuse, 0x2, RZ, 0xc0, !PT ;  /* 0x0000000200ff7812 */ /* 0x040fe2000784c0ff */
[----:B------:R-:W-:Y:S01]  /*04d0*/  IMAD.SHL.U32 R0, R0, 0x40, RZ ;  /* 0x0000004000007824 */ /* 0x000fe200078e00ff */
[----:B------:R-:W-:Y:S01]  /*04e0*/  LOP3.LUT R5, R6, 0x3fffffe, RZ, 0xc0, !PT ;  /* 0x03fffffe06057812 */ /* 0x000fe200078ec0ff */
[----:B------:R-:W-:Y:S01]  /*04f0*/  IMAD R21, R3, 0x10, R2 ;  /* 0x0000001003157824 */ /* 0x000fe200078e0202 */
[----:B------:R-:W-:Y:S01]  /*0500*/  LEA.HI R2, R7, R8, RZ, 0x2 ;  /* 0x0000000807027211 */ /* 0x000fe200078f10ff */
[----:B------:R-:W-:Y:S01]  /*0510*/  IMAD R7, R10, 0x2, R203 ;  /* 0x000000020a077824 */ /* 0x000fe200078e02cb */
[----:B------:R-:W-:Y:S01]  /*0520*/  LOP3.LUT R0, R0, 0xc0, RZ, 0xc0, !PT ;  /* 0x000000c000007812 */ /* 0x000fe200078ec0ff */
[----:B------:R-:W-:Y:S01]  /*0530*/  IMAD.IADD R5, R4, 0x1, -R5 ;  /* 0x0000000104057824 */ /* 0x000fe200078e0a05 */
[----:B------:R-:W-:Y:S01]  /*0540*/  LOP3.LUT R2, R2, 0xfffffffc, RZ, 0xc0, !PT ;  /* 0xfffffffc02027812 */ /* 0x000fe200078ec0ff */
[----:B------:R-:W-:Y:S01]  /*0550*/  STL [R1+0x88], R21 ;  /* 0x0000881501007387 */ /* 0x000fe20000100800 */
[----:B------:R-:W-:-:S02]  /*0560*/  LOP3.LUT R4, R0, 0x8, R16, 0xf8, !PT ;  /* 0x0000000800047812 */ /* 0x000fc400078ef810 */
[----:B------:R-:W-:Y:S01]  /*0570*/  SHF.R.U32.HI R3, RZ, 0x3, R0 ;  /* 0x00000003ff037819 */ /* 0x000fe20000011600 */
[----:B------:R-:W-:Y:S01]  /*0580*/  IMAD.IADD R2, R8, 0x1, -R2 ;  /* 0x0000000108027824 */ /* 0x000fe200078e0a02 */
[----:B------:R-:W-:Y:S01]  /*0590*/  SHF.R.S32.HI R0, RZ, 0x1, R6 ;  /* 0x00000001ff007819 */ /* 0x000fe20000011406 */
[----:B------:R-:W-:Y:S01]  /*05a0*/  IMAD R6, R5, 0x20, R7 ;  /* 0x0000002005067824 */ /* 0x000fe200078e0207 */
[----:B------:R-:W-:Y:S01]  /*05b0*/  LOP3.LUT R8, R4, R3, RZ, 0x3c, !PT ;  /* 0x0000000304087212 */ /* 0x000fe200078e3cff */
[----:B------:R-:W-:Y:S01]  /*05c0*/  IMAD.SHL.U32 R5, R14, 0x20, RZ ;  /* 0x000000200e057824 */ /* 0x000fe200078e00ff */
[C---:B------:R-:W-:Y:S01]  /*05d0*/  LOP3.LUT R4, R0.reuse, 0x1, RZ, 0xc0, !PT ;  /* 0x0000000100047812 */ /* 0x040fe200078ec0ff */
[----:B------:R-:W-:Y:S01]  /*05e0*/  IMAD.SHL.U32 R3, R0, 0x40, RZ ;  /* 0x0000004000037824 */ /* 0x000fe200078e00ff */
[C---:B------:R-:W-:Y:S01]  /*05f0*/  LOP3.LUT P3, RZ, R2.reuse, 0x2, RZ, 0xc0, !PT ;  /* 0x0000000202ff7812 */ /* 0x040fe2000786c0ff */
[----:B------:R-:W-:Y:S01]  /*0600*/  IMAD.SHL.U32 R2, R2, 0x40, RZ ;  /* 0x0000004002027824 */ /* 0x000fe200078e00ff */
[----:B------:R-:W-:Y:S01]  /*0610*/  ISETP.NE.U32.AND P1, PT, R4, 0x1, PT ;  /* 0x000000010400780c */ /* 0x000fe20003f25070 */
[----:B------:R-:W-:Y:S01]  /*0620*/  IMAD.SHL.U32 R7, R12, 0x8, RZ ;  /* 0x000000080c077824 */ /* 0x000fe200078e00ff */
[----:B------:R-:W-:Y:S01]  /*0630*/  LOP3.LUT R3, R3, 0xc0, RZ, 0xc0, !PT ;  /* 0x000000c003037812 */ /* 0x000fe200078ec0ff */
[----:B------:R-:W-:Y:S01]  /*0640*/  IMAD.U32 R200, R200, 0x20, R8 ;  /* 0x00000020c8c87824 */ /* 0x000fe200078e0008 */
[----:B------:R-:W-:-:S02]  /*0650*/  LOP3.LUT P0, RZ, R0, 0x2, RZ, 0xc0, !PT ;  /* 0x0000000200ff7812 */ /* 0x000fc4000780c0ff */
[----:B------:R-:W-:Y:S02]  /*0660*/  LEA.HI R3, R3, R3, RZ, 0x1d ;  /* 0x0000000303037211 */ /* 0x000fe400078fe8ff */
[----:B------:R-:W-:Y:S02]  /*0670*/  LOP3.LUT R0, R5, 0xffffff00, RZ, 0xc0, !PT ;  /* 0xffffff0005007812 */ /* 0x000fe400078ec0ff */
[----:B------:R-:W-:Y:S01]  /*0680*/  LOP3.LUT R2, R2, 0xc0, RZ, 0xc0, !PT ;  /* 0x000000c002027812 */ /* 0x000fe200078ec0ff */
[----:B------:R-:W-:Y:S01]  /*0690*/  IMAD.IADD R3, R3, 0x1, R6 ;  /* 0x0000000103037824 */ /* 0x000fe200078e0206 */
[----:B------:R-:W-:Y:S01]  /*06a0*/  LEA R200, R200, 0x3100, 0x1 ;  /* 0x00003100c8c87811 */ /* 0x000fe200078e08ff */
[----:B------:R-:W-:Y:S01]  /*06b0*/  IMAD.IADD R203, R0, 0x1, R203 ;  /* 0x0000000100cb7824 */ /* 0x000fe200078e02cb */
[----:B------:R-:W-:Y:S01]  /*06c0*/  LOP3.LUT R4, R2, 0x8, R7, 0xf8, !PT ;  /* 0x0000000802047812 */ /* 0x000fe200078ef807 */
[----:B------:R-:W-:Y:S01]  /*06d0*/  IMAD.SHL.U32 R20, R3, 0x2, RZ ;  /* 0x0000000203147824 */ /* 0x000fe200078e00ff */
[----:B------:R-:W-:Y:S01]  /*06e0*/  SHF.R.U32.HI R201, RZ, 0x3, R2 ;  /* 0x00000003ffc97819 */ /* 0x000fe20000011602 */
[----:B------:R-:W-:Y:S01]  /*06f0*/  IMAD R2, R13, 0x20, R0 ;  /* 0x000000200d027824 */ /* 0x000fe200078e0200 */
[----:B------:R-:W-:Y:S01]  /*0700*/  IADD3 R3, R217, 0x20, RZ ;  /* 0x00000020d9037810 */ /* 0x000fe20007ffe0ff */
[----:B------:R-:W-:Y:S01]  /*0710*/  IMAD R203, R13, 0x20, R203 ;  /* 0x000000200dcb7824 */ /* 0x000fe200078e02cb */
[C---:B------:R-:W-:Y:S01]  /*0720*/  IADD3 R0, R20.reuse, 0x80, RZ ;  /* 0x0000008014007810 */ /* 0x040fe20007ffe0ff */
[----:B------:R-:W-:Y:S01]  /*0730*/  STL [R1+0x6c], R20 ;  /* 0x00006c1401007387 */ /* 0x000fe20000100800 */
[----:B------:R-:W-:-:S02]  /*0740*/  IADD3 R19, R20, 0x70, RZ ;  /* 0x0000007014137810 */ /* 0x000fc40007ffe0ff */
[----:B------:R-:W-:Y:S01]  /*0750*/  LOP3.LUT R201, R4, R201, RZ, 0x3c, !PT ;  /* 0x000000c904c97212 */ /* 0x000fe200078e3cff */
[----:B------:R-:W-:Y:S01]  /*0760*/  STL [R1+0x7c], R18 ;  /* 0x00007c1201007387 */ /* 0x000fe20000100800 */
[----:B------:R-:W-:Y:S01]  /*0770*/  @P1 IADD3 R19, R0, 0x10, RZ ;  /* 0x0000001000131810 */ /* 0x000fe20007ffe0ff */
[----:B------:R-:W-:Y:S01]  /*0780*/  IMAD R0, R10, 0x20, R23 ;  /* 0x000000200a007824 */ /* 0x000fe200078e0217 */
[----:B------:R-:W-:Y:S01]  /*0790*/  SHF.R.S32.HI R3, RZ, 0x1f, R3 ;  /* 0x0000001fff037819 */ /* 0x000fe20000011403 */
[C---:B------:R-:W-:Y:S01]  /*07a0*/  IMAD.IADD R203, R201.reuse, 0x1, R203 ;  /* 0x00000001c9cb7824 */ /* 0x040fe200078e02cb */
[----:B------:R-:W-:Y:S01]  /*07b0*/  IADD3 R205, R200, 0x20, RZ ;  /* 0x00000020c8cd7810 */ /* 0x000fe20007ffe0ff */
[----:B------:R-:W-:Y:S01]  /*07c0*/  STL [R1+0x70], R19 ;  /* 0x0000701301007387 */ /* 0x000fe20000100800 */
[----:B------:R-:W-:Y:S01]  /*07d0*/  IMAD.IADD R201, R201, 0x1, R2 ;  /* 0x00000001c9c97824 */ /* 0x000fe200078e0202 */
[----:B------:R-:W-:Y:S01]  /*07e0*/  LEA.HI R2, R17, R24, RZ, 0x7 ;  /* 0x0000001811027211 */ /* 0x000fe200078f38ff */
[----:B------:R-:W-:Y:S01]  /*07f0*/  IMAD.IADD R3, R21, 0x1, R15 ;  /* 0x0000000115037824 */ /* 0x000fe200078e020f */
[----:B------:R1:W-:Y:S01]  /*0800*/  STL [R1+0x18], R0 ;  /* 0x0000180001007387 */ /* 0x0003e20000100800 */
[----:B------:R-:W-:-:S02]  /*0810*/  LEA R203, R203, 0x6100, 0x1 ;  /* 0x00006100cbcb7811 */ /* 0x000fc400078e08ff */
[----:B------:R-:W-:Y:S01]  /*0820*/  SHF.R.S32.HI R2, RZ, 0x7, R2 ;  /* 0x00000007ff027819 */ /* 0x000fe20000011402 */
[----:B------:R-:W-:Y:S01]  /*0830*/  STL [R1+0x68], R3 ;  /* 0x0000680301007387 */ /* 0x000fe20000100800 */
[----:B------:R-:W-:Y:S02]  /*0840*/  IADD3 R2, R217, 0x40, RZ ;  /* 0x00000040d9027810 */ /* 0x000fe40007ffe0ff */
[----:B------:R-:W-:Y:S02]  /*0850*/  LEA R201, R201, 0x100, 0x1 ;  /* 0x00000100c9c97811 */ /* 0x000fe400078e08ff */
[----:B------:R-:W-:Y:S02]  /*0860*/  SHF.R.S32.HI R2, RZ, 0x1f, R2 ;  /* 0x0000001fff027819 */ /* 0x000fe40000011402 */
[C---:B------:R-:W-:Y:S02]  /*0870*/  SEL R2, R202.reuse, 0xffffffe0, !P0 ;  /* 0xffffffe0ca027807 */ /* 0x040fe40004000000 */
[----:B------:R-:W-:-:S02]  /*0880*/  SEL R202, R202, 0xffffffe0, !P3 ;  /* 0xffffffe0caca7807 */ /* 0x000fc40005800000 */
[----:B------:R-:W-:Y:S02]  /*0890*/  @P2 IADD3 R205, R200, -0x20, RZ ;  /* 0xffffffe0c8cd2810 */ /* 0x000fe40007ffe0ff */
[----:B------:R-:W-:Y:S01]  /*08a0*/  SHF.R.S32.HI R4, RZ, 0x1f, R217 ;  /* 0x0000001fff047819 */ /* 0x000fe200000114d9 */
[----:B------:R-:W-:Y:S01]  /*08b0*/  IMAD.IADD R204, R203, 0x1, R202 ;  /* 0x00000001cbcc7824 */ /* 0x000fe200078e02ca */
[C---:B------:R-:W-:Y:S01]  /*08c0*/  IADD3 R216, R205.reuse, 0x400, RZ ;  /* 0x00000400cdd87810 */ /* 0x040fe20007ffe0ff */
[----:B------:R-:W-:Y:S01]  /*08d0*/  IMAD.IADD R202, R202, 0x1, R201 ;  /* 0x00000001caca7824 */ /* 0x000fe200078e02c9 */
[C---:B------:R-:W-:Y:S02]  /*08e0*/  IADD3 R215, R205.reuse, 0x800, RZ ;  /* 0x00000800cdd77810 */ /* 0x040fe40007ffe0ff */
[----:B------:R-:W-:Y:S02]  /*08f0*/  IADD3 R214, R205, 0xc00, RZ ;  /* 0x00000c00cdd67810 */ /* 0x000fe40007ffe0ff */
[----:B-1----:R-:W-:-:S02]  /*0900*/  LOP3.LUT R0, R11, 0x7ffffffc, RZ, 0xc0, !PT ;  /* 0x7ffffffc0b007812 */ /* 0x002fc400078ec0ff */
[C---:B------:R-:W-:Y:S02]  /*0910*/  IADD3 R213, R205.reuse, 0x1000, RZ ;  /* 0x00001000cdd57810 */ /* 0x040fe40007ffe0ff */
[C---:B------:R-:W-:Y:S01]  /*0920*/  IADD3 R212, R205.reuse, 0x1400, RZ ;  /* 0x00001400cdd47810 */ /* 0x040fe20007ffe0ff */
[----:B------:R-:W-:Y:S01]  /*0930*/  IMAD.IADD R0, R22, 0x1, -R0 ;  /* 0x0000000116007824 */ /* 0x000fe200078e0a00 */
[C---:B------:R-:W-:Y:S02]  /*0940*/  IADD3 R211, R205.reuse, 0x1800, RZ ;  /* 0x00001800cdd37810 */ /* 0x040fe40007ffe0ff */
[C---:B------:R-:W-:Y:S01]  /*0950*/  IADD3 R210, R205.reuse, 0x1c00, RZ ;  /* 0x00001c00cdd27810 */ /* 0x040fe20007ffe0ff */
[----:B------:R-:W-:Y:S01]  /*0960*/  IMAD.SHL.U32 R0, R0, 0x2, RZ ;  /* 0x0000000200007824 */ /* 0x000fe200078e00ff */
[C---:B------:R-:W-:Y:S02]  /*0970*/  IADD3 R209, R205.reuse, 0x2000, RZ ;  /* 0x00002000cdd17810 */ /* 0x040fe40007ffe0ff */
[----:B------:R-:W-:-:S02]  /*0980*/  IADD3 R208, R205, 0x2400, RZ ;  /* 0x00002400cdd07810 */ /* 0x000fc40007ffe0ff */
[----:B------:R1:W-:Y:S01]  /*0990*/  STL [R1+0x64], R0 ;  /* 0x0000640001007387 */ /* 0x0003e20000100800 */
[C---:B------:R-:W-:Y:S02]  /*09a0*/  IADD3 R207, R205.reuse, 0x2800, RZ ;  /* 0x00002800cdcf7810 */ /* 0x040fe40007ffe0ff */
[----:B------:R-:W-:Y:S01]  /*09b0*/  IADD3 R206, R205, 0x2c00, RZ ;  /* 0x00002c00cdce7810 */ /* 0x000fe20007ffe0ff */
[----:B-1----:R-:W-:-:S05]  /*09c0*/  IMAD.IADD R0, R20, 0x1, R2 ;  /* 0x0000000114007824 */ /* 0x002fca00078e0202 */
[----:B------:R1:W-:Y:S02]  /*09d0*/  STL [R1+0x78], R0 ;  /* 0x0000780001007387 */ /* 0x0003e40000100800 */
[----:B-1----:R-:W-:-:S05]  /*09e0*/  IMAD.IADD R0, R2, 0x1, R19 ;  /* 0x0000000102007824 */ /* 0x002fca00078e0213 */
[----:B------:R1:W-:Y:S02]  /*09f0*/  STL [R1+0x74], R0 ;  /* 0x0000740001007387 */ /* 0x0003e40000100800 */
.L_x_664:
[----:B------:R-:W2:Y:S01]  /*0a00*/  LDL R4, [R1+0x7c] ;  /* 0x00007c0001047983 */ /* 0x000ea20000100800 */
[----:B-1----:R-:W-:Y:S01]  /*0a10*/  IMAD.MOV.U32 R0, RZ, RZ, c[0x0][0x560] ;  /* 0x00015800ff007624 */ /* 0x002fe200078e00ff */
[----:B------:R-:W-:Y:S01]  /*0a20*/  YIELD ;  /* 0x0000000000007946 */ /* 0x000fe20003800000 */
[----:B------:R-:W-:Y:S03]  /*0a30*/  BSSY B0, `(.L_x_591) ;  /* 0x0000016000007945 */ /* 0x000fe60003800000 */
[----:B------:R-:W-:-:S13]  /*0a40*/  ISETP.NE.AND P0, PT, R0, 0x1, PT ;  /* 0x000000010000780c */ /* 0x000fda0003f05270 */
[----:B--2---:R-:W-:Y:S01]  /*0a50*/  @P0 IMAD.HI.U32 R0, R4, c[0x0][0x564], RZ ;  /* 0x0001590004000a27 */ /* 0x004fe200078e00ff */
[----:B------:R-:W-:-:S04]  /*0a60*/  MOV R3, R4 ;  /* 0x0000000400037202 */ /* 0x000fc80000000f00 */
[----:B------:R-:W-:-:S04]  /*0a70*/  @P0 SHF.R.U32.HI R3, RZ, c[0x0][0x568], R0 ;  /* 0x00015a00ff030a19 */ /* 0x000fc80000011600 */
[----:B------:R-:W-:Y:S01]  /*0a80*/  ISETP.GE.AND P0, PT, R3, c[0x0][0x578], PT ;  /* 0x00015e0003007a0c */ /* 0x000fe20003f06270 */
[----:B------:R-:W-:-:S04]  /*0a90*/  IMAD.MOV R2, RZ, RZ, -R3 ;  /* 0x000000ffff027224 */ /* 0x000fc800078e0a03 */
[----:B------:R-:W-:-:S08]  /*0aa0*/  IMAD R2, R2, c[0x0][0x560], R4 ;  /* 0x0001580002027a24 */ /* 0x000fd000078e0204 */
[----:B------:R-:W-:Y:S05]  /*0ab0*/  @!P0 BRA `(.L_x_592) ;  /* 0x0000007000008947 */ /* 0x000fea0003800000 */
[----:B------:R-:W-:-:S04]  /*0ac0*/  MOV R0, c[0x0][0x56c] ;  /* 0x00015b0000007a02 */ /* 0x000fc80000000f00 */
[----:B------:R-:W-:Y:S02]  /*0ad0*/  ISETP.NE.AND P0, PT, R0, 0x1, PT ;  /* 0x000000010000780c */ /* 0x000fe40003f05270 */
[----:B------:R-:W-:-:S11]  /*0ae0*/  MOV R0, R2 ;  /* 0x0000000200007202 */ /* 0x000fd60000000f00 */
[----:B------:R-:W-:-:S05]  /*0af0*/  @P0 IMAD.HI.U32 R4, R2, c[0x0][0x570], RZ ;  /* 0x00015c0002040a27 */ /* 0x000fca00078e00ff */
[----:B------:R-:W-:-:S05]  /*0b00*/  @P0 SHF.R.U32.HI R0, RZ, c[0x0][0x574], R4 ;  /* 0x00015d00ff000a19 */ /* 0x000fca0000011604 */
[----:B------:R-:W-:Y:S01]  /*0b10*/  IMAD R4, R0, c[0x0][0x56c], RZ ;  /* 0x00015b0000047a24 */ /* 0x000fe200078e02ff */
[----:B------:R-:W-:Y:S05]  /*0b20*/  BRA `(.L_x_593) ;  /* 0x0000006000007947 */ /* 0x000fea0003800000 */
.L_x_592:
[----:B------:R-:W-:-:S04]  /*0b30*/  MOV R0, c[0x0][0x554] ;  /* 0x0001550000007a02 */ /* 0x000fc80000000f00 */
[----:B------:R-:W-:Y:S02]  /*0b40*/  ISETP.NE.AND P0, PT, R0, 0x1, PT ;  /* 0x000000010000780c */ /* 0x000fe40003f05270 */
[----:B------:R-:W-:-:S11]  /*0b50*/  MOV R0, R2 ;  /* 0x0000000200007202 */ /* 0x000fd60000000f00 */
[----:B------:R-:W-:-:S05]  /*0b60*/  @P0 IMAD.HI.U32 R4, R2, c[0x0][0x558], RZ ;  /* 0x0001560002040a27 */ /* 0x000fca00078e00ff */
[----:B------:R-:W-:-:S05]  /*0b70*/  @P0 SHF.R.U32.HI R0, RZ, c[0x0][0x55c], R4 ;  /* 0x00015700ff000a19 */ /* 0x000fca0000011604 */
[----:B------:R-:W-:Y:S02]  /*0b80*/  IMAD R4, R0, c[0x0][0x554], RZ ;  /* 0x0001550000047a24 */ /* 0x000fe400078e02ff */
.L_x_593:
[----:B------:R-:W-:Y:S05]  /*0b90*/  BSYNC B0 ;  /* 0x0000000000007941 */ /* 0x000fea0003800000 */
.L_x_591:
[----:B------:R-:W-:Y:S01]  /*0ba0*/  IMAD.MOV.U32 R5, RZ, RZ, c[0x0][0x548] ;  /* 0x00015200ff057624 */ /* 0x000fe200078e00ff */
[----:B------:R-:W-:Y:S01]  /*0bb0*/  ISETP.NE.U32.AND P0, PT, RZ, c[0x0][0x370], PT ;  /* 0x0000dc00ff007a0c */ /* 0x000fe20003f05070 */
[----:B------:R-:W-:Y:S02]  /*0bc0*/  IMAD.IADD R2, R2, 0x1, -R4 ;  /* 0x0000000102027824 */ /* 0x000fe400078e0a04 */
[----:B------:R-:W-:Y:S01]  /*0bd0*/  IMAD.MOV.U32 R6, RZ, RZ, RZ ;  /* 0x000000ffff067224 */ /* 0x000fe200078e00ff */
[----:B------:R-:W-:Y:S01]  /*0be0*/  ISETP.NE.AND P1, PT, R5, 0x1, PT ;  /* 0x000000010500780c */ /* 0x000fe20003f25270 */
[----:B------:R-:W-:Y:S01]  /*0bf0*/  IMAD R2, R3, c[0x0][0x554], R2 ;  /* 0x0001550003027a24 */ /* 0x000fe200078e0202 */
[----:B------:R-:W-:-:S04]  /*0c00*/  ISETP.NE.AND.EX P0, PT, RZ, c[0x0][0x374], PT, P0 ;  /* 0x0000dd00ff007a0c */ /* 0x000fc80003f05300 */
[----:B------:R-:W-:-:S07]  /*0c10*/  MOV R8, R2 ;  /* 0x0000000200087202 */ /* 0x000fce0000000f00 */
[----:B------:R-:W-:-:S04]  /*0c20*/  @P1 IMAD.HI.U32 R3, R2, c[0x0][0x54c], RZ ;  /* 0x0001530002031a27 */ /* 0x000fc800078e00ff */
[----:B------:R-:W-:Y:S01]  /*0c30*/  @P0 IMAD.MOV.U32 R4, RZ, RZ, 0x4 ;  /* 0x00000004ff040424 */ /* 0x000fe200078e00ff */
[----:B------:R-:W-:-:S05]  /*0c40*/  @P1 SHF.R.U32.HI R8, RZ, c[0x0][0x550], R3 ;  /* 0x00015400ff081a19 */ /* 0x000fca0000011603 */
[----:B------:R-:W-:Y:S01]  /*0c50*/  @P0 IMAD.WIDE R4, R8, R4, c[0x0][0x370] ;  /* 0x0000dc0008040625 */ /* 0x000fe200078e0204 */
[----:B------:R-:W-:Y:S01]  /*0c60*/  LOP3.LUT R0, R0, 0x1ffffff, RZ, 0x3c, !PT ;  /* 0x01ffffff00007812 */ /* 0x000fe200078e3cff */
[----:B------:R-:W-:Y:S04]  /*0c70*/  STL [R1+0x5c], R8 ;  /* 0x00005c0801007387 */ /* 0x000fe80000100800 */
[----:B------:R1:W2:Y:S01]  /*0c80*/  @P0 LDG.E R6, [R4.64] ;  /* 0x0000000604060981 */ /* 0x0002a2000c1e1900 */
[----:B------:R-:W-:Y:S01]  /*0c90*/  MOV R3, c[0x0][0x2c4] ;  /* 0x0000b10000037a02 */ /* 0x000fe20000000f00 */
[----:B------:R-:W-:Y:S01]  /*0ca0*/  CS2R R94, SRZ ;  /* 0x00000000005e7805 */ /* 0x000fe2000001ff00 */
[----:B------:R-:W-:Y:S01]  /*0cb0*/  IADD3 R0, R0, c[0x0][0x53c], RZ ;  /* 0x00014f0000007a10 */ /* 0x000fe20007ffe0ff */
[----:B------:R-:W-:Y:S01]  /*0cc0*/  CS2R R92, SRZ ;  /* 0x00000000005c7805 */ /* 0x000fe2000001ff00 */
[----:B------:R-:W-:Y:S01]  /*0cd0*/  ISETP.NE.AND P5, PT, R3, 0x1, PT ;  /* 0x000000010300780c */ /* 0x000fe20003fa5270 */
[----:B------:R-:W-:Y:S01]  /*0ce0*/  CS2R R98, SRZ ;  /* 0x0000000000627805 */ /* 0x000fe2000001ff00 */
[----:B------:R-:W-:Y:S01]  /*0cf0*/  MOV R3, c[0x0][0x2ac] ;  /* 0x0000ab0000037a02 */ /* 0x000fe20000000f00 */
[----:B------:R-:W-:Y:S01]  /*0d00*/  IMAD.SHL.U32 R48, R0, 0x80, RZ ;  /* 0x0000008000307824 */ /* 0x000fe200078e00ff */
[----:B------:R-:W-:Y:S01]  /*0d10*/  CS2R R96, SRZ ;  /* 0x0000000000607805 */ /* 0x000fe2000001ff00 */
[----:B------:R-:W-:Y:S01]  /*0d20*/  IMAD.MOV.U32 R90, RZ, RZ, RZ ;  /* 0x000000ffff5a7224 */ /* 0x000fe200078e00ff */
[----:B------:R-:W-:Y:S01]  /*0d30*/  CS2R R88, SRZ ;  /* 0x0000000000587805 */ /* 0x000fe2000001ff00 */
[----:B------:R-:W-:Y:S01]  /*0d40*/  CS2R R86, SRZ ;  /* 0x0000000000567805 */ /* 0x000fe2000001ff00 */
[----:B------:R-:W-:Y:S01]  /*0d50*/  IADD3 R0, R48, 0x7f, RZ ;  /* 0x0000007f30007810 */ /* 0x000fe20007ffe0ff */
[----:B------:R-:W-:Y:S01]  /*0d60*/  STL [R1+0x58], R48 ;  /* 0x0000583001007387 */ /* 0x000fe20000100800 */
[----:B------:R-:W-:Y:S01]  /*0d70*/  CS2R R84, SRZ ;  /* 0x0000000000547805 */ /* 0x000fe2000001ff00 */
[----:B------:R-:W-:Y:S01]  /*0d80*/  IMAD.MOV.U32 R9, RZ, RZ, RZ ;  /* 0x000000ffff097224 */ /* 0x000fe200078e00ff */
[----:B------:R-:W-:Y:S01]  /*0d90*/  MOV R78, RZ ;  /* 0x000000ff004e7202 */ /* 0x000fe20000000f00 */
[----:B------:R-:W-:Y:S01]  /*0da0*/  CS2R R10, SRZ ;  /* 0x00000000000a7805 */ /* 0x000fe2000001ff00 */
[----:B------:R-:W-:Y:S01]  /*0db0*/  IMAD.MOV.U32 R76, RZ, RZ, RZ ;  /* 0x000000ffff4c7224 */ /* 0x000fe200078e00ff */
[----:B------:R-:W-:Y:S01]  /*0dc0*/  CS2R R12, SRZ ;  /* 0x00000000000c7805 */ /* 0x000fe2000001ff00 */
[----:B------:R-:W-:Y:S01]  /*0dd0*/  IMAD.MOV.U32 R82, RZ, RZ, RZ ;  /* 0x000000ffff527224 */ /* 0x000fe200078e00ff */
[----:B------:R-:W-:Y:S01]  /*0de0*/  MOV R80, RZ ;  /* 0x000000ff00507202 */ /* 0x000fe20000000f00 */
[----:B------:R-:W-:Y:S01]  /*0df0*/  IMAD.MOV.U32 R74, RZ, RZ, RZ ;  /* 0x000000ffff4a7224 */ /* 0x000fe200078e00ff */
[----:B------:R-:W-:Y:S01]  /*0e00*/  CS2R R14, SRZ ;  /* 0x00000000000e7805 */ /* 0x000fe2000001ff00 */
[----:B-1----:R-:W-:Y:S01]  /*0e10*/  IMAD.MOV.U32 R5, RZ, RZ, 0x40 ;  /* 0x00000040ff057424 */ /* 0x002fe200078e00ff */
[----:B------:R-:W-:Y:S01]  /*0e20*/  MOV R70, RZ ;  /* 0x000000ff00467202 */ /* 0x000fe20000000f00 */
[----:B------:R-:W-:Y:S01]  /*0e30*/  @P5 IMAD.HI.U32 R4, R0, c[0x0][0x2c8], RZ ;  /* 0x0000b20000045a27 */ /* 0x000fe200078e00ff */
[----:B------:R-:W-:Y:S01]  /*0e40*/  CS2R R16, SRZ ;  /* 0x0000000000107805 */ /* 0x000fe2000001ff00 */
[----:B------:R-:W-:Y:S01]  /*0e50*/  CS2R R18, SRZ ;  /* 0x0000000000127805 */ /* 0x000fe2000001ff00 */
[----:B------:R-:W-:Y:S01]  /*0e60*/  IADD3 R5, R5, -c[0x0][0x168], RZ ;  /* 0x80005a0005057a10 */ /* 0x000fe20007ffe0ff */
[----:B------:R-:W-:Y:S01]  /*0e70*/  IMAD.MOV.U32 R72, RZ, RZ, RZ ;  /* 0x000000ffff487224 */ /* 0x000fe200078e00ff */
[----:B------:R-:W-:Y:S01]  /*0e80*/  @P5 SHF.R.U32.HI R0, RZ, c[0x0][0x2cc], R4 ;  /* 0x0000b300ff005a19 */ /* 0x000fe20000011604 */
[----:B------:R-:W-:Y:S01]  /*0e90*/  IMAD.MOV.U32 R68, RZ, RZ, RZ ;  /* 0x000000ffff447224 */ /* 0x000fe200078e00ff */
[----:B------:R-:W-:Y:S01]  /*0ea0*/  MOV R164, RZ ;  /* 0x000000ff00a47202 */ /* 0x000fe20000000f00 */
[----:B------:R-:W-:Y:S01]  /*0eb0*/  IMAD.MOV.U32 R166, RZ, RZ, RZ ;  /* 0x000000ffffa67224 */ /* 0x000fe200078e00ff */
[----:B------:R-:W-:Y:S01]  /*0ec0*/  CS2R R20, SRZ ;  /* 0x0000000000147805 */ /* 0x000fe2000001ff00 */
[----:B------:R-:W-:Y:S01]  /*0ed0*/  IMAD.MOV.U32 R170, RZ, RZ, RZ ;  /* 0x000000ffffaa7224 */ /* 0x000fe200078e00ff */
[----:B------:R-:W-:Y:S01]  /*0ee0*/  MOV R162, RZ ;  /* 0x000000ff00a27202 */ /* 0x000fe20000000f00 */
[----:B------:R-:W-:Y:S01]  /*0ef0*/  IMAD.MOV.U32 R168, RZ, RZ, RZ ;  /* 0x000000ffffa87224 */ /* 0x000fe200078e00ff */
[----:B------:R-:W-:Y:S01]  /*0f00*/  CS2R R22, SRZ ;  /* 0x0000000000167805 */ /* 0x000fe2000001ff00 */
        /* <DEDUP_REMOVED lines=39> */
[----:B--2---:R1:W-:Y:S02]  /*1180*/  STL [R1+0x38], R6 ;  /* 0x0000380601007387 */ /* 0x0043e40000100800 */
[----:B-1----:R-:W-:-:S02]  /*1190*/  IMAD R6, R3, c[0x0][0x1d0], RZ ;  /* 0x0000740003067a24 */ /* 0x002fc400078e02ff */
[----:B------:R-:W-:-:S03]  /*11a0*/  IMAD R3, R3, c[0x0][0x1d0], R5 ;  /* 0x0000740003037a24 */ /* 0x000fc600078e0205 */
[----:B------:R-:W-:Y:S01]  /*11b0*/  IADD3 R5, R6, 0x3f, RZ ;  /* 0x0000003f06057810 */ /* 0x000fe20007ffe0ff */
[----:B------:R-:W-:-:S03]  /*11c0*/  IMAD.IADD R0, R3, 0x1, R0 ;  /* 0x0000000103007824 */ /* 0x000fc600078e0200 */
[----:B------:R-:W-:Y:S02]  /*11d0*/  SHF.R.S32.HI R3, RZ, 0x1f, R5 ;  /* 0x0000001fff037819 */ /* 0x000fe40000011405 */
[----:B------:R-:W-:Y:S02]  /*11e0*/  SHF.R.S32.HI R4, RZ, 0x1f, R0 ;  /* 0x0000001fff047819 */ /* 0x000fe40000011400 */
[----:B------:R-:W-:Y:S02]  /*11f0*/  LEA.HI R3, R3, R5, RZ, 0x6 ;  /* 0x0000000503037211 */ /* 0x000fe400078f30ff */
[----:B------:R-:W-:Y:S01]  /*1200*/  LEA.HI R4, R4, R0, RZ, 0x6 ;  /* 0x0000000004047211 */ /* 0x000fe200078f30ff */
[----:B------:R-:W-:Y:S01]  /*1210*/  IMAD.MOV R0, RZ, RZ, -R8 ;  /* 0x000000ffff007224 */ /* 0x000fe200078e0a08 */
[----:B------:R-:W-:Y:S02]  /*1220*/  SHF.R.S32.HI R3, RZ, 0x6, R3 ;  /* 0x00000006ff037819 */ /* 0x000fe40000011403 */
[----:B------:R-:W-:Y:S01]  /*1230*/  SHF.R.S32.HI R4, RZ, 0x6, R4 ;  /* 0x00000006ff047819 */ /* 0x000fe20000011404 */
[----:B------:R-:W-:Y:S01]  /*1240*/  IMAD R6, R0, c[0x0][0x548], R2 ;  /* 0x0001520000067a24 */ /* 0x000fe200078e0202 */
[----:B------:R-:W-:-:S02]  /*1250*/  PRMT R0, RZ, 0x7610, R0 ;  /* 0x00007610ff007816 */ /* 0x000fc40000000000 */
[----:B------:R-:W-:Y:S02]  /*1260*/  IMNMX R183, R3, R4, PT ;  /* 0x0000000403b77217 */ /* 0x000fe40003800200 */
[----:B------:R1:W-:Y:S01]  /*1270*/  STL [R1+0x60], R6 ;  /* 0x0000600601007387 */ /* 0x0003e20000100800 */
[----:B------:R-:W-:Y:S02]  /*1280*/  MOV R5, RZ ;  /* 0x000000ff00057202 */ /* 0x000fe40000000f00 */
[----:B------:R-:W-:-:S13]  /*1290*/  ISETP.GE.AND P0, PT, R183, 0x1, PT ;  /* 0x00000001b700780c */ /* 0x000fda0003f06270 */
[----:B------:R-:W-:Y:S05]  /*12a0*/  @!P0 BRA `(.L_x_594) ;  /* 0x0000e56000008947 */ /* 0x000fea0003800000 */
[----:B------:R-:W2:Y:S01]  /*12b0*/  LDL R7, [R1+0x18] ;  /* 0x0000180001077983 */ /* 0x000ea20000100800 */
[----:B------:R-:W-:-:S04]  /*12c0*/  ISETP.NE.U32.AND P1, PT, RZ, c[0x0][0x340], PT ;  /* 0x0000d000ff007a0c */ /* 0x000fc80003f25070 */
[----:B------:R-:W-:-:S13]  /*12d0*/  ISETP.NE.AND.EX P1, PT, RZ, c[0x0][0x344], PT, P1 ;  /* 0x0000d100ff007a0c */ /* 0x000fda0003f25310 */
[----:B------:R-:W-:-:S05]  /*12e0*/  @P1 MOV R2, 0x4 ;  /* 0x0000000400021802 */ /* 0x000fca0000000f00 */
[----:B------:R-:W-:-:S05]  /*12f0*/  @P1 IMAD.WIDE R2, R8, R2, c[0x0][0x340] ;  /* 0x0000d00008021625 */ /* 0x000fca00078e0202 */
[----:B------:R3:W5:Y:S01]  /*1300*/  @P1 LDG.E R13, [R2.64] ;  /* 0x00000006020d1981 */ /* 0x000762000c1e1900 */
[----:B------:R-:W-:Y:S02]  /*1310*/  SHF.R.S32.HI R18, RZ, 0x1f, R6 ;  /* 0x0000001fff127819 */ /* 0x000fe40000011406 */
[C---:B------:R-:W-:Y:S02]  /*1320*/  IADD3 R49, R217.reuse, 0x20, RZ ;  /* 0x00000020d9317810 */ /* 0x040fe40007ffe0ff */
[----:B------:R-:W-:Y:S01]  /*1330*/  ISETP.GE.AND P6, PT, R217, c[0x0][0x198], PT ;  /* 0x00006600d9007a0c */ /* 0x000fe20003fc6270 */
[----:B------:R-:W-:Y:S01]  /*1340*/  IMAD R0, R18, c[0x0][0x1b8], RZ ;  /* 0x00006e0012007a24 */ /* 0x000fe200078e02ff */
[----:B------:R-:W-:-:S03]  /*1350*/  ISETP.GE.AND P4, PT, R49, c[0x0][0x198], PT ;  /* 0x0000660031007a0c */ /* 0x000fc60003f86270 */
[C---:B------:R-:W-:Y:S02]  /*1360*/  IMAD R5, R6.reuse, c[0x0][0x1bc], R0 ;  /* 0x00006f0006057a24 */ /* 0x040fe400078e0200 */
[----:B---3--:R-:W-:Y:S01]  /*1370*/  IMAD.WIDE.U32 R2, R6, c[0x0][0x1b8], RZ ;  /* 0x00006e0006027a25 */ /* 0x008fe200078e00ff */
[----:B-1----:R-:W-:-:S04]  /*1380*/  SHF.R.S32.HI R6, RZ, 0x1f, R8 ;  /* 0x0000001fff067819 */ /* 0x002fc80000011408 */
[----:B------:R-:W-:Y:S01]  /*1390*/  IADD3 R3, R3, R5, RZ ;  /* 0x0000000503037210 */ /* 0x000fe20007ffe0ff */
[----:B------:R-:W-:-:S04]  /*13a0*/  IMAD R5, R6, c[0x0][0x1c0], RZ ;  /* 0x0000700006057a24 */ /* 0x000fc800078e02ff */
[C---:B------:R-:W-:Y:S02]  /*13b0*/  IMAD R5, R8.reuse, c[0x0][0x1c4], R5 ;  /* 0x0000710008057a24 */ /* 0x040fe400078e0205 */
[----:B------:R-:W-:-:S05]  /*13c0*/  IMAD.WIDE.U32 R2, R8, c[0x0][0x1c0], R2 ;  /* 0x0000700008027a25 */ /* 0x000fca00078e0002 */
[----:B------:R-:W-:Y:S02]  /*13d0*/  IADD3 R3, R3, R5, RZ ;  /* 0x0000000503037210 */ /* 0x000fe40007ffe0ff */
[----:B--2---:R-:W-:Y:S02]  /*13e0*/  IADD3 R4, R7, R48, RZ ;  /* 0x0000003007047210 */ /* 0x004fe40007ffe0ff */
[----:B------:R-:W-:-:S03]  /*13f0*/  IADD3 R48, R217, 0x40, RZ ;  /* 0x00000040d9307810 */ /* 0x000fc60007ffe0ff */
[----:B------:R-:W-:Y:S01]  /*1400*/  @P5 IMAD.HI.U32 R7, R4, c[0x0][0x2c8], RZ ;  /* 0x0000b20004075a27 */ /* 0x000fe200078e00ff */
[----:B------:R-:W-:-:S03]  /*1410*/  ISETP.GE.AND P3, PT, R48, c[0x0][0x198], PT ;  /* 0x0000660030007a0c */ /* 0x000fc60003f66270 */
[----:B------:R-:W-:Y:S01]  /*1420*/  IMAD.MOV.U32 R0, RZ, RZ, R4 ;  /* 0x000000ffff007224 */ /* 0x000fe200078e0004 */
[----:B------:R-:W-:-:S04]  /*1430*/  @P5 SHF.R.U32.HI R0, RZ, c[0x0][0x2cc], R7 ;  /* 0x0000b300ff005a19 */ /* 0x000fc80000011607 */
[--C-:B------:R-:W-:Y:S01]  /*1440*/  SHF.R.S32.HI R6, RZ, 0x1f, R0.reuse ;  /* 0x0000001fff067819 */ /* 0x100fe20000011400 */
[----:B------:R-:W-:Y:S02]  /*1450*/  IMAD.MOV R7, RZ, RZ, -R0 ;  /* 0x000000ffff077224 */ /* 0x000fe400078e0a00 */
[----:B------:R-:W-:-:S04]  /*1460*/  IMAD.WIDE.U32 R2, R0, c[0x0][0x1b0], R2 ;  /* 0x00006c0000027a25 */ /* 0x000fc800078e0002 */
[----:B------:R-:W-:Y:S02]  /*1470*/  IMAD R5, R6, c[0x0][0x1b0], RZ ;  /* 0x00006c0006057a24 */ /* 0x000fe400078e02ff */
[----:B------:R-:W-:Y:S02]  /*1480*/  IMAD R4, R7, c[0x0][0x2c4], R4 ;  /* 0x0000b10007047a24 */ /* 0x000fe400078e0204 */
[----:B------:R-:W-:-:S03]  /*1490*/  IMAD R5, R0, c[0x0][0x1b4], R5 ;  /* 0x00006d0000057a24 */ /* 0x000fc600078e0205 */
[----:B------:R-:W-:Y:S01]  /*14a0*/  SHF.R.S32.HI R0, RZ, 0x1f, R4 ;  /* 0x0000001fff007819 */ /* 0x000fe20000011404 */
[----:B------:R-:W-:Y:S02]  /*14b0*/  IMAD.IADD R3, R3, 0x1, R5 ;  /* 0x0000000103037824 */ /* 0x000fe400078e0205 */
[----:B------:R-:W-:Y:S02]  /*14c0*/  @!P1 IMAD.MOV.U32 R13, RZ, RZ, R8 ;  /* 0x000000ffff0d9224 */ /* 0x000fe400078e0008 */
[----:B------:R-:W-:Y:S02]  /*14d0*/  IMAD R0, R0, c[0x0][0x1a8], RZ ;  /* 0x00006a0000007a24 */ /* 0x000fe400078e02ff */
[----:B------:R-:W-:-:S04]  /*14e0*/  IMAD.WIDE.U32 R2, R4, c[0x0][0x1a8], R2 ;  /* 0x00006a0004027a25 */ /* 0x000fc800078e0002 */
[----:B------:R-:W-:Y:S01]  /*14f0*/  IMAD R4, R4, c[0x0][0x1ac], R0 ;  /* 0x00006b0004047a24 */ /* 0x000fe200078e0200 */
[----:B------:R-:W-:-:S04]  /*1500*/  LEA R12, P0, R2, c[0x0][0x160], 0x1 ;  /* 0x00005800020c7a11 */ /* 0x000fc800078008ff */
[----:B------:R-:W-:-:S04]  /*1510*/  IADD3 R4, R3, R4, RZ ;  /* 0x0000000403047210 */ /* 0x000fc80007ffe0ff */
[----:B------:R-:W-:Y:S01]  /*1520*/  LEA.HI.X R10, R2, c[0x0][0x164], R4, 0x1, P0 ;  /* 0x00005900020a7a11 */ /* 0x000fe200000f0c04 */
[----:B------:R-:W-:Y:S05]  /*1530*/  BRA.DIV ~URZ, `(.L_x_595) ;  /* 0x000104627f007947 */ /* 0x000fea000b800000 */
[----:B------:R1:W2:Y:S02]  /*1540*/  SHFL.IDX PT, R5, R10, RZ, 0x1c1f ;  /* 0x001c1fff0a057589 */ /* 0x0002a400000e0000 */
.L_x_665:
[----:B------:R-:W-:Y:S05]  /*1550*/  BRA.DIV ~URZ, `(.L_x_596) ;  /* 0x000104b27f007947 */ /* 0x000fea000b800000 */
[----:B------:R3:W4:Y:S02]  /*1560*/  SHFL.IDX PT, R0, R12, RZ, 0x1c1f ;  /* 0x001c1fff0c007589 */ /* 0x00072400000e0000 */
.L_x_666:
[----:B---3--:R-:W3:Y:S04]  /*1570*/  LDL R3, [R1+0x58] ;  /* 0x0000580001037983 */ /* 0x008ee80000100800 */
[----:B------:R-:W1:Y:S01]  /*1580*/  S2R R4, SR_TID.X ;  /* 0x0000000000047919 */ /* 0x000e620000002100 */
[----:B------:R-:W-:-:S04]  /*1590*/  IMAD.MOV.U32 R14, RZ, RZ, c[0x0][0x2c4] ;  /* 0x0000b100ff0e7624 */ /* 0x000fc800078e00ff */
[----:B------:R-:W-:Y:S01]  /*15a0*/  IMAD R14, R14, c[0x0][0x168], RZ ;  /* 0x00005a000e0e7a24 */ /* 0x000fe200078e02ff */
[----:B-1----:R-:W-:-:S04]  /*15b0*/  SHF.R.S32.HI R2, RZ, 0x1f, R4 ;  /* 0x0000001fff027819 */ /* 0x002fc80000011404 */
[----:B------:R-:W-:-:S04]  /*15c0*/  LEA.HI R2, R2, R4, RZ, 0x2 ;  /* 0x0000000402027211 */ /* 0x000fc800078f10ff */
[----:B------:R-:W-:Y:S01]  /*15d0*/  SHF.R.S32.HI R2, RZ, 0x2, R2 ;  /* 0x00000002ff027819 */ /* 0x000fe20000011402 */
[----:B------:R-:W-:Y:S04]  /*15e0*/  BSSY B0, `(.L_x_597) ;  /* 0x0000019000007945 */ /* 0x000fe80003800000 */
[----:B---3--:R-:W-:-:S05]  /*15f0*/  IMAD.IADD R11, R2, 0x1, R3 ;  /* 0x00000001020b7824 */ /* 0x008fca00078e0203 */
[----:B------:R-:W-:-:S13]  /*1600*/  ISETP.GE.AND P0, PT, R11, R14, PT ;  /* 0x0000000e0b00720c */ /* 0x000fda0003f06270 */
[----:B------:R-:W-:Y:S05]  /*1610*/  @P0 BRA `(.L_x_598) ;  /* 0x0000015000000947 */ /* 0x000fea0003800000 */
[----:B------:R-:W3:Y:S01]  /*1620*/  LDL R4, [R1+0x80] ;  /* 0x0000800001047983 */ /* 0x000ee20000100800 */
[C---:B------:R-:W-:Y:S02]  /*1630*/  IADD3 R17, R217.reuse, 0x20, RZ ;  /* 0x00000020d9117810 */ /* 0x040fe40007ffe0ff */
[C---:B------:R-:W-:Y:S02]  /*1640*/  IADD3 R19, R217.reuse, 0x20, RZ ;  /* 0x00000020d9137810 */ /* 0x040fe40007ffe0ff */
[C---:B------:R-:W-:Y:S02]  /*1650*/  IADD3 R15, R217.reuse, 0x40, RZ ;  /* 0x00000040d90f7810 */ /* 0x040fe40007ffe0ff */
[C---:B------:R-:W-:Y:S02]  /*1660*/  IADD3 R16, R217.reuse, 0x40, RZ ;  /* 0x00000040d9107810 */ /* 0x040fe40007ffe0ff */
[----:B----4-:R-:W-:Y:S02]  /*1670*/  LEA R8, P2, R217, R0, 0x1 ;  /* 0x00000000d9087211 */ /* 0x010fe400078408ff */
[----:B------:R-:W-:-:S02]  /*1680*/  SHF.R.S32.HI R20, RZ, 0x1f, R217 ;  /* 0x0000001fff147819 */ /* 0x000fc400000114d9 */
[-C--:B------:R-:W-:Y:S02]  /*1690*/  LEA R6, P1, R17, R0.reuse, 0x1 ;  /* 0x0000000011067211 */ /* 0x080fe400078208ff */
[----:B------:R-:W-:Y:S02]  /*16a0*/  SHF.R.S32.HI R19, RZ, 0x1f, R19 ;  /* 0x0000001fff137819 */ /* 0x000fe40000011413 */
[----:B------:R-:W-:Y:S02]  /*16b0*/  SHF.R.S32.HI R16, RZ, 0x1f, R16 ;  /* 0x0000001fff107819 */ /* 0x000fe40000011410 */
[----:B------:R-:W-:Y:S02]  /*16c0*/  LEA R2, P0, R15, R0, 0x1 ;  /* 0x000000000f027211 */ /* 0x000fe400078008ff */
[-C--:B--2---:R-:W-:Y:S02]  /*16d0*/  LEA.HI.X R9, R217, R5.reuse, R20, 0x1, P2 ;  /* 0x00000005d9097211 */ /* 0x084fe400010f0c14 */
[----:B------:R-:W-:-:S02]  /*16e0*/  LEA.HI.X R7, R17, R5, R19, 0x1, P1 ;  /* 0x0000000511077211 */ /* 0x000fc400008f0c13 */
[----:B------:R-:W-:Y:S01]  /*16f0*/  LEA.HI.X R3, R15, R5, R16, 0x1, P0 ;  /* 0x000000050f037211 */ /* 0x000fe200000f0c10 */
[----:B---3--:R-:W-:-:S05]  /*1700*/  IMAD.SHL.U32 R0, R4, 0x2, RZ ;  /* 0x0000000204007824 */ /* 0x008fca00078e00ff */
[----:B------:R-:W-:Y:S01]  /*1710*/  @!PT LDS RZ, [RZ] ;  /* 0x00000000fffff984 */ /* 0x000fe20000000800 */
[----:B------:R-:W-:Y:S01]  /*1720*/  @!PT LDS RZ, [RZ] ;  /* 0x00000000fffff984 */ /* 0x000fe20000000800 */
[----:B------:R-:W-:Y:S01]  /*1730*/  @!PT LDS RZ, [RZ] ;  /* 0x00000000fffff984 */ /* 0x000fe20000000800 */
[----:B------:R1:W-:Y:S04]  /*1740*/  LDGSTS.E.BYPASS.LTC128B.128 [R0+0x6100], [R8.64], !P6 ;  /* 0x0610000008007fae */ /* 0x0003e8000f101d46 */
[----:B------:R1:W-:Y:S04]  /*1750*/  LDGSTS.E.BYPASS.LTC128B.128 [R0+0x8100], [R6.64], !P4 ;  /* 0x0810000006007fae */ /* 0x0003e8000e101d46 */
[----:B------:R1:W-:Y:S02]  /*1760*/  LDGSTS.E.BYPASS.LTC128B.128 [R0+0xa100], [R2.64], !P3 ;  /* 0x0a10000002007fae */ /* 0x0003e4000d901d46 */
.L_x_598:
[----:B------:R-:W-:Y:S05]  /*1770*/  BSYNC B0 ;  /* 0x0000000000007941 */ /* 0x000fea0003800000 */
.L_x_597:
[----:B------:R-:W-:Y:S05]  /*1780*/  BRA.DIV ~URZ, `(.L_x_599) ;  /* 0x000102f27f007947 */ /* 0x000fea000b800000 */
[----:B--2---:R2:W3:Y:S04]  /*1790*/  SHFL.IDX PT, R5, R10, 0x1, 0x1c1f ;  /* 0x003c1f000a057f89 */ /* 0x0044e800000e0000 */
[----:B-1--4-:R2:W1:Y:S02]  /*17a0*/  SHFL.IDX PT, R0, R12, 0x1, 0x1c1f ;  /* 0x003c1f000c007f89 */ /* 0x01246400000e0000 */
.L_x_667:
[----:B------:R-:W-:Y:S01]  /*17b0*/  IADD3 R2, R11, 0x20, RZ ;  /* 0x000000200b027810 */ /* 0x000fe20007ffe0ff */
[----:B------:R-:W-:Y:S03]  /*17c0*/  BSSY B0, `(.L_x_600) ;  /* 0x0000018000007945 */ /* 0x000fe60003800000 */
[----:B------:R-:W-:-:S13]  /*17d0*/  ISETP.GE.AND P0, PT, R2, R14, PT ;  /* 0x0000000e0200720c */ /* 0x000fda0003f06270 */
[----:B------:R-:W-:Y:S05]  /*17e0*/  @P0 BRA `(.L_x_601) ;  /* 0x0000015000000947 */ /* 0x000fea0003800000 */
[----:B------:R-:W4:Y:S01]  /*17f0*/  LDL R4, [R1+0x80] ;  /* 0x0000800001047983 */ /* 0x000f220000100800 */
[C---:B------:R-:W-:Y:S02]  /*1800*/  IADD3 R17, R217.reuse, 0x20, RZ ;  /* 0x00000020d9117810 */ /* 0x040fe40007ffe0ff */
[C---:B------:R-:W-:Y:S02]  /*1810*/  IADD3 R19, R217.reuse, 0x20, RZ ;  /* 0x00000020d9137810 */ /* 0x040fe40007ffe0ff */
[C---:B------:R-:W-:Y:S02]  /*1820*/  IADD3 R15, R217.reuse, 0x40, RZ ;  /* 0x00000040d90f7810 */ /* 0x040fe40007ffe0ff */
[C---:B------:R-:W-:Y:S02]  /*1830*/  IADD3 R16, R217.reuse, 0x40, RZ ;  /* 0x00000040d9107810 */ /* 0x040fe40007ffe0ff */
[----:B-1----:R-:W-:Y:S02]  /*1840*/  LEA R8, P2, R217, R0, 0x1 ;  /* 0x00000000d9087211 */ /* 0x002fe400078408ff */
[----:B------:R-:W-:-:S02]  /*1850*/  SHF.R.S32.HI R20, RZ, 0x1f, R217 ;  /* 0x0000001fff147819 */ /* 0x000fc400000114d9 */
[-C--:B------:R-:W-:Y:S02]  /*1860*/  LEA R6, P1, R17, R0.reuse, 0x1 ;  /* 0x0000000011067211 */ /* 0x080fe400078208ff */
[----:B------:R-:W-:Y:S02]  /*1870*/  SHF.R.S32.HI R19, RZ, 0x1f, R19 ;  /* 0x0000001fff137819 */ /* 0x000fe40000011413 */
[----:B------:R-:W-:Y:S02]  /*1880*/  SHF.R.S32.HI R16, RZ, 0x1f, R16 ;  /* 0x0000001fff107819 */ /* 0x000fe40000011410 */
[----:B------:R-:W-:Y:S02]  /*1890*/  LEA R2, P0, R15, R0, 0x1 ;  /* 0x000000000f027211 */ /* 0x000fe400078008ff */
[-C--:B---3--:R-:W-:Y:S02]  /*18a0*/  LEA.HI.X R9, R217, R5.reuse, R20, 0x1, P2 ;  /* 0x00000005d9097211 */ /* 0x088fe400010f0c14 */
[----:B------:R-:W-:-:S02]  /*18b0*/  LEA.HI.X R7, R17, R5, R19, 0x1, P1 ;  /* 0x0000000511077211 */ /* 0x000fc400008f0c13 */
[----:B------:R-:W-:Y:S01]  /*18c0*/  LEA.HI.X R3, R15, R5, R16, 0x1, P0 ;  /* 0x000000050f037211 */ /* 0x000fe200000f0c10 */
[----:B----4-:R-:W-:-:S05]  /*18d0*/  IMAD.SHL.U32 R0, R4, 0x2, RZ ;  /* 0x0000000204007824 */ /* 0x010fca00078e00ff */
[----:B------:R-:W-:Y:S01]  /*18e0*/  @!PT LDS RZ, [RZ] ;  /* 0x00000000fffff984 */ /* 0x000fe20000000800 */
[----:B------:R-:W-:Y:S01]  /*18f0*/  @!PT LDS RZ, [RZ] ;  /* 0x00000000fffff984 */ /* 0x000fe20000000800 */
[----:B------:R-:W-:Y:S01]  /*1900*/  @!PT LDS RZ, [RZ] ;  /* 0x00000000fffff984 */ /* 0x000fe20000000800 */
[----:B------:R1:W-:Y:S04]  /*1910*/  LDGSTS.E.BYPASS.LTC128B.128 [R0+0x6900], [R8.64], !P6 ;  /* 0x0690000008007fae */ /* 0x0003e8000f101d46 */
[----:B------:R1:W-:Y:S04]  /*1920*/  LDGSTS.E.BYPASS.LTC128B.128 [R0+0x8900], [R6.64], !P4 ;  /* 0x0890000006007fae */ /* 0x0003e8000e101d46 */
[----:B------:R1:W-:Y:S02]  /*1930*/  LDGSTS.E.BYPASS.LTC128B.128 [R0+0xa900], [R2.64], !P3 ;  /* 0x0a90000002007fae */ /* 0x0003e4000d901d46 */
.L_x_601:
[----:B------:R-:W-:Y:S05]  /*1940*/  BSYNC B0 ;  /* 0x0000000000007941 */ /* 0x000fea0003800000 */
.L_x_600:
[----:B------:R-:W-:Y:S05]  /*1950*/  BRA.DIV ~URZ, `(.L_x_602) ;  /* 0x000101f27f007947 */ /* 0x000fea000b800000 */
[----:B---3--:R3:W4:Y:S02]  /*1960*/  SHFL.IDX PT, R5, R10, 0x2, 0x1c1f ;  /* 0x005c1f000a057f89 */ /* 0x00872400000e0000 */
.L_x_668:
[----:B------:R-:W-:Y:S05]  /*1970*/  BRA.DIV ~URZ, `(.L_x_603) ;  /* 0x000102427f007947 */ /* 0x000fea000b800000 */
[----:B-1----:R1:W2:Y:S02]  /*1980*/  SHFL.IDX PT, R0, R12, 0x2, 0x1c1f ;  /* 0x005c1f000c007f89 */ /* 0x0022a400000e0000 */
.L_x_669:
[----:B------:R-:W-:Y:S01]  /*1990*/  IADD3 R2, R11, 0x40, RZ ;  /* 0x000000400b027810 */ /* 0x000fe20007ffe0ff */
[----:B------:R-:W-:Y:S03]  /*19a0*/  BSSY B0, `(.L_x_604) ;  /* 0x0000018000007945 */ /* 0x000fe60003800000 */
[----:B------:R-:W-:-:S13]  /*19b0*/  ISETP.GE.AND P0, PT, R2, R14, PT ;  /* 0x0000000e0200720c */ /* 0x000fda0003f06270 */
[----:B------:R-:W-:Y:S05]  /*19c0*/  @P0 BRA `(.L_x_605) ;  /* 0x0000015000000947 */ /* 0x000fea0003800000 */
[----:B---3--:R-:W3:Y:S01]  /*19d0*/  LDL R4, [R1+0x80] ;  /* 0x0000800001047983 */ /* 0x008ee20000100800 */
[C---:B------:R-:W-:Y:S02]  /*19e0*/  IADD3 R17, R217.reuse, 0x20, RZ ;  /* 0x00000020d9117810 */ /* 0x040fe40007ffe0ff */
[C---:B------:R-:W-:Y:S02]  /*19f0*/  IADD3 R19, R217.reuse, 0x20, RZ ;  /* 0x00000020d9137810 */ /* 0x040fe40007ffe0ff */
[C---:B------:R-:W-:Y:S02]  /*1a00*/  IADD3 R15, R217.reuse, 0x40, RZ ;  /* 0x00000040d90f7810 */ /* 0x040fe40007ffe0ff */
[C---:B------:R-:W-:Y:S02]  /*1a10*/  IADD3 R16, R217.reuse, 0x40, RZ ;  /* 0x00000040d9107810 */ /* 0x040fe40007ffe0ff */
[----:B--2---:R-:W-:Y:S02]  /*1a20*/  LEA R8, P2, R217, R0, 0x1 ;  /* 0x00000000d9087211 */ /* 0x004fe400078408ff */
[----:B------:R-:W-:-:S02]  /*1a30*/  SHF.R.S32.HI R20, RZ, 0x1f, R217 ;  /* 0x0000001fff147819 */ /* 0x000fc400000114d9 */
[-C--:B------:R-:W-:Y:S02]  /*1a40*/  LEA R6, P1, R17, R0.reuse, 0x1 ;  /* 0x0000000011067211 */ /* 0x080fe400078208ff */
[----:B------:R-:W-:Y:S02]  /*1a50*/  SHF.R.S32.HI R19, RZ, 0x1f, R19 ;  /* 0x0000001fff137819 */ /* 0x000fe40000011413 */
[----:B------:R-:W-:Y:S02]  /*1a60*/  SHF.R.S32.HI R16, RZ, 0x1f, R16 ;  /* 0x0000001fff107819 */ /* 0x000fe40000011410 */
[----:B------:R-:W-:Y:S02]  /*1a70*/  LEA R2, P0, R15, R0, 0x1 ;  /* 0x000000000f027211 */ /* 0x000fe400078008ff */
[-C--:B----4-:R-:W-:Y:S02]  /*1a80*/  LEA.HI.X R9, R217, R5.reuse, R20, 0x1, P2 ;  /* 0x00000005d9097211 */ /* 0x090fe400010f0c14 */
        /* <DEDUP_REMOVED lines=9> */
.L_x_605:
[----:B------:R-:W-:Y:S05]  /*1b20*/  BSYNC B0 ;  /* 0x0000000000007941 */ /* 0x000fea0003800000 */
.L_x_604:
[----:B------:R-:W-:Y:S05]  /*1b30*/  BRA.DIV ~URZ, `(.L_x_606) ;  /* 0x000100f27f007947 */ /* 0x000fea000b800000 */
[----:B----4-:R4:W1:Y:S04]  /*1b40*/  SHFL.IDX PT, R5, R10, 0x3, 0x1c1f ;  /* 0x007c1f000a057f89 */ /* 0x01086800000e0000 */
[----:B--2---:R4:W2:Y:S02]  /*1b50*/  SHFL.IDX PT, R0, R12, 0x3, 0x1c1f ;  /* 0x007c1f000c007f89 */ /* 0x0048a400000e0000 */
.L_x_670:
[----:B-1--4-:R-:W4:Y:S01]  /*1b60*/  LDL R12, [R1+0x80] ;  /* 0x00008000010c7983 */ /* 0x012f220000100800 */
[----:B------:R-:W-:Y:S01]  /*1b70*/  IADD3 R11, R11, 0x60, RZ ;  /* 0x000000600b0b7810 */ /* 0x000fe20007ffe0ff */
[----:B-----5:R-:W-:Y:S01]  /*1b80*/  IMAD.WIDE.U32 R164, R13, c[0x0][0x2b0], RZ ;  /* 0x0000ac000da47a25 */ /* 0x020fe200078e00ff */
[----:B------:R-:W-:-:S02]  /*1b90*/  SHF.R.S32.HI R22, RZ, 0x1f, R217 ;  /* 0x0000001fff167819 */ /* 0x000fc400000114d9 */
[----:B------:R-:W-:Y:S02]  /*1ba0*/  ISETP.GE.AND P2, PT, R11, R14, PT ;  /* 0x0000000e0b00720c */ /* 0x000fe40003f46270 */
[C---:B------:R-:W-:Y:S01]  /*1bb0*/  IADD3 R20, R217.reuse, 0x20, RZ ;  /* 0x00000020d9147810 */ /* 0x040fe20007ffe0ff */
[----:B------:R1:W-:Y:S01]  /*1bc0*/  STL.64 [R1+0x40], R164 ;  /* 0x000040a401007387 */ /* 0x0003e20000100a00 */
[C---:B------:R-:W-:Y:S02]  /*1bd0*/  IADD3 R32, R217.reuse, 0x40, RZ ;  /* 0x00000040d9207810 */ /* 0x040fe40007ffe0ff */
[C---:B------:R-:W-:Y:S02]  /*1be0*/  IADD3 R21, R217.reuse, 0x20, RZ ;  /* 0x00000020d9157810 */ /* 0x040fe40007ffe0ff */
[----:B------:R-:W-:Y:S02]  /*1bf0*/  IADD3 R19, R217, 0x40, RZ ;  /* 0x00000040d9137810 */ /* 0x000fe40007ffe0ff */
[----:B------:R-:W-:-:S02]  /*1c00*/  SHF.R.S32.HI R21, RZ, 0x1f, R21 ;  /* 0x0000001fff157819 */ /* 0x000fc40000011415 */
[----:B------:R-:W-:Y:S02]  /*1c10*/  SHF.R.S32.HI R19, RZ, 0x1f, R19 ;  /* 0x0000001fff137819 */ /* 0x000fe40000011413 */
[CC--:B--2---:R-:W-:Y:S02]  /*1c20*/  @!P2 LEA R8, P0, R217.reuse, R0.reuse, 0x1 ;  /* 0x00000000d908a211 */ /* 0x0c4fe400078008ff */
[-C--:B------:R-:W-:Y:S02]  /*1c30*/  @!P2 LEA R6, P1, R20, R0.reuse, 0x1 ;  /* 0x000000001406a211 */ /* 0x080fe400078208ff */
[----:B------:R-:W-:Y:S02]  /*1c40*/  @!P2 LEA.HI.X R9, R217, R5, R22, 0x1, P0 ;  /* 0x00000005d909a211 */ /* 0x000fe400000f0c16 */
[----:B------:R-:W-:Y:S02]  /*1c50*/  @!P2 LEA R2, P0, R32, R0, 0x1 ;  /* 0x000000002002a211 */ /* 0x000fe400078008ff */
[----:B------:R-:W-:-:S02]  /*1c60*/  SHF.R.S32.HI R0, RZ, 0x1f, R13 ;  /* 0x0000001fff007819 */ /* 0x000fc4000001140d */
[-C--:B------:R-:W-:Y:S02]  /*1c70*/  @!P2 LEA.HI.X R7, R20, R5.reuse, R21, 0x1, P1 ;  /* 0x000000051407a211 */ /* 0x080fe400008f0c15 */
[----:B------:R-:W-:Y:S01]  /*1c80*/  @!P2 LEA.HI.X R3, R32, R5, R19, 0x1, P0 ;  /* 0x000000052003a211 */ /* 0x000fe200000f0c13 */
[----:B------:R-:W-:-:S04]  /*1c90*/  IMAD R0, R0, c[0x0][0x2b0], RZ ;  /* 0x0000ac0000007a24 */ /* 0x000fc800078e02ff */
[----:B------:R-:W-:-:S04]  /*1ca0*/  IMAD R0, R13, c[0x0][0x2b4], R0 ;  /* 0x0000ad000d007a24 */ /* 0x000fc800078e0200 */
[----:B------:R-:W-:-:S05]  /*1cb0*/  IMAD.IADD R162, R165, 0x1, R0 ;  /* 0x00000001a5a27824 */ /* 0x000fca00078e0200 */
[----:B------:R1:W-:Y:S01]  /*1cc0*/  STL [R1+0x50], R162 ;  /* 0x000050a201007387 */ /* 0x0003e20000100800 */
[----:B----4-:R-:W-:-:S05]  /*1cd0*/  IMAD.SHL.U32 R218, R12, 0x2, RZ ;  /* 0x000000020cda7824 */ /* 0x010fca00078e00ff */
[----:B------:R-:W-:Y:S01]  /*1ce0*/  @!PT LDS RZ, [RZ] ;  /* 0x00000000fffff984 */ /* 0x000fe20000000800 */
[----:B------:R-:W-:Y:S01]  /*1cf0*/  @!PT LDS RZ, [RZ] ;  /* 0x00000000fffff984 */ /* 0x000fe20000000800 */
[----:B------:R-:W-:Y:S01]  /*1d00*/  @!PT LDS RZ, [RZ] ;  /* 0x00000000fffff984 */ /* 0x000fe20000000800 */
[----:B------:R1:W-:Y:S04]  /*1d10*/  @!P2 LDGSTS.E.BYPASS.LTC128B.128 [R218+0x7900], [R8.64], !P6 ;  /* 0x0790000008daafae */ /* 0x0003e8000f101d46 */
[----:B------:R1:W-:Y:S04]  /*1d20*/  @!P2 LDGSTS.E.BYPASS.LTC128B.128 [R218+0x9900], [R6.64], !P4 ;  /* 0x0990000006daafae */ /* 0x0003e8000e101d46 */
[----:B------:R1:W-:Y:S04]  /*1d30*/  @!P2 LDGSTS.E.BYPASS.LTC128B.128 [R218+0xb900], [R2.64], !P3 ;  /* 0x0b90000002daafae */ /* 0x0003e8000d901d46 */
[----:B------:R-:W0:Y:S01]  /*1d40*/  LDGDEPBAR ;  /* 0x00000000000079af */ /* 0x000e220000000000 */
[----:B------:R-:W-:Y:S02]  /*1d50*/  WARPSYNC 0xffffffff ;  /* 0xffffffff00007948 */ /* 0x000fe40003800000 */
[----:B------:R-:W2:Y:S04]  /*1d60*/  LDL R163, [R1+0x18] ;  /* 0x0000180001a37983 */ /* 0x000ea80000100800 */
[----:B------:R-:W4:Y:S01]  /*1d70*/  LDL R166, [R1+0x38] ;  /* 0x0000380001a67983 */ /* 0x000f220000100800 */
[----:B------:R-:W-:-:S02]  /*1d80*/  MOV R15, c[0x0][0x2ac] ;  /* 0x0000ab00000f7a02 */ /* 0x000fc40000000f00 */
[----:B------:R-:W-:Y:S01]  /*1d90*/  MOV R0, c[0x0][0x2b8] ;  /* 0x0000ae0000007a02 */ /* 0x000fe20000000f00 */
[----:B------:R-:W5:Y:S02]  /*1da0*/  LDL R23, [R1+0x60] ;  /* 0x0000600001177983 */ /* 0x000f640000100800 */
[----:B------:R-:W-:Y:S01]  /*1db0*/  IMAD R15, R15, c[0x0][0x1d0], RZ ;  /* 0x000074000f0f7a24 */ /* 0x000fe200078e02ff */
[----:B------:R-:W-:Y:S02]  /*1dc0*/  ISETP.NE.AND P4, PT, R0, 0x1, PT ;  /* 0x000000010000780c */ /* 0x000fe40003f85270 */
[----:B------:R-:W-:Y:S01]  /*1dd0*/  MOV R228, RZ ;  /* 0x000000ff00e47202 */ /* 0x000fe20000000f00 */
[----:B------:R-:W-:Y:S01]  /*1de0*/  BAR.SYNC.DEFER_BLOCKING 0x0 ;  /* 0x0000000000007b1d */ /* 0x000fe20000010000 */
[----:B-12---:R-:W-:-:S04]  /*1df0*/  LEA R2, R183, R163, 0x6 ;  /* 0x000000a3b7027211 */ /* 0x006fc800078e30ff */
[----:B------:R-:W-:-:S04]  /*1e00*/  IADD3 R2, R2, -0x40, RZ ;  /* 0xffffffc002027810 */ /* 0x000fc80007ffe0ff */
[C---:B------:R-:W-:Y:S02]  /*1e10*/  ISETP.GE.AND P1, PT, R2.reuse, R15, PT ;  /* 0x0000000f0200720c */ /* 0x040fe40003f26270 */
[----:B----4-:R-:W-:Y:S02]  /*1e20*/  IADD3 R2, R2, R166, RZ ;  /* 0x000000a602027210 */ /* 0x010fe40007ffe0ff */
[----:B------:R-:W-:-:S03]  /*1e30*/  ISETP.GT.OR P1, PT, R163, 0x3f, P1 ;  /* 0x0000003fa300780c */ /* 0x000fc60000f24670 */
[----:B------:R-:W-:Y:S01]  /*1e40*/  @P4 IMAD.HI.U32 R3, R2, c[0x0][0x2bc], RZ ;  /* 0x0000af0002034a27 */ /* 0x000fe200078e00ff */
[----:B------:R-:W-:-:S04]  /*1e50*/  MOV R0, R2 ;  /* 0x0000000200007202 */ /* 0x000fc80000000f00 */
[----:B------:R-:W-:-:S05]  /*1e60*/  @P4 SHF.R.U32.HI R0, RZ, c[0x0][0x2c0], R3 ;  /* 0x0000b000ff004a19 */ /* 0x000fca0000011603 */
[----:B------:R-:W-:-:S04]  /*1e70*/  @!P1 IADD3 R3, P0, R0, R164, RZ ;  /* 0x000000a400039210 */ /* 0x000fc80007f1e0ff */
[----:B------:R-:W-:Y:S02]  /*1e80*/  @!P1 LEA.HI.X.SX32 R5, R0, R162, 0x1, P0 ;  /* 0x000000a200059211 */ /* 0x000fe400000f0eff */
[----:B------:R-:W-:-:S04]  /*1e90*/  @!P1 LEA R4, P0, R3, c[0x0][0x2a0], 0x2 ;  /* 0x0000a80003049a11 */ /* 0x000fc800078010ff */
[----:B------:R-:W-:-:S05]  /*1ea0*/  @!P1 LEA.HI.X R5, R3, c[0x0][0x2a4], R5, 0x2, P0 ;  /* 0x0000a90003059a11 */ /* 0x000fca00000f1405 */
[----:B------:R1:W2:Y:S01]  /*1eb0*/  @!P1 LDG.E R228, [R4.64] ;  /* 0x0000000604e49981 */ /* 0x0002a2000c1e1900 */
[----:B------:R-:W-:-:S05]  /*1ec0*/  IADD3 R0, -R0, RZ, RZ ;  /* 0x000000ff00007210 */ /* 0x000fca0007ffe1ff */
[----:B------:R-:W-:Y:S01]  /*1ed0*/  IMAD R230, R0, c[0x0][0x2b8], R2 ;  /* 0x0000ae0000e67a24 */ /* 0x000fe200078e0202 */
[----:B------:R-:W4:Y:S04]  /*1ee0*/  S2R R17, SR_TID.X ;  /* 0x0000000000117919 */ /* 0x000f280000002100 */
[----:B------:R-:W-:Y:S01]  /*1ef0*/  SHF.R.S32.HI R11, RZ, 0x1f, R230 ;  /* 0x0000001fff0b7819 */ /* 0x000fe200000114e6 */
[----:B------:R-:W-:-:S04]  /*1f00*/  IMAD.WIDE.U32 R2, R230, c[0x0][0x1e0], RZ ;  /* 0x00007800e6027a25 */ /* 0x000fc800078e00ff */
[----:B------:R-:W-:-:S04]  /*1f10*/  IMAD R0, R11, c[0x0][0x1e0], RZ ;  /* 0x000078000b007a24 */ /* 0x000fc800078e02ff */
[----:B------:R-:W-:-:S05]  /*1f20*/  IMAD R0, R230, c[0x0][0x1e4], R0 ;  /* 0x00007900e6007a24 */ /* 0x000fca00078e0200 */
[----:B------:R-:W-:Y:S01]  /*1f30*/  IADD3 R3, R3, R0, RZ ;  /* 0x0000000003037210 */ /* 0x000fe20007ffe0ff */
[----:B------:R-:W-:Y:S02]  /*1f40*/  IMAD R0, R18, c[0x0][0x1e8], RZ ;  /* 0x00007a0012007a24 */ /* 0x000fe400078e02ff */
[----:B-----5:R-:W-:-:S04]  /*1f50*/  IMAD.WIDE.U32 R160, R23, c[0x0][0x1e8], RZ ;  /* 0x00007a0017a07a25 */ /* 0x020fc800078e00ff */
[----:B------:R-:W-:Y:S01]  /*1f60*/  IMAD R0, R23, c[0x0][0x1ec], R0 ;  /* 0x00007b0017007a24 */ /* 0x000fe200078e0200 */
[----:B---34-:R-:W-:-:S04]  /*1f70*/  SHF.R.S32.HI R10, RZ, 0x1f, R17 ;  /* 0x0000001fff0a7819 */ /* 0x018fc80000011411 */
[----:B------:R-:W-:Y:S02]  /*1f80*/  IADD3 R159, R161, R0, RZ ;  /* 0x00000000a19f7210 */ /* 0x000fe40007ffe0ff */
[----:B-1----:R-:W-:Y:S02]  /*1f90*/  LEA R5, R183, 0xffffffc0, 0x6 ;  /* 0xffffffc0b7057811 */ /* 0x002fe400078e30ff */
[----:B------:R-:W-:Y:S02]  /*1fa0*/  LEA.HI R10, R10, R17, RZ, 0x2 ;  /* 0x000000110a0a7211 */ /* 0x000fe400078f10ff */
[----:B------:R-:W-:Y:S02]  /*1fb0*/  IADD3 R127, R15, -R5, RZ ;  /* 0x800000050f7f7210 */ /* 0x000fe40007ffe0ff */
[----:B------:R-:W-:-:S04]  /*1fc0*/  SHF.R.S32.HI R10, RZ, 0x2, R10 ;  /* 0x00000002ff0a7819 */ /* 0x000fc8000001140a */
[----:B------:R-:W-:-:S04]  /*1fd0*/  IADD3 R17, -R10, R127, RZ ;  /* 0x0000007f0a117210 */ /* 0x000fc80007ffe1ff */
[----:B------:R-:W-:-:S13]  /*1fe0*/  ISETP.GE.AND P2, PT, R17, 0x1, PT ;  /* 0x000000011100780c */ /* 0x000fda0003f46270 */
[----:B------:R-:W-:Y:S02]  /*1ff0*/  @P2 ISETP.GE.AND P1, PT, R217, c[0x0][0x1d4], PT ;  /* 0x00007500d9002a0c */ /* 0x000fe40003f26270 */
[----:B------:R-:W-:Y:S02]  /*2000*/  @P2 ISETP.GE.AND P3, PT, R20, c[0x0][0x1d4], PT ;  /* 0x0000750014002a0c */ /* 0x000fe40003f66270 */
[----:B------:R-:W-:Y:S02]  /*2010*/  ISETP.GE.AND P6, PT, R17, 0x21, PT ;  /* 0x000000211100780c */ /* 0x000fe40003fc6270 */
[----:B------:R-:W-:Y:S02]  /*2020*/  SHF.L.U32 R158, R32, 0x1, RZ ;  /* 0x00000001209e7819 */ /* 0x000fe400000006ff */
[----:B------:R-:W-:Y:S02]  /*2030*/  SHF.L.U32 R157, R20, 0x1, RZ ;  /* 0x00000001149d7819 */ /* 0x000fe400000006ff */
[----:B------:R-:W-:-:S02]  /*2040*/  SHF.L.U64.HI R124, R217, 0x1, R22 ;  /* 0x00000001d97c7819 */ /* 0x000fc40000010216 */
[----:B------:R-:W-:Y:S02]  /*2050*/  SHF.L.U64.HI R125, R32, 0x1, R19 ;  /* 0x00000001207d7819 */ /* 0x000fe40000010213 */
[----:B------:R-:W-:Y:S02]  /*2060*/  SHF.L.U32 R156, R217, 0x1, RZ ;  /* 0x00000001d99c7819 */ /* 0x000fe400000006ff */
[----:B------:R-:W-:Y:S01]  /*2070*/  SHF.L.U64.HI R126, R20, 0x1, R21 ;  /* 0x00000001147e7819 */ /* 0x000fe20000010215 */
[----:B------:R-:W-:Y:S04]  /*2080*/  STL.64 [R1+0x30], R160 ;  /* 0x000030a001007387 */ /* 0x000fe80000100a00 */
[----:B------:R-:W-:Y:S01]  /*2090*/  STL [R1+0x3c], R159 ;  /* 0x00003c9f01007387 */ /* 0x000fe20000100800 */
        /* <DEDUP_REMOVED lines=8> */
[----:B------:R-:W1:Y:S04]  /*2120*/  SHFL.IDX PT, R3, R2, RZ, 0x1c1f ;  /* 0x001c1fff02037589 */ /* 0x000e6800000e0000 */
[----:B------:R-:W2:Y:S04]  /*2130*/  SHFL.IDX PT, R4, R0, RZ, 0x1c1f ;  /* 0x001c1fff00047589 */ /* 0x000ea800000e0000 */
[----:B------:R-:W3:Y:S04]  /*2140*/  SHFL.IDX PT, R2, R2, 0x1, 0x1c1f ;  /* 0x003c1f0002027f89 */ /* 0x000ee800000e0000 */
[----:B------:R4:W5:Y:S01]  /*2150*/  SHFL.IDX PT, R10, R0, 0x1, 0x1c1f ;  /* 0x003c1f00000a7f89 */ /* 0x00096200000e0000 */
[----:B-1----:R-:W-:-:S04]  /*2160*/  @P2 LEA R6, P0, R217, R3, 0x1 ;  /* 0x00000003d9062211 */ /* 0x002fc800078008ff */
[----:B--2---:R-:W-:Y:S02]  /*2170*/  @P2 LEA.HI.X R7, R217, R4, R22, 0x1, P0 ;  /* 0x00000004d9072211 */ /* 0x004fe400000f0c16 */
[----:B------:R-:W-:Y:S02]  /*2180*/  @P2 LEA R8, P0, R20, R3, 0x1 ;  /* 0x0000000314082211 */ /* 0x000fe400078008ff */
[----:B----4-:R-:W-:-:S05]  /*2190*/  @P2 SHF.L.U32 R0, R12, 0x1, RZ ;  /* 0x000000010c002819 */ /* 0x010fca00000006ff */
[----:B------:R1:W-:Y:S01]  /*21a0*/  @P2 LDGSTS.E.BYPASS.LTC128B.128 [R0+0x3100], [R6.64], !P1 ;  /* 0x0310000006002fae */ /* 0x0003e2000c901d46 */
[----:B------:R-:W-:Y:S02]  /*21b0*/  @P2 ISETP.GE.AND P1, PT, R32, c[0x0][0x1d4], PT ;  /* 0x0000750020002a0c */ /* 0x000fe40003f26270 */
[----:B------:R-:W-:-:S05]  /*21c0*/  @P2 LEA.HI.X R9, R20, R4, R21, 0x1, P0 ;  /* 0x0000000414092211 */ /* 0x000fca00000f0c15 */
[----:B------:R3:W-:Y:S01]  /*21d0*/  @P2 LDGSTS.E.BYPASS.LTC128B.128 [R0+0x4100], [R8.64], !P3 ;  /* 0x0410000008002fae */ /* 0x0007e2000d901d46 */
[----:B-1----:R-:W-:-:S04]  /*21e0*/  @P2 LEA R6, P0, R32, R3, 0x1 ;  /* 0x0000000320062211 */ /* 0x002fc800078008ff */
[----:B------:R-:W-:Y:S02]  /*21f0*/  @P2 LEA.HI.X R7, R32, R4, R19, 0x1, P0 ;  /* 0x0000000420072211 */ /* 0x000fe400000f0c13 */
[----:B---3--:R-:W-:-:S03]  /*2200*/  @P6 LEA R8, P0, R217, R2, 0x1 ;  /* 0x00000002d9086211 */ /* 0x008fc600078008ff */
[----:B------:R1:W-:Y:S01]  /*2210*/  @P2 LDGSTS.E.BYPASS.LTC128B.128 [R0+0x5100], [R6.64], !P1 ;  /* 0x0510000006002fae */ /* 0x0003e2000c901d46 */
[C---:B------:R-:W-:Y:S02]  /*2220*/  @P6 ISETP.GE.AND P2, PT, R217.reuse, c[0x0][0x1d4], PT ;  /* 0x00007500d9006a0c */ /* 0x040fe40003f46270 */
[C---:B------:R-:W-:Y:S02]  /*2230*/  @P6 LEA R4, P3, R20.reuse, R2, 0x1 ;  /* 0x0000000214046211 */ /* 0x040fe400078608ff */
[----:B------:R-:W-:Y:S02]  /*2240*/  @P6 ISETP.GE.AND P1, PT, R20, c[0x0][0x1d4], PT ;  /* 0x0000750014006a0c */ /* 0x000fe40003f26270 */
[-C--:B-----5:R-:W-:Y:S02]  /*2250*/  @P6 LEA.HI.X R9, R217, R10.reuse, R22, 0x1, P0 ;  /* 0x0000000ad9096211 */ /* 0x0a0fe400000f0c16 */
[----:B------:R-:W-:Y:S02]  /*2260*/  @P6 ISETP.GE.AND P0, PT, R32, c[0x0][0x1d4], PT ;  /* 0x0000750020006a0c */ /* 0x000fe40003f06270 */
[----:B------:R-:W-:-:S02]  /*2270*/  @P6 LEA.HI.X R5, R20, R10, R21, 0x1, P3 ;  /* 0x0000000a14056211 */ /* 0x000fc400018f0c15 */
[----:B------:R-:W-:-:S04]  /*2280*/  @P6 LEA R2, P3, R32, R2, 0x1 ;  /* 0x0000000220026211 */ /* 0x000fc800078608ff */
[----:B------:R-:W-:Y:S02]  /*2290*/  @P6 LEA.HI.X R3, R32, R10, R19, 0x1, P3 ;  /* 0x0000000a20036211 */ /* 0x000fe400018f0c13 */
[----:B-1----:R-:W-:-:S05]  /*22a0*/  @P6 SHF.L.U32 R0, R12, 0x1, RZ ;  /* 0x000000010c006819 */ /* 0x002fca00000006ff */
[----:B------:R1:W-:Y:S04]  /*22b0*/  @P6 LDGSTS.E.BYPASS.LTC128B.128 [R0+0x3900], [R8.64], !P2 ;  /* 0x0390000008006fae */ /* 0x0003e8000d101d46 */
[----:B------:R1:W-:Y:S04]  /*22c0*/  @P6 LDGSTS.E.BYPASS.LTC128B.128 [R0+0x4900], [R4.64], !P1 ;  /* 0x0490000004006fae */ /* 0x0003e8000c901d46 */
[----:B------:R1:W-:Y:S04]  /*22d0*/  @P6 LDGSTS.E.BYPASS.LTC128B.128 [R0+0x5900], [R2.64], !P0 ;  /* 0x0590000002006fae */ /* 0x0003e8000c101d46 */
[----:B------:R-:W0:Y:S01]  /*22e0*/  LDGDEPBAR ;  /* 0x00000000000079af */ /* 0x000e220000000000 */
[----:B------:R-:W-:-:S04]  /*22f0*/  IMAD.WIDE.U32 R6, R23, c[0x0][0x210], RZ ;  /* 0x0000840017067a25 */ /* 0x000fc800078e00ff */
[----:B-1----:R-:W-:Y:S01]  /*2300*/  IMAD R0, R11, c[0x0][0x208], RZ ;  /* 0x000082000b007a24 */ /* 0x002fe200078e02ff */
[----:B------:R-:W-:-:S04]  /*2310*/  DEPBAR.LE SB0, 0x1 ;  /* 0x000080400000791a */ /* 0x000fc80000000000 */
[----:B------:R-:W-:Y:S01]  /*2320*/  IMAD.WIDE.U32 R2, R230, c[0x0][0x208], RZ ;  /* 0x00008200e6027a25 */ /* 0x000fe200078e00ff */
[----:B------:R-:W-:-:S04]  /*2330*/  DEPBAR.LE SB0, 0x0 ;  /* 0x000080000000791a */ /* 0x000fc80000000000 */
[----:B------:R-:W-:Y:S01]  /*2340*/  IMAD R0, R230, c[0x0][0x20c], R0 ;  /* 0x00008300e6007a24 */ /* 0x000fe200078e0200 */
[----:B------:R-:W-:Y:S04]  /*2350*/  BAR.SYNC.DEFER_BLOCKING 0x0 ;  /* 0x0000000000007b1d */ /* 0x000fe80000010000 */
[----:B------:R-:W-:Y:S01]  /*2360*/  IADD3 R3, R3, R0, RZ ;  /* 0x0000000003037210 */ /* 0x000fe20007ffe0ff */
[----:B------:R-:W-:Y:S02]  /*2370*/  IMAD R0, R18, c[0x0][0x210], RZ ;  /* 0x0000840012007a24 */ /* 0x000fe400078e02ff */
[----:B------:R-:W-:Y:S02]  /*2380*/  IMAD R4, R16, c[0x0][0x218], RZ ;  /* 0x0000860010047a24 */ /* 0x000fe400078e02ff */
[----:B------:R-:W-:-:S02]  /*2390*/  IMAD R0, R23, c[0x0][0x214], R0 ;  /* 0x0000850017007a24 */ /* 0x000fc400078e0200 */
[----:B------:R-:W-:-:S03]  /*23a0*/  IMAD.WIDE.U32 R2, R228, c[0x0][0x218], R2 ;  /* 0x00008600e4027a25 */ /* 0x000fc600078e0002 */
[----:B------:R-:W-:Y:S01]  /*23b0*/  IADD3 R5, R7, R0, RZ ;  /* 0x0000000007057210 */ /* 0x000fe20007ffe0ff */
[----:B------:R-:W-:Y:S01]  /*23c0*/  IMAD R4, R228, c[0x0][0x21c], R4 ;  /* 0x00008700e4047a24 */ /* 0x000fe200078e0204 */
[----:B------:R-:W-:-:S04]  /*23d0*/  IADD3 R0, P0, R2, R6, RZ ;  /* 0x0000000602007210 */ /* 0x000fc80007f1e0ff */
[----:B------:R-:W-:Y:S02]  /*23e0*/  IADD3.X R2, R5, R3, R4, P0, !PT ;  /* 0x0000000305027210 */ /* 0x000fe400007fe404 */
[C---:B------:R-:W-:Y:S01]  /*23f0*/  LEA R3, P0, R0.reuse, c[0x0][0x1f8], 0x1 ;  /* 0x00007e0000037a11 */ /* 0x040fe200078008ff */
[----:B------:R-:W-:Y:S03]  /*2400*/  LDSM.16.M88.4 R12, [R203] ;  /* 0x00000000cb0c783b */ /* 0x000fe60000000200 */
[----:B------:R-:W-:Y:S02]  /*2410*/  LEA.HI.X R16, R0, c[0x0][0x1fc], R2, 0x1, P0 ;  /* 0x00007f0000107a11 */ /* 0x000fe400000f0c02 */
[----:B------:R-:W1:Y:S04]  /*2420*/  SHFL.IDX PT, R0, R3, RZ, 0x1c1f ;  /* 0x001c1fff03007589 */ /* 0x000e6800000e0000 */
[----:B------:R-:W2:Y:S04]  /*2430*/  SHFL.IDX PT, R2, R16, RZ, 0x1c1f ;  /* 0x001c1fff10027589 */ /* 0x000ea800000e0000 */
[----:B------:R-:W3:Y:S04]  /*2440*/  SHFL.IDX PT, R3, R3, 0x1, 0x1c1f ;  /* 0x003c1f0003037f89 */ /* 0x000ee800000e0000 */
[----:B------:R-:W4:Y:S04]  /*2450*/  SHFL.IDX PT, R16, R16, 0x1, 0x1c1f ;  /* 0x003c1f0010107f89 */ /* 0x000f2800000e0000 */
[----:B------:R-:W5:Y:S01]  /*2460*/  LDSM.16.M88.4 R44, [R200] ;  /* 0x00000000c82c783b */ /* 0x000f620000000200 */
[----:B------:R-:W-:-:S02]  /*2470*/  ISETP.GE.AND P3, PT, R217, c[0x0][0x1d4], PT ;  /* 0x00007500d9007a0c */ /* 0x000fc40003f66270 */
[----:B------:R-:W-:Y:S01]  /*2480*/  ISETP.GE.AND P2, PT, R20, c[0x0][0x1d4], PT ;  /* 0x0000750014007a0c */ /* 0x000fe20003f46270 */
[----:B------:R-:W5:Y:S01]  /*2490*/  LDSM.16.M88.4 R8, [R203+0x1000] ;  /* 0x00100000cb08783b */ /* 0x000f620000000200 */
[----:B-1----:R-:W-:-:S03]  /*24a0*/  IADD3 R22, P6, R0, R158, RZ ;  /* 0x0000009e00167210 */ /* 0x002fc60007fde0ff */
[----:B------:R-:W1:Y:S01]  /*24b0*/  LDSM.16.M88.4 R48, [R200+0x400] ;  /* 0x00040000c830783b */ /* 0x000e620000000200 */
[----:B------:R-:W-:Y:S02]  /*24c0*/  IADD3 R24, P0, R0, R157, RZ ;  /* 0x0000009d00187210 */ /* 0x000fe40007f1e0ff */
[----:B--2---:R-:W-:Y:S01]  /*24d0*/  IADD3.X R23, R2, R125, RZ, P6, !PT ;  /* 0x0000007d02177210 */ /* 0x004fe200037fe4ff */
[----:B------:R-:W2:Y:S01]  /*24e0*/  LDSM.16.M88.4 R40, [R200+0x800] ;  /* 0x00080000c828783b */ /* 0x000ea20000000200 */
[----:B------:R-:W-:Y:S02]  /*24f0*/  IADD3 R26, P1, R0, R156, RZ ;  /* 0x0000009c001a7210 */ /* 0x000fe40007f3e0ff */
[----:B------:R-:W-:Y:S01]  /*2500*/  ISETP.LT.OR P6, PT, R17, 0x1, P3 ;  /* 0x000000011100780c */ /* 0x000fe20001fc1670 */
[----:B------:R-:W1:Y:S01]  /*2510*/  LDSM.16.M88.4 R28, [R200+0xc00] ;  /* 0x000c0000c81c783b */ /* 0x000e620000000200 */
[C---:B------:R-:W-:Y:S02]  /*2520*/  IADD3.X R25, R2.reuse, R126, RZ, P0, !PT ;  /* 0x0000007e02197210 */ /* 0x040fe400007fe4ff */
[----:B---3--:R-:W-:Y:S01]  /*2530*/  IADD3 R18, P0, R3, R157, RZ ;  /* 0x0000009d03127210 */ /* 0x008fe20007f1e0ff */
[----:B------:R-:W-:Y:S01]  /*2540*/  LDSM.16.M88.4 R36, [R204] ;  /* 0x00000000cc24783b */ /* 0x000fe20000000200 */
[----:B------:R-:W-:-:S02]  /*2550*/  IADD3.X R27, R2, R124, RZ, P1, !PT ;  /* 0x0000007c021b7210 */ /* 0x000fc40000ffe4ff */
[----:B------:R-:W-:Y:S01]  /*2560*/  IADD3 R20, P1, R3, R156, RZ ;  /* 0x0000009c03147210 */ /* 0x000fe20007f3e0ff */
[----:B------:R-:W3:Y:S01]  /*2570*/  LDSM.16.M88.4 R52, [R205] ;  /* 0x00000000cd34783b */ /* 0x000ee20000000200 */
[C---:B----4-:R-:W-:Y:S02]  /*2580*/  IADD3.X R19, R16.reuse, R126, RZ, P0, !PT ;  /* 0x0000007e10137210 */ /* 0x050fe400007fe4ff */
[C---:B------:R-:W-:Y:S01]  /*2590*/  ISETP.LT.OR P0, PT, R17.reuse, 0x1, P2 ;  /* 0x000000011100780c */ /* 0x040fe20001701670 */
[----:B------:R-:W-:Y:S01]  /*25a0*/  STL.64 [R1+0x48], R6 ;  /* 0x0000480601007387 */ /* 0x000fe20000100a00 */
[----:B------:R-:W-:Y:S02]  /*25b0*/  IADD3.X R21, R16, R124, RZ, P1, !PT ;  /* 0x0000007c10157210 */ /* 0x000fe40000ffe4ff */
[----:B------:R-:W-:Y:S01]  /*25c0*/  ISETP.GE.AND P1, PT, R32, c[0x0][0x1d4], PT ;  /* 0x0000750020007a0c */ /* 0x000fe20003f26270 */
[----:B------:R-:W-:Y:S01]  /*25d0*/  STL [R1+0x54], R5 ;  /* 0x0000540501007387 */ /* 0x000fe20000100800 */
[----:B------:R-:W-:-:S03]  /*25e0*/  ISETP.LT.OR P3, PT, R17, 0x21, P3 ;  /* 0x000000211100780c */ /* 0x000fc60001f61670 */
[----:B------:R-:W4:Y:S04]  /*25f0*/  LDSM.16.M88.4 R4, [R204+0x1000] ;  /* 0x00100000cc04783b */ /* 0x000f280000000200 */
[----:B------:R-:W-:Y:S04]  /*2600*/  LDSM.16.M88.4 R64, [R216] ;  /* 0x00000000d840783b */ /* 0x000fe80000000200 */
[----:B------:R-:W-:Y:S04]  /*2610*/  LDSM.16.M88.4 R84, [R215] ;  /* 0x00000000d754783b */ /* 0x000fe80000000200 */
[----:B------:R-:W-:Y:S01]  /*2620*/  LDSM.16.M88.4 R92, [R214] ;  /* 0x00000000d65c783b */ /* 0x000fe20000000200 */
[----:B------:R-:W-:-:S03]  /*2630*/  ISETP.LT.OR P2, PT, R17, 0x21, P2 ;  /* 0x000000211100780c */ /* 0x000fc60001741670 */
[----:B------:R-:W-:Y:S01]  /*2640*/  @!PT LDS RZ, [RZ] ;  /* 0x00000000fffff984 */ /* 0x000fe20000000800 */
[----:B------:R-:W-:Y:S01]  /*2650*/  @!PT LDS RZ, [RZ] ;  /* 0x00000000fffff984 */ /* 0x000fe20000000800 */
[----:B------:R-:W-:Y:S01]  /*2660*/  @!PT LDS RZ, [RZ] ;  /* 0x00000000fffff984 */ /* 0x000fe20000000800 */
[----:B------:R1:W-:Y:S01]  /*2670*/  LDGSTS.E.BYPASS.LTC128B.128 [R218+0x100], [R26.64], !P6 ;  /* 0x001000001ada7fae */ /* 0x0003e2000f101d46 */
[C---:B------:R-:W-:Y:S02]  /*2680*/  ISETP.LT.OR P6, PT, R17.reuse, 0x1, P1 ;  /* 0x000000011100780c */ /* 0x040fe40000fc1670 */
[----:B------:R-:W-:Y:S01]  /*2690*/  ISETP.LT.OR P1, PT, R17, 0x21, P1 ;  /* 0x000000211100780c */ /* 0x000fe20000f21670 */
[----:B------:R1:W-:Y:S01]  /*26a0*/  LDGSTS.E.BYPASS.LTC128B.128 [R218+0x1100], [R24.64], !P0 ;  /* 0x0110000018da7fae */ /* 0x0003e2000c101d46 */
[----:B------:R-:W-:Y:S01]  /*26b0*/  IADD3 R2, P0, R3, R158, RZ ;  /* 0x0000009e03027210 */ /* 0x000fe20007f1e0ff */
[----:B-----5:R-:W-:Y:S03]  /*26c0*/  HMMA.16816.F32.BF16 R56, R12, R44, RZ ;  /* 0x0000002c0c38723c */ /* 0x020fe600000418ff */
[----:B------:R-:W-:-:S05]  /*26d0*/  IADD3.X R3, R16, R125, RZ, P0, !PT ;  /* 0x0000007d10037210 */ /* 0x000fca00007fe4ff */
[----:B------:R5:W-:Y:S04]  /*26e0*/  LDGSTS.E.BYPASS.LTC128B.128 [R218+0x2100], [R22.64], !P6 ;  /* 0x0210000016da7fae */ /* 0x000be8000f101d46 */
[----:B------:R5:W-:Y:S04]  /*26f0*/  LDGSTS.E.BYPASS.LTC128B.128 [R218+0x900], [R20.64], !P3 ;  /* 0x0090000014da7fae */ /* 0x000be8000d901d46 */
[----:B------:R2:W-:Y:S04]  /*2700*/  LDGSTS.E.BYPASS.LTC128B.128 [R218+0x1900], [R18.64], !P2 ;  /* 0x0190000012da7fae */ /* 0x0005e8000d101d46 */
[----:B------:R3:W-:Y:S04]  /*2710*/  LDGSTS.E.BYPASS.LTC128B.128 [R218+0x2900], [R2.64], !P1 ;  /* 0x0290000002da7fae */ /* 0x0007e8000c901d46 */
[----:B------:R-:W-:Y:S04]  /*2720*/  LDSM.16.M88.4 R60, [R200+0x1000] ;  /* 0x00100000c83c783b */ /* 0x000fe80000000200 */
[----:B------:R-:W3:Y:S01]  /*2730*/  LDSM.16.M88.4 R32, [R203+0x2000] ;  /* 0x00200000cb20783b */ /* 0x000ee20000000200 */
[C---:B------:R-:W-:Y:S03]  /*2740*/  HMMA.16816.F32.BF16 R76, R8.reuse, R44, RZ ;  /* 0x0000002c084c723c */ /* 0x040fe600000418ff */
[----:B-1----:R-:W-:Y:S04]  /*2750*/  LDSM.16.M88.4 R24, [R204+0x2000] ;  /* 0x00200000cc18783b */ /* 0x002fe80000000200 */
[----:B------:R-:W0:Y:S01]  /*2760*/  LDGDEPBAR ;  /* 0x00000000000079af */ /* 0x000e220000000000 */
[C---:B------:R-:W-:Y:S08]  /*2770*/  HMMA.16816.F32.BF16 R104, R8.reuse, R48, RZ ;  /* 0x000000300868723c */ /* 0x040ff000000418ff */
[C---:B--2---:R-:W-:Y:S08]  /*2780*/  HMMA.16816.F32.BF16 R100, R8.reuse, R40, RZ ;  /* 0x000000280864723c */ /* 0x044ff000000418ff */
[C---:B------:R-:W-:Y:S08]  /*2790*/  HMMA.16816.F32.BF16 R88, R8.reuse, R28, RZ ;  /* 0x0000001c0858723c */ /* 0x040ff000000418ff */
[C---:B------:R-:W-:Y:S08]  /*27a0*/  HMMA.16816.F32.BF16 R96, R8.reuse, R46, RZ ;  /* 0x0000002e0860723c */ /* 0x040ff000000418ff */
[C---:B------:R-:W-:Y:S08]  /*27b0*/  HMMA.16816.F32.BF16 R80, R8.reuse, R50, RZ ;  /* 0x000000320850723c */ /* 0x040ff000000418ff */
[C---:B------:R-:W-:Y:S08]  /*27c0*/  HMMA.16816.F32.BF16 R68, R8.reuse, R42, RZ ;  /* 0x0000002a0844723c */ /* 0x040ff000000418ff */
[----:B-----5:R-:W-:Y:S08]  /*27d0*/  HMMA.16816.F32.BF16 R20, R8, R30, RZ ;  /* 0x0000001e0814723c */ /* 0x020ff000000418ff */
[----:B---3--:R-:W-:Y:S08]  /*27e0*/  HMMA.16816.F32.BF16 R8, R36, R52, R56 ;  /* 0x000000342408723c */ /* 0x008ff00000041838 */
[C---:B------:R-:W-:Y:S08]  /*27f0*/  HMMA.16816.F32.BF16 R108, R12.reuse, R28, RZ ;  /* 0x0000001c0c6c723c */ /* 0x040ff000000418ff */
[C---:B------:R-:W-:Y:S01]  /*2800*/  HMMA.16816.F32.BF16 R116, R12.reuse, R30, RZ ;  /* 0x0000001e0c74723c */ /* 0x040fe200000418ff */
[----:B------:R-:W1:Y:S07]  /*2810*/  LDSM.16.M88.4 R28, [R203+0x3000] ;  /* 0x00300000cb1c783b */ /* 0x000e6e0000000200 */
[C---:B------:R-:W-:Y:S08]  /*2820*/  HMMA.16816.F32.BF16 R16, R12.reuse, R48, RZ ;  /* 0x000000300c10723c */ /* 0x040ff000000418ff */
[C---:B------:R-:W-:Y:S08]  /*2830*/  HMMA.16816.F32.BF16 R112, R12.reuse, R50, RZ ;  /* 0x000000320c70723c */ /* 0x040ff000000418ff */
[C---:B------:R-:W-:Y:S08]  /*2840*/  HMMA.16816.F32.BF16 R48, R12.reuse, R40, RZ ;  /* 0x000000280c30723c */ /* 0x040ff000000418ff */
[C---:B------:R-:W-:Y:S01]  /*2850*/  HMMA.16816.F32.BF16 R120, R12.reuse, R42, RZ ;  /* 0x0000002a0c78723c */ /* 0x040fe200000418ff */
[----:B------:R-:W2:Y:S07]  /*2860*/  LDSM.16.M88.4 R40, [R213] ;  /* 0x00000000d528783b */ /* 0x000eae0000000200 */
[----:B------:R-:W-:Y:S01]  /*2870*/  HMMA.16816.F32.BF16 R72, R12, R46, RZ ;  /* 0x0000002e0c48723c */ /* 0x000fe200000418ff */
[----:B------:R-:W-:Y:S07]  /*2880*/  LDSM.16.M88.4 R44, [R200+0x2000] ;  /* 0x00200000c82c783b */ /* 0x000fee0000000200 */
[----:B----4-:R-:W-:Y:S08]  /*2890*/  HMMA.16816.F32.BF16 R12, R4, R52, R76 ;  /* 0x00000034040c723c */ /* 0x010ff0000004184c */
[----:B------:R-:W-:Y:S08]  /*28a0*/  HMMA.16816.F32.BF16 R8, R32, R60, R8 ;  /* 0x0000003c2008723c */ /* 0x000ff00000041808 */
[C---:B------:R-:W-:Y:S01]  /*28b0*/  HMMA.16816.F32.BF16 R144, R4.reuse, R94, R20 ;  /* 0x0000005e0490723c */ /* 0x040fe20000041814 */
[----:B------:R-:W3:Y:S07]  /*28c0*/  LDSM.16.M88.4 R20, [R204+0x3000] ;  /* 0x00300000cc14783b */ /* 0x000eee0000000200 */
[----:B------:R-:W-:Y:S08]  /*28d0*/  HMMA.16816.F32.BF16 R140, R4, R92, R88 ;  /* 0x0000005c048c723c */ /* 0x000ff00000041858 */
[-C--:B------:R-:W-:Y:S01]  /*28e0*/  HMMA.16816.F32.BF16 R88, R36, R64.reuse, R16 ;  /* 0x000000402458723c */ /* 0x080fe20000041810 */
[----:B------:R-:W4:Y:S07]  /*28f0*/  LDSM.16.M88.4 R16, [R203+0x4000] ;  /* 0x00400000cb10783b */ /* 0x000f2e0000000200 */
[C---:B------:R-:W-:Y:S08]  /*2900*/  HMMA.16816.F32.BF16 R104, R4.reuse, R64, R104 ;  /* 0x000000400468723c */ /* 0x040ff00000041868 */
[C---:B------:R-:W-:Y:S08]  /*2910*/  HMMA.16816.F32.BF16 R132, R4.reuse, R84, R100 ;  /* 0x000000540484723c */ /* 0x040ff00000041864 */
[C---:B------:R-:W-:Y:S08]  /*2920*/  HMMA.16816.F32.BF16 R76, R4.reuse, R54, R96 ;  /* 0x00000036044c723c */ /* 0x040ff00000041860 */
[C---:B------:R-:W-:Y:S08]  /*2930*/  HMMA.16816.F32.BF16 R128, R4.reuse, R66, R80 ;  /* 0x000000420480723c */ /* 0x040ff00000041850 */
[----:B------:R-:W-:Y:S08]  /*2940*/  HMMA.16816.F32.BF16 R136, R4, R86, R68 ;  /* 0x000000560488723c */ /* 0x000ff00000041844 */
[----:B-1----:R-:W-:Y:S01]  /*2950*/  HMMA.16816.F32.BF16 R4, R28, R60, R12 ;  /* 0x0000003c1c04723c */ /* 0x002fe2000004180c */
[----:B------:R-:W1:Y:S07]  /*2960*/  LDSM.16.M88.4 R12, [R203+0x5000] ;  /* 0x00500000cb0c783b */ /* 0x000e6e0000000200 */
[----:B------:R-:W-:Y:S08]  /*2970*/  HMMA.16816.F32.BF16 R72, R36, R54, R72 ;  /* 0x000000362448723c */ /* 0x000ff00000041848 */
[----:B--2---:R-:W-:Y:S01]  /*2980*/  HMMA.16816.F32.BF16 R56, R24, R40, R8 ;  /* 0x000000281838723c */ /* 0x004fe20000041808 */
[----:B------:R-:W-:Y:S07]  /*2990*/  LDSM.16.M88.4 R8, [R204+0x4000] ;  /* 0x00400000cc08783b */ /* 0x000fee0000000200 */
[----:B------:R-:W-:Y:S01]  /*29a0*/  HMMA.16816.F32.BF16 R100, R36, R84, R48 ;  /* 0x000000542464723c */ /* 0x000fe20000041830 */
[----:B------:R-:W2:Y:S07]  /*29b0*/  LDSM.16.M88.4 R48, [R209] ;  /* 0x00000000d130783b */ /* 0x000eae0000000200 */
[----:B---3--:R-:W-:Y:S01]  /*29c0*/  HMMA.16816.F32.BF16 R52, R20, R40, R4 ;  /* 0x000000281434723c */ /* 0x008fe20000041804 */
[----:B------:R-:W-:Y:S07]  /*29d0*/  LDSM.16.M88.4 R4, [R204+0x5000] ;  /* 0x00500000cc04783b */ /* 0x000fee0000000200 */
[-C--:B------:R-:W-:Y:S08]  /*29e0*/  HMMA.16816.F32.BF16 R72, R32, R62.reuse, R72 ;  /* 0x0000003e2048723c */ /* 0x080ff00000041848 */
[----:B------:R-:W-:Y:S01]  /*29f0*/  HMMA.16816.F32.BF16 R76, R28, R62, R76 ;  /* 0x0000003e1c4c723c */ /* 0x000fe2000004184c */
[----:B------:R-:W-:Y:S07]  /*2a00*/  LDSM.16.M88.4 R60, [R212] ;  /* 0x00000000d43c783b */ /* 0x000fee0000000200 */
[----:B----4-:R-:W-:Y:S01]  /*2a10*/  HMMA.16816.F32.BF16 R68, R16, R44, R56 ;  /* 0x0000002c1044723c */ /* 0x010fe20000041838 */
[----:B------:R-:W3:Y:S07]  /*2a20*/  LDSM.16.M88.4 R56, [R200+0x1400] ;  /* 0x00140000c838783b */ /* 0x000eee0000000200 */
[----:B------:R-:W-:Y:S08]  /*2a30*/  HMMA.16816.F32.BF16 R96, R36, R66, R112 ;  /* 0x000000422460723c */ /* 0x000ff00000041870 */
[----:B-1----:R-:W-:Y:S08]  /*2a40*/  HMMA.16816.F32.BF16 R52, R12, R44, R52 ;  /* 0x0000002c0c34723c */ /* 0x002ff00000041834 */
[-C--:B------:R-:W-:Y:S08]  /*2a50*/  HMMA.16816.F32.BF16 R64, R24, R42.reuse, R72 ;  /* 0x0000002a1840723c */ /* 0x080ff00000041848 */
[----:B------:R-:W-:Y:S01]  /*2a60*/  HMMA.16816.F32.BF16 R72, R20, R42, R76 ;  /* 0x0000002a1448723c */ /* 0x000fe2000004184c */
[----:B------:R-:W1:Y:S07]  /*2a70*/  LDSM.16.M88.4 R40, [R200+0x2400] ;  /* 0x00240000c828783b */ /* 0x000e6e0000000200 */
[----:B--2---:R-:W-:Y:S08]  /*2a80*/  HMMA.16816.F32.BF16 R80, R8, R48, R68 ;  /* 0x000000300850723c */ /* 0x004ff00000041844 */
[----:B---3--:R-:W-:Y:S08]  /*2a90*/  HMMA.16816.F32.BF16 R68, R32, R56, R88 ;  /* 0x000000382044723c */ /* 0x008ff00000041858 */
[----:B------:R-:W-:Y:S08]  /*2aa0*/  HMMA.16816.F32.BF16 R120, R36, R86, R120 ;  /* 0x000000562478723c */ /* 0x000ff00000041878 */
[----:B------:R-:W-:Y:S08]  /*2ab0*/  HMMA.16816.F32.BF16 R84, R4, R48, R52 ;  /* 0x000000300454723c */ /* 0x000ff00000041834 */
[-C--:B------:R-:W-:Y:S08]  /*2ac0*/  HMMA.16816.F32.BF16 R52, R16, R46.reuse, R64 ;  /* 0x0000002e1034723c */ /* 0x080ff00000041840 */
[----:B------:R-:W-:Y:S08]  /*2ad0*/  HMMA.16816.F32.BF16 R64, R12, R46, R72 ;  /* 0x0000002e0c40723c */ /* 0x000ff00000041848 */
[C---:B------:R-:W-:Y:S08]  /*2ae0*/  HMMA.16816.F32.BF16 R108, R36.reuse, R92, R108 ;  /* 0x0000005c246c723c */ /* 0x040ff0000004186c */
[----:B------:R-:W-:Y:S08]  /*2af0*/  HMMA.16816.F32.BF16 R116, R36, R94, R116 ;  /* 0x0000005e2474723c */ /* 0x000ff00000041874 */
[----:B------:R-:W-:Y:S01]  /*2b00*/  HMMA.16816.F32.BF16 R36, R28, R56, R104 ;  /* 0x000000381c24723c */ /* 0x000fe20000041868 */
[----:B------:R-:W-:-:S04]  /*2b10*/  FMUL.FTZ R0, R80, c[0x0][0x320] ;  /* 0x0000c80050007a20 */ /* 0x000fc80000410000 */
[----:B------:R2:W3:Y:S03]  /*2b20*/  MUFU.TANH R149, R0 ;  /* 0x0000000000957308 */ /* 0x0004e60000002400 */
[----:B------:R-:W-:Y:S01]  /*2b30*/  HMMA.16816.F32.BF16 R68, R24, R60, R68 ;  /* 0x0000003c1844723c */ /* 0x000fe20000041844 */
[----:B--2---:R-:W-:-:S04]  /*2b40*/  FMUL.FTZ R0, R81, c[0x0][0x320] ;  /* 0x0000c80051007a20 */ /* 0x004fc80000410000 */
[----:B------:R2:W4:Y:S03]  /*2b50*/  MUFU.TANH R148, R0 ;  /* 0x0000000000947308 */ /* 0x0005260000002400 */
[----:B------:R-:W-:Y:S08]  /*2b60*/  HMMA.16816.F32.BF16 R88, R4, R50, R64 ;  /* 0x000000320458723c */ /* 0x000ff00000041840 */
[----:B------:R-:W-:Y:S01]  /*2b70*/  HMMA.16816.F32.BF16 R64, R32, R58, R96 ;  /* 0x0000003a2040723c */ /* 0x000fe20000041860 */
[----:B--2---:R-:W-:-:S07]  /*2b80*/  FMUL.FTZ R0, R82, c[0x0][0x320] ;  /* 0x0000c80052007a20 */ /* 0x004fce0000410000 */
[----:B------:R-:W-:Y:S01]  /*2b90*/  HMMA.16816.F32.BF16 R44, R20, R60, R36 ;  /* 0x0000003c142c723c */ /* 0x000fe20000041824 */
[----:B------:R-:W2:Y:S01]  /*2ba0*/  LDSM.16.M88.4 R36, [R208] ;  /* 0x00000000d024783b */ /* 0x000ea20000000200 */
[----:B------:R5:W1:Y:S06]  /*2bb0*/  MUFU.TANH R155, R0 ;  /* 0x00000000009b7308 */ /* 0x000a6c0000002400 */
[----:B------:R-:W-:Y:S01]  /*2bc0*/  HMMA.16816.F32.BF16 R76, R8, R50, R52 ;  /* 0x00000032084c723c */ /* 0x000fe20000041834 */
[----:B------:R-:W2:Y:S01]  /*2bd0*/  LDSM.16.M88.4 R52, [R200+0x1800] ;  /* 0x00180000c834783b */ /* 0x000ea20000000200 */
[----:B-----5:R-:W-:-:S06]  /*2be0*/  FMUL.FTZ R0, R83, c[0x0][0x320] ;  /* 0x0000c80053007a20 */ /* 0x020fcc0000410000 */
[----:B------:R-:W-:Y:S01]  /*2bf0*/  HMMA.16816.F32.BF16 R72, R28, R58, R128 ;  /* 0x0000003a1c48723c */ /* 0x000fe20000041880 */
[----:B------:R5:W1:Y:S02]  /*2c00*/  MUFU.TANH R154, R0 ;  /* 0x00000000009a7308 */ /* 0x000a640000002400 */
[----:B-----5:R-:W-:-:S06]  /*2c10*/  FMUL.FTZ R0, R84, c[0x0][0x320] ;  /* 0x0000c80054007a20 */ /* 0x020fcc0000410000 */
[----:B------:R5:W2:Y:S01]  /*2c20*/  MUFU.TANH R152, R0 ;  /* 0x0000000000987308 */ /* 0x000aa20000002400 */
[----:B-1----:R-:W-:Y:S01]  /*2c30*/  HMMA.16816.F32.BF16 R68, R16, R40, R68 ;  /* 0x000000281044723c */ /* 0x002fe20000041844 */
[----:B-----5:R-:W-:-:S06]  /*2c40*/  FMUL.FTZ R0, R85, c[0x0][0x320] ;  /* 0x0000c80055007a20 */ /* 0x020fcc0000410000 */
[----:B------:R1:W1:Y:S01]  /*2c50*/  MUFU.TANH R150, R0 ;  /* 0x0000000000967308 */ /* 0x0002620000002400 */
[----:B------:R-:W-:Y:S01]  /*2c60*/  HMMA.16816.F32.BF16 R56, R24, R62, R64 ;  /* 0x0000003e1838723c */ /* 0x000fe20000041840 */
[----:B-1----:R-:W-:-:S06]  /*2c70*/  FMUL.FTZ R0, R86, c[0x0][0x320] ;  /* 0x0000c80056007a20 */ /* 0x002fcc0000410000 */
[----:B------:R1:W1:Y:S01]  /*2c80*/  MUFU.TANH R153, R0 ;  /* 0x0000000000997308 */ /* 0x0002620000002400 */
[----:B------:R-:W-:Y:S01]  /*2c90*/  HMMA.16816.F32.BF16 R48, R12, R40, R44 ;  /* 0x000000280c30723c */ /* 0x000fe2000004182c */
[----:B------:R-:W5:Y:S01]  /*2ca0*/  LDSM.16.M88.4 R44, [R211] ;  /* 0x00000000d32c783b */ /* 0x000f620000000200 */
[----:B-1----:R-:W-:-:S05]  /*2cb0*/  FMUL.FTZ R0, R87, c[0x0][0x320] ;  /* 0x0000c80057007a20 */ /* 0x002fca0000410000 */
[----:B------:R1:W1:Y:S01]  /*2cc0*/  MUFU.TANH R151, R0 ;  /* 0x0000000000977308 */ /* 0x0002620000002400 */
[----:B------:R-:W-:Y:S01]  /*2cd0*/  HMMA.16816.F32.BF16 R64, R20, R62, R72 ;  /* 0x0000003e1440723c */ /* 0x000fe20000041848 */
[----:B-1----:R-:W-:-:S06]  /*2ce0*/  FMUL.FTZ R0, R76, c[0x0][0x320] ;  /* 0x0000c8004c007a20 */ /* 0x002fcc0000410000 */
[----:B------:R1:W1:Y:S02]  /*2cf0*/  MUFU.TANH R106, R0 ;  /* 0x00000000006a7308 */ /* 0x0002640000002400 */
[----:B-1----:R-:W-:-:S06]  /*2d00*/  FMUL.FTZ R0, R77, c[0x0][0x320] ;  /* 0x0000c8004d007a20 */ /* 0x002fcc0000410000 */
[----:B------:R1:W1:Y:S01]  /*2d10*/  MUFU.TANH R105, R0 ;  /* 0x0000000000697308 */ /* 0x0002620000002400 */
[----:B------:R-:W-:Y:S01]  /*2d20*/  HMMA.16816.F32.BF16 R60, R16, R42, R56 ;  /* 0x0000002a103c723c */ /* 0x000fe20000041838 */
[----:B------:R-:W3:Y:S01]  /*2d30*/  LDSM.16.M88.4 R56, [R200+0x2800] ;  /* 0x00280000c838783b */ /* 0x000ee20000000200 */
[----:B-1----:R-:W-:-:S05]  /*2d40*/  FMUL.FTZ R0, R78, c[0x0][0x320] ;  /* 0x0000c8004e007a20 */ /* 0x002fca0000410000 */
[----:B------:R1:W1:Y:S01]  /*2d50*/  MUFU.TANH R128, R0 ;  /* 0x0000000000807308 */ /* 0x0002620000002400 */
[----:B--2---:R-:W-:Y:S01]  /*2d60*/  HMMA.16816.F32.BF16 R80, R4, R36, R48 ;  /* 0x000000240450723c */ /* 0x004fe20000041830 */
[----:B-1----:R-:W-:-:S07]  /*2d70*/  FMUL.FTZ R0, R79, c[0x0][0x320] ;  /* 0x0000c8004f007a20 */ /* 0x002fce0000410000 */
[----:B------:R-:W-:Y:S01]  /*2d80*/  HMMA.16816.F32.BF16 R76, R8, R36, R68 ;  /* 0x00000024084c723c */ /* 0x000fe20000041844 */
[----:B------:R1:W2:Y:S07]  /*2d90*/  MUFU.TANH R115, R0 ;  /* 0x0000000000737308 */ /* 0x0002ae0000002400 */
[----:B------:R-:W-:Y:S01]  /*2da0*/  HMMA.16816.F32.BF16 R68, R32, R52, R100 ;  /* 0x000000342044723c */ /* 0x000fe20000041864 */
[----:B-1----:R-:W-:-:S04]  /*2db0*/  FMUL.FTZ R0, R88, c[0x0][0x320] ;  /* 0x0000c80058007a20 */ /* 0x002fc80000410000 */
[----:B------:R1:W1:Y:S03]  /*2dc0*/  MUFU.TANH R113, R0 ;  /* 0x0000000000717308 */ /* 0x0002660000002400 */
[----:B------:R-:W-:Y:S08]  /*2dd0*/  HMMA.16816.F32.BF16 R48, R28, R52, R132 ;  /* 0x000000341c30723c */ /* 0x000ff00000041884 */
[----:B------:R-:W-:Y:S01]  /*2de0*/  HMMA.16816.F32.BF16 R64, R12, R42, R64 ;  /* 0x0000002a0c40723c */ /* 0x000fe20000041840 */
[----:B-1----:R-:W-:-:S04]  /*2df0*/  FMUL.FTZ R0, R89, c[0x0][0x320] ;  /* 0x0000c80059007a20 */ /* 0x002fc80000410000 */
[----:B------:R1:W1:Y:S03]  /*2e00*/  MUFU.TANH R107, R0 ;  /* 0x00000000006b7308 */ /* 0x0002660000002400 */
[----:B-----5:R-:W-:Y:S01]  /*2e10*/  HMMA.16816.F32.BF16 R68, R24, R44, R68 ;  /* 0x0000002c1844723c */ /* 0x020fe20000041844 */
[----:B-1----:R-:W-:-:S04]  /*2e20*/  FMUL.FTZ R0, R90, c[0x0][0x320] ;  /* 0x0000c8005a007a20 */ /* 0x002fc80000410000 */
[----:B------:R1:W1:Y:S03]  /*2e30*/  MUFU.TANH R114, R0 ;  /* 0x0000000000727308 */ /* 0x0002660000002400 */
[----:B------:R-:W-:Y:S01]  /*2e40*/  HMMA.16816.F32.BF16 R72, R8, R38, R60 ;  /* 0x000000260848723c */ /* 0x000fe2000004183c */
[----:B-1----:R-:W-:-:S04]  /*2e50*/  FMUL.FTZ R0, R91, c[0x0][0x320] ;  /* 0x0000c8005b007a20 */ /* 0x002fc80000410000 */
[----:B------:R1:W1:Y:S03]  /*2e60*/  MUFU.TANH R112, R0 ;  /* 0x0000000000707308 */ /* 0x0002660000002400 */
[----:B------:R-:W-:Y:S01]  /*2e70*/  HMMA.16816.F32.BF16 R60, R32, R54, R120 ;  /* 0x00000036203c723c */ /* 0x000fe20000041878 */
[----:B-1----:R-:W-:-:S04]  /*2e80*/  FMUL.FTZ R0, R76, c[0x0][0x320] ;  /* 0x0000c8004c007a20 */ /* 0x002fc80000410000 */
[----:B------:R1:W1:Y:S03]  /*2e90*/  MUFU.TANH R98, R0 ;  /* 0x0000000000627308 */ /* 0x0002660000002400 */
[----:B------:R-:W-:Y:S01]  /*2ea0*/  HMMA.16816.F32.BF16 R40, R20, R44, R48 ;  /* 0x0000002c1428723c */ /* 0x000fe20000041830 */
[----:B------:R-:W5:Y:S01]  /*2eb0*/  LDSM.16.M88.4 R48, [R207] ;  /* 0x00000000cf30783b */ /* 0x000f620000000200 */
[----:B-1----:R-:W-:-:S04]  /*2ec0*/  FMUL.FTZ R0, R77, c[0x0][0x320] ;  /* 0x0000c8004d007a20 */ /* 0x002fc80000410000 */
[----:B------:R1:W1:Y:S02]  /*2ed0*/  MUFU.TANH R97, R0 ;  /* 0x0000000000617308 */ /* 0x0002640000002400 */
[----:B------:R-:W-:Y:S01]  /*2ee0*/  HMMA.16816.F32.BF16 R84, R4, R38, R64 ;  /* 0x000000260454723c */ /* 0x000fe20000041840 */
[----:B------:R-:W2:Y:S01]  /*2ef0*/  LDSM.16.M88.4 R36, [R200+0x1c00] ;  /* 0x001c0000c824783b */ /* 0x000ea20000000200 */
[----:B-1----:R-:W-:-:S04]  /*2f00*/  FMUL.FTZ R0, R78, c[0x0][0x320] ;  /* 0x0000c8004e007a20 */ /* 0x002fc80000410000 */
[----:B------:R1:W1:Y:S02]  /*2f10*/  MUFU.TANH R104, R0 ;  /* 0x0000000000687308 */ /* 0x0002640000002400 */
[----:B---3--:R-:W-:Y:S01]  /*2f20*/  HMMA.16816.F32.BF16 R64, R16, R56, R68 ;  /* 0x000000381040723c */ /* 0x008fe20000041844 */
[----:B-1----:R-:W-:-:S05]  /*2f30*/  FMUL.FTZ R0, R79, c[0x0][0x320] ;  /* 0x0000c8004f007a20 */ /* 0x002fca0000410000 */
[----:B------:R1:W3:Y:S02]  /*2f40*/  MUFU.TANH R103, R0 ;  /* 0x0000000000677308 */ /* 0x0002e40000002400 */
[----:B------:R-:W-:Y:S01]  /*2f50*/  HMMA.16816.F32.BF16 R68, R28, R54, R136 ;  /* 0x000000361c44723c */ /* 0x000fe20000041888 */
[----:B------:R-:W2:Y:S01]  /*2f60*/  LDSM.16.M88.4 R52, [R210] ;  /* 0x00000000d234783b */ /* 0x000ea20000000200 */
[----:B-1----:R-:W-:-:S04]  /*2f70*/  FMUL.FTZ R0, R80, c[0x0][0x320] ;  /* 0x0000c80050007a20 */ /* 0x002fc80000410000 */
[----:B------:R1:W1:Y:S02]  /*2f80*/  MUFU.TANH R101, R0 ;  /* 0x0000000000657308 */ /* 0x0002640000002400 */
[----:B------:R-:W-:Y:S01]  /*2f90*/  HMMA.16816.F32.BF16 R60, R24, R46, R60 ;  /* 0x0000002e183c723c */ /* 0x000fe2000004183c */
[----:B-1----:R-:W-:-:S05]  /*2fa0*/  FMUL.FTZ R0, R81, c[0x0][0x320] ;  /* 0x0000c80051007a20 */ /* 0x002fca0000410000 */
[----:B------:R1:W1:Y:S02]  /*2fb0*/  MUFU.TANH R99, R0 ;  /* 0x0000000000637308 */ /* 0x0002640000002400 */
[----:B------:R-:W-:Y:S01]  /*2fc0*/  HMMA.16816.F32.BF16 R40, R12, R56, R40 ;  /* 0x000000380c28723c */ /* 0x000fe20000041828 */
[----:B-1----:R-:W-:-:S05]  /*2fd0*/  FMUL.FTZ R0, R82, c[0x0][0x320] ;  /* 0x0000c80052007a20 */ /* 0x002fca0000410000 */
[----:B------:R1:W1:Y:S02]  /*2fe0*/  MUFU.TANH R102, R0 ;  /* 0x0000000000667308 */ /* 0x0002640000002400 */
[----:B-1----:R-:W-:-:S06]  /*2ff0*/  FMUL.FTZ R0, R83, c[0x0][0x320] ;  /* 0x0000c80053007a20 */ /* 0x002fcc0000410000 */
[----:B------:R1:W1:Y:S01]  /*3000*/  MUFU.TANH R100, R0 ;  /* 0x0000000000647308 */ /* 0x0002620000002400 */
[----:B-----5:R-:W-:Y:S01]  /*3010*/  HMMA.16816.F32.BF16 R76, R8, R48, R64 ;  /* 0x00000030084c723c */ /* 0x020fe20000041840 */
[----:B-1----:R-:W-:-:S06]  /*3020*/  FMUL.FTZ R0, R72, c[0x0][0x320] ;  /* 0x0000c80048007a20 */ /* 0x002fcc0000410000 */
[----:B------:R1:W1:Y:S01]  /*3030*/  MUFU.TANH R90, R0 ;  /* 0x00000000005a7308 */ /* 0x0002620000002400 */
[----:B------:R-:W-:Y:S01]  /*3040*/  HMMA.16816.F32.BF16 R68, R20, R46, R68 ;  /* 0x0000002e1444723c */ /* 0x000fe20000041844 */
[----:B-1----:R-:W-:-:S06]  /*3050*/  FMUL.FTZ R0, R73, c[0x0][0x320] ;  /* 0x0000c80049007a20 */ /* 0x002fcc0000410000 */
[----:B------:R1:W1:Y:S01]  /*3060*/  MUFU.TANH R89, R0 ;  /* 0x0000000000597308 */ /* 0x0002620000002400 */
[----:B--2---:R-:W-:Y:S08]  /*3070*/  HMMA.16816.F32.BF16 R64, R32, R36, R108 ;  /* 0x000000242040723c */ /* 0x004ff0000004186c */
[----:B------:R-:W-:Y:S01]  /*3080*/  HMMA.16816.F32.BF16 R44, R16, R58, R60 ;  /* 0x0000003a102c723c */ /* 0x000fe2000004183c */
[----:B-1----:R-:W-:-:S07]  /*3090*/  FMUL.FTZ R0, R74, c[0x0][0x320] ;  /* 0x0000c8004a007a20 */ /* 0x002fce0000410000 */
[----:B------:R-:W-:Y:S01]  /*30a0*/  HMMA.16816.F32.BF16 R60, R32, R38, R116 ;  /* 0x00000026203c723c */ /* 0x000fe20000041874 */
[----:B------:R-:W-:Y:S01]  /*30b0*/  LDSM.16.M88.4 R32, [R206] ;  /* 0x00000000ce20783b */ /* 0x000fe20000000200 */
[----:B------:R1:W2:Y:S06]  /*30c0*/  MUFU.TANH R96, R0 ;  /* 0x0000000000607308 */ /* 0x0002ac0000002400 */
[----:B------:R-:W-:Y:S01]  /*30d0*/  HMMA.16816.F32.BF16 R80, R4, R48, R40 ;  /* 0x000000300450723c */ /* 0x000fe20000041828 */
[----:B------:R-:W5:Y:S01]  /*30e0*/  LDSM.16.M88.4 R40, [R200+0x2c00] ;  /* 0x002c0000c828783b */ /* 0x000f620000000200 */
[----:B------:R-:W-:Y:S01]  /*30f0*/  ISETP.GE.AND P0, PT, R183, 0x2, PT ;  /* 0x00000002b700780c */ /* 0x000fe20003f06270 */
[----:B------:R-:W-:-:S04]  /*3100*/  DEPBAR.LE SB0, 0x0 ;  /* 0x000080000000791a */ /* 0x000fc80000000000 */
[----:B-1----:R-:W-:Y:S02]  /*3110*/  FMUL.FTZ R0, R75, c[0x0][0x320] ;  /* 0x0000c8004b007a20 */ /* 0x002fe40000410000 */
[C---:B------:R-:W-:Y:S08]  /*3120*/  HMMA.16816.F32.BF16 R72, R28.reuse, R36, R140 ;  /* 0x000000241c48723c */ /* 0x040ff0000004188c */
[----:B------:R-:W-:Y:S01]  /*3130*/  HMMA.16816.F32.BF16 R28, R28, R38, R144 ;  /* 0x000000261c1c723c */ /* 0x000fe20000041890 */
[----:B------:R1:W1:Y:S02]  /*3140*/  MUFU.TANH R95, R0 ;  /* 0x00000000005f7308 */ /* 0x0002640000002400 */
[----:B-1----:R-:W-:-:S06]  /*3150*/  FMUL.FTZ R0, R84, c[0x0][0x320] ;  /* 0x0000c80054007a20 */ /* 0x002fcc0000410000 */
[----:B------:R1:W1:Y:S01]  /*3160*/  MUFU.TANH R94, R0 ;  /* 0x00000000005e7308 */ /* 0x0002620000002400 */
[----:B------:R-:W-:Y:S01]  /*3170*/  HMMA.16816.F32.BF16 R68, R12, R58, R68 ;  /* 0x0000003a0c44723c */ /* 0x000fe20000041844 */
[----:B-1----:R-:W-:-:S06]  /*3180*/  FMUL.FTZ R0, R85, c[0x0][0x320] ;  /* 0x0000c80055007a20 */ /* 0x002fcc0000410000 */
[----:B------:R1:W1:Y:S01]  /*3190*/  MUFU.TANH R91, R0 ;  /* 0x00000000005b7308 */ /* 0x0002620000002400 */
[-C--:B------:R-:W-:Y:S08]  /*31a0*/  HMMA.16816.F32.BF16 R56, R24, R52.reuse, R64 ;  /* 0x000000341838723c */ /* 0x080ff00000041840 */
[----:B------:R-:W-:Y:S01]  /*31b0*/  HMMA.16816.F32.BF16 R64, R20, R52, R72 ;  /* 0x000000341440723c */ /* 0x000fe20000041848 */
[----:B-1----:R-:W-:-:S07]  /*31c0*/  FMUL.FTZ R0, R86, c[0x0][0x320] ;  /* 0x0000c80056007a20 */ /* 0x002fce0000410000 */
[-C--:B------:R-:W-:Y:S01]  /*31d0*/  HMMA.16816.F32.BF16 R24, R24, R54.reuse, R60 ;  /* 0x000000361818723c */ /* 0x080fe2000004183c */
[----:B------:R1:W1:Y:S07]  /*31e0*/  MUFU.TANH R93, R0 ;  /* 0x00000000005d7308 */ /* 0x00026e0000002400 */
[----:B------:R-:W-:Y:S01]  /*31f0*/  HMMA.16816.F32.BF16 R52, R20, R54, R28 ;  /* 0x000000361434723c */ /* 0x000fe2000004181c */
[----:B-1----:R-:W-:-:S04]  /*3200*/  FMUL.FTZ R0, R87, c[0x0][0x320] ;  /* 0x0000c80057007a20 */ /* 0x002fc80000410000 */
[----:B------:R1:W1:Y:S02]  /*3210*/  MUFU.TANH R92, R0 ;  /* 0x00000000005c7308 */ /* 0x0002640000002400 */
[----:B-1----:R-:W-:-:S06]  /*3220*/  FMUL.FTZ R0, R76, c[0x0][0x320] ;  /* 0x0000c8004c007a20 */ /* 0x002fcc0000410000 */
[----:B------:R1:W1:Y:S01]  /*3230*/  MUFU.TANH R85, R0 ;  /* 0x0000000000557308 */ /* 0x0002620000002400 */
[----:B-----5:R-:W-:Y:S01]  /*3240*/  HMMA.16816.F32.BF16 R36, R12, R40, R64 ;  /* 0x000000280c24723c */ /* 0x020fe20000041840 */
[----:B-1----:R-:W-:-:S06]  /*3250*/  FMUL.FTZ R0, R77, c[0x0][0x320] ;  /* 0x0000c8004d007a20 */ /* 0x002fcc0000410000 */
[----:B------:R1:W1:Y:S03]  /*3260*/  MUFU.TANH R84, R0 ;  /* 0x0000000000547308 */ /* 0x0002660000002400 */
[----:B------:R-:W-:Y:S01]  /*3270*/  HMMA.16816.F32.BF16 R12, R12, R42, R52 ;  /* 0x0000002a0c0c723c */ /* 0x000fe20000041834 */
[----:B-1----:R-:W-:-:S04]  /*3280*/  FMUL.FTZ R0, R78, c[0x0][0x320] ;  /* 0x0000c8004e007a20 */ /* 0x002fc80000410000 */
[----:B------:R1:W1:Y:S02]  /*3290*/  MUFU.TANH R88, R0 ;  /* 0x0000000000587308 */ /* 0x0002640000002400 */
[----:B-1----:R-:W-:Y:S02]  /*32a0*/  FMUL.FTZ R0, R79, c[0x0][0x320] ;  /* 0x0000c8004f007a20 */ /* 0x002fe40000410000 */
[----:B------:R-:W-:Y:S08]  /*32b0*/  HMMA.16816.F32.BF16 R76, R8, R50, R44 ;  /* 0x00000032084c723c */ /* 0x000ff0000004182c */
[C---:B------:R-:W-:Y:S08]  /*32c0*/  HMMA.16816.F32.BF16 R44, R16.reuse, R40, R56 ;  /* 0x00000028102c723c */ /* 0x040ff00000041838 */
[----:B------:R-:W-:Y:S01]  /*32d0*/  HMMA.16816.F32.BF16 R16, R16, R42, R24 ;  /* 0x0000002a1010723c */ /* 0x000fe20000041818 */
[----:B------:R1:W1:Y:S07]  /*32e0*/  MUFU.TANH R87, R0 ;  /* 0x0000000000577308 */ /* 0x00026e0000002400 */
[----:B------:R-:W-:Y:S08]  /*32f0*/  HMMA.16816.F32.BF16 R68, R4, R50, R68 ;  /* 0x000000320444723c */ /* 0x000ff00000041844 */
[----:B------:R-:W-:Y:S01]  /*3300*/  HMMA.16816.F32.BF16 R44, R8, R32, R44 ;  /* 0x00000020082c723c */ /* 0x000fe2000004182c */
[----:B-1----:R-:W-:-:S07]  /*3310*/  FMUL.FTZ R0, R80, c[0x0][0x320] ;  /* 0x0000c80050007a20 */ /* 0x002fce0000410000 */
[----:B------:R-:W-:Y:S08]  /*3320*/  HMMA.16816.F32.BF16 R20, R4, R32, R36 ;  /* 0x000000200414723c */ /* 0x000ff00000041824 */
[-C--:B------:R-:W-:Y:S08]  /*3330*/  HMMA.16816.F32.BF16 R8, R8, R34.reuse, R16 ;  /* 0x000000220808723c */ /* 0x080ff00000041810 */
[----:B------:R-:W-:Y:S01]  /*3340*/  HMMA.16816.F32.BF16 R4, R4, R34, R12 ;  /* 0x000000220404723c */ /* 0x000fe2000004180c */
[----:B------:R1:W1:Y:S01]  /*3350*/  MUFU.TANH R86, R0 ;  /* 0x0000000000567308 */ /* 0x0002620000002400 */
[----:B------:R-:W-:-:S02]  /*3360*/  FMUL.FTZ R77, R77, c[0x0][0x320] ;  /* 0x0000c8004d4d7a20 */ /* 0x000fc40000410000 */
[----:B------:R-:W-:Y:S02]  /*3370*/  FMUL.FTZ R78, R78, c[0x0][0x320] ;  /* 0x0000c8004e4e7a20 */ /* 0x000fe40000410000 */
[----:B-1----:R-:W-:-:S04]  /*3380*/  FMUL.FTZ R0, R81, c[0x0][0x320] ;  /* 0x0000c80051007a20 */ /* 0x002fc80000410000 */
[----:B------:R1:W1:Y:S01]  /*3390*/  MUFU.TANH R80, R0 ;  /* 0x0000000000507308 */ /* 0x0002620000002400 */
[----:B------:R-:W-:Y:S02]  /*33a0*/  FMUL.FTZ R79, R79, c[0x0][0x320] ;  /* 0x0000c8004f4f7a20 */ /* 0x000fe40000410000 */
[----:B------:R-:W-:Y:S02]  /*33b0*/  FMUL.FTZ R68, R68, c[0x0][0x320] ;  /* 0x0000c80044447a20 */ /* 0x000fe40000410000 */
[----:B------:R-:W-:Y:S02]  /*33c0*/  FMUL.FTZ R69, R69, c[0x0][0x320] ;  /* 0x0000c80045457a20 */ /* 0x000fe40000410000 */
[----:B------:R-:W-:Y:S02]  /*33d0*/  FMUL.FTZ R70, R70, c[0x0][0x320] ;  /* 0x0000c80046467a20 */ /* 0x000fe40000410000 */
[----:B-1----:R-:W-:-:S04]  /*33e0*/  FMUL.FTZ R0, R82, c[0x0][0x320] ;  /* 0x0000c80052007a20 */ /* 0x002fc80000410000 */
[----:B------:R1:W1:Y:S01]  /*33f0*/  MUFU.TANH R72, R0 ;  /* 0x0000000000487308 */ /* 0x0002620000002400 */
[----:B------:R-:W-:Y:S02]  /*3400*/  FMUL.FTZ R71, R71, c[0x0][0x320] ;  /* 0x0000c80047477a20 */ /* 0x000fe40000410000 */
[----:B------:R-:W-:Y:S02]  /*3410*/  FMUL.FTZ R44, R44, c[0x0][0x320] ;  /* 0x0000c8002c2c7a20 */ /* 0x000fe40000410000 */
[----:B------:R-:W-:Y:S02]  /*3420*/  FMUL.FTZ R45, R45, c[0x0][0x320] ;  /* 0x0000c8002d2d7a20 */ /* 0x000fe40000410000 */
[----:B------:R-:W-:Y:S02]  /*3430*/  FMUL.FTZ R46, R46, c[0x0][0x320] ;  /* 0x0000c8002e2e7a20 */ /* 0x000fe40000410000 */
[----:B------:R-:W-:Y:S02]  /*3440*/  FMUL.FTZ R47, R47, c[0x0][0x320] ;  /* 0x0000c8002f2f7a20 */ /* 0x000fe40000410000 */
[----:B------:R-:W-:-:S02]  /*3450*/  FMUL.FTZ R20, R20, c[0x0][0x320] ;  /* 0x0000c80014147a20 */ /* 0x000fc40000410000 */
[----:B-1----:R-:W-:Y:S02]  /*3460*/  FMUL.FTZ R0, R83, c[0x0][0x320] ;  /* 0x0000c80053007a20 */ /* 0x002fe40000410000 */
[----:B------:R-:W-:Y:S02]  /*3470*/  FMUL.FTZ R21, R21, c[0x0][0x320] ;  /* 0x0000c80015157a20 */ /* 0x000fe40000410000 */
[----:B------:R1:W1:Y:S01]  /*3480*/  MUFU.TANH R50, R0 ;  /* 0x0000000000327308 */ /* 0x0002620000002400 */
[----:B------:R-:W-:Y:S02]  /*3490*/  FMUL.FTZ R22, R22, c[0x0][0x320] ;  /* 0x0000c80016167a20 */ /* 0x000fe40000410000 */
[----:B------:R-:W-:Y:S02]  /*34a0*/  FMUL.FTZ R23, R23, c[0x0][0x320] ;  /* 0x0000c80017177a20 */ /* 0x000fe40000410000 */
[----:B------:R-:W-:Y:S02]  /*34b0*/  FMUL.FTZ R8, R8, c[0x0][0x320] ;  /* 0x0000c80008087a20 */ /* 0x000fe40000410000 */
[----:B------:R-:W-:-:S02]  /*34c0*/  FMUL.FTZ R9, R9, c[0x0][0x320] ;  /* 0x0000c80009097a20 */ /* 0x000fc40000410000 */
[----:B------:R-:W-:Y:S02]  /*34d0*/  FMUL.FTZ R10, R10, c[0x0][0x320] ;  /* 0x0000c8000a0a7a20 */ /* 0x000fe40000410000 */
[----:B------:R-:W-:Y:S02]  /*34e0*/  FMUL.FTZ R11, R11, c[0x0][0x320] ;  /* 0x0000c8000b0b7a20 */ /* 0x000fe40000410000 */
[----:B------:R-:W-:Y:S02]  /*34f0*/  FMUL.FTZ R4, R4, c[0x0][0x320] ;  /* 0x0000c80004047a20 */ /* 0x000fe40000410000 */
[----:B------:R-:W-:Y:S02]  /*3500*/  FMUL.FTZ R5, R5, c[0x0][0x320] ;  /* 0x0000c80005057a20 */ /* 0x000fe40000410000 */
[----:B-1----:R-:W-:Y:S02]  /*3510*/  FMUL.FTZ R0, R76, c[0x0][0x320] ;  /* 0x0000c8004c007a20 */ /* 0x002fe40000410000 */
[----:B------:R-:W-:-:S02]  /*3520*/  FMUL.FTZ R6, R6, c[0x0][0x320] ;  /* 0x0000c80006067a20 */ /* 0x000fc40000410000 */
[----:B------:R-:W-:Y:S01]  /*3530*/  FMUL.FTZ R7, R7, c[0x0][0x320] ;  /* 0x0000c80007077a20 */ /* 0x000fe20000410000 */
[----:B------:R1:W1:Y:S08]  /*3540*/  MUFU.TANH R40, R46 ;  /* 0x0000002e00287308 */ /* 0x0002700000002400 */
[----:B------:R1:W1:Y:S08]  /*3550*/  MUFU.TANH R49, R0 ;  /* 0x0000000000317308 */ /* 0x0002700000002400 */
[----:B------:R-:W1:Y:S08]  /*3560*/  MUFU.TANH R77, R77 ;  /* 0x0000004d004d7308 */ /* 0x000e700000002400 */
        /* <DEDUP_REMOVED lines=9> */
[----:B------:R1:W1:Y:S08]  /*3600*/  MUFU.TANH R38, R20 ;  /* 0x0000001400267308 */ /* 0x0002700000002400 */
        /* <DEDUP_REMOVED lines=10> */
[----:B------:R1:W1:Y:S01]  /*36b0*/  MUFU.TANH R48, R7 ;  /* 0x0000000700307308 */ /* 0x0002620000002400 */
[----:B------:R-:W-:Y:S01]  /*36c0*/  BSSY B0, `(.L_x_607) ;  /* 0x000004c000007945 */ /* 0x000fe20003800000 */
[----:B------:R-:W-:Y:S01]  /*36d0*/  BAR.SYNC.DEFER_BLOCKING 0x0 ;  /* 0x0000000000007b1d */ /* 0x000fe20000010000 */
[----:B------:R-:W-:-:S05]  /*36e0*/  ISETP.GT.AND P3, PT, R163, 0x3f, PT ;  /* 0x0000003fa300780c */ /* 0x000fca0003f64270 */
[----:B------:R-:W-:Y:S05]  /*36f0*/  @!P0 BRA `(.L_x_608) ;  /* 0x0000048000008947 */ /* 0x000fea0003800000 */
[----:B--234-:R-:W-:Y:S01]  /*3700*/  IMAD R2, R183, 0x40, R166 ;  /* 0x00000040b7027824 */ /* 0x01cfe200078e02a6 */
[----:B------:R-:W-:-:S04]  /*3710*/  MOV R228, RZ ;  /* 0x000000ff00e47202 */ /* 0x000fc80000000f00 */
[----:B------:R-:W-:-:S05]  /*3720*/  IADD3 R2, R2, -0x80, R163 ;  /* 0xffffff8002027810 */ /* 0x000fca0007ffe0a3 */
[----:B------:R-:W-:-:S04]  /*3730*/  @P4 IMAD.HI.U32 R3, R2, c[0x0][0x2bc], RZ ;  /* 0x0000af0002034a27 */ /* 0x000fc800078e00ff */
[----:B-1----:R-:W-:Y:S01]  /*3740*/  IMAD.MOV.U32 R0, RZ, RZ, R2 ;  /* 0x000000ffff007224 */ /* 0x002fe200078e0002 */
[----:B------:R-:W-:-:S04]  /*3750*/  @P4 SHF.R.U32.HI R0, RZ, c[0x0][0x2c0], R3 ;  /* 0x0000b000ff004a19 */ /* 0x000fc80000011603 */
[----:B------:R-:W-:-:S04]  /*3760*/  @!P3 IADD3 R3, P0, R0, R164, RZ ;  /* 0x000000a40003b210 */ /* 0x000fc80007f1e0ff */
[----:B------:R-:W-:Y:S02]  /*3770*/  @!P3 LEA.HI.X.SX32 R5, R0, R162, 0x1, P0 ;  /* 0x000000a20005b211 */ /* 0x000fe400000f0eff */
[----:B------:R-:W-:-:S04]  /*3780*/  @!P3 LEA R4, P0, R3, c[0x0][0x2a0], 0x2 ;  /* 0x0000a8000304ba11 */ /* 0x000fc800078010ff */
[----:B------:R-:W-:-:S05]  /*3790*/  @!P3 LEA.HI.X R5, R3, c[0x0][0x2a4], R5, 0x2, P0 ;  /* 0x0000a9000305ba11 */ /* 0x000fca00000f1405 */
[----:B------:R-:W2:Y:S01]  /*37a0*/  @!P3 LDG.E R228, [R4.64] ;  /* 0x0000000604e4b981 */ /* 0x000ea2000c1e1900 */
[----:B------:R-:W-:-:S04]  /*37b0*/  IMAD.MOV R0, RZ, RZ, -R0 ;  /* 0x000000ffff007224 */ /* 0x000fc800078e0a00 */
[----:B------:R-:W-:-:S04]  /*37c0*/  IMAD R230, R0, c[0x0][0x2b8], R2 ;  /* 0x0000ae0000e67a24 */ /* 0x000fc800078e0202 */
[----:B------:R-:W-:Y:S01]  /*37d0*/  IMAD.WIDE.U32 R2, R230, c[0x0][0x1e0], RZ ;  /* 0x00007800e6027a25 */ /* 0x000fe200078e00ff */
[----:B------:R-:W-:-:S05]  /*37e0*/  SHF.R.S32.HI R0, RZ, 0x1f, R230 ;  /* 0x0000001fff007819 */ /* 0x000fca00000114e6 */
[----:B------:R-:W-:-:S04]  /*37f0*/  IMAD R0, R0, c[0x0][0x1e0], RZ ;  /* 0x0000780000007a24 */ /* 0x000fc800078e02ff */
[----:B------:R-:W-:-:S05]  /*3800*/  IMAD R0, R230, c[0x0][0x1e4], R0 ;  /* 0x00007900e6007a24 */ /* 0x000fca00078e0200 */
[----:B------:R-:W-:Y:S02]  /*3810*/  IADD3 R3, R3, R0, RZ ;  /* 0x0000000003037210 */ /* 0x000fe40007ffe0ff */
[----:B--2---:R-:W-:-:S03]  /*3820*/  SHF.R.S32.HI R10, RZ, 0x1f, R228 ;  /* 0x0000001fff0a7819 */ /* 0x004fc600000114e4 */
[----:B------:R-:W-:-:S04]  /*3830*/  IMAD.WIDE.U32 R2, R228, c[0x0][0x1f0], R2 ;  /* 0x00007c00e4027a25 */ /* 0x000fc800078e0002 */
[----:B------:R-:W-:Y:S01]  /*3840*/  IMAD R10, R10, c[0x0][0x1f0], RZ ;  /* 0x00007c000a0a7a24 */ /* 0x000fe200078e02ff */
[----:B------:R-:W-:-:S03]  /*3850*/  IADD3 R0, P1, R160, R2, RZ ;  /* 0x00000002a0007210 */ /* 0x000fc60007f3e0ff */
[----:B------:R-:W-:Y:S01]  /*3860*/  IMAD R10, R228, c[0x0][0x1f4], R10 ;  /* 0x00007d00e40a7a24 */ /* 0x000fe200078e020a */
[----:B------:R-:W-:-:S04]  /*3870*/  LEA R13, P0, R0, c[0x0][0x1c8], 0x1 ;  /* 0x00007200000d7a11 */ /* 0x000fc800078008ff */
[----:B------:R-:W-:-:S04]  /*3880*/  IADD3.X R10, R159, R3, R10, P1, !PT ;  /* 0x000000039f0a7210 */ /* 0x000fc80000ffe40a */
[----:B------:R-:W-:Y:S01]  /*3890*/  LEA.HI.X R10, R0, c[0x0][0x1cc], R10, 0x1, P0 ;  /* 0x00007300000a7a11 */ /* 0x000fe200000f0c0a */
[----:B------:R-:W-:Y:S05]  /*38a0*/  BRA.DIV ~URZ, `(.L_x_609) ;  /* 0x0000e4527f007947 */ /* 0x000fea000b800000 */
[----:B------:R1:W2:Y:S02]  /*38b0*/  SHFL.IDX PT, R5, R10, RZ, 0x1c1f ;  /* 0x001c1fff0a057589 */ /* 0x0002a400000e0000 */
.L_x_671:
[----:B------:R-:W-:Y:S05]  /*38c0*/  BRA.DIV ~URZ, `(.L_x_610) ;  /* 0x0000e4a27f007947 */ /* 0x000fea000b800000 */
[----:B------:R-:W3:Y:S01]  /*38d0*/  SHFL.IDX PT, R0, R13, RZ, 0x1c1f ;  /* 0x001c1fff0d007589 */ /* 0x000ee200000e0000 */
[C---:B------:R-:W-:Y:S02]  /*38e0*/  IADD3 R2, R217.reuse, 0x20, RZ ;  /* 0x00000020d9027810 */ /* 0x040fe40007ffe0ff */
[C---:B------:R-:W-:Y:S02]  /*38f0*/  IADD3 R4, R217.reuse, 0x40, RZ ;  /* 0x00000040d9047810 */ /* 0x040fe40007ffe0ff */
[----:B------:R-:W-:Y:S02]  /*3900*/  ISETP.GE.AND P1, PT, R2, c[0x0][0x1d4], PT ;  /* 0x0000750002007a0c */ /* 0x000fe40003f26270 */
[----:B------:R-:W-:Y:S02]  /*3910*/  ISETP.GE.AND P2, PT, R217, c[0x0][0x1d4], PT ;  /* 0x00007500d9007a0c */ /* 0x000fe40003f46270 */
[----:B------:R-:W-:-:S02]  /*3920*/  SEL R11, RZ, 0x10, P1 ;  /* 0x00000010ff0b7807 */ /* 0x000fc40000800000 */
[----:B------:R-:W-:Y:S02]  /*3930*/  SEL R12, RZ, 0x10, P2 ;  /* 0x00000010ff0c7807 */ /* 0x000fe40001000000 */
[C---:B---3--:R-:W-:Y:S02]  /*3940*/  IADD3 R6, P0, R0.reuse, R156, RZ ;  /* 0x0000009c00067210 */ /* 0x048fe40007f1e0ff */
[----:B------:R-:W-:-:S03]  /*3950*/  IADD3 R2, P6, R0, R157, RZ ;  /* 0x0000009d00027210 */ /* 0x000fc60007fde0ff */
[C---:B--2---:R-:W-:Y:S01]  /*3960*/  IMAD.X R7, R5.reuse, 0x1, R124, P0 ;  /* 0x0000000105077824 */ /* 0x044fe200000e067c */
[----:B------:R-:W-:Y:S01]  /*3970*/  ISETP.GE.AND P0, PT, R4, c[0x0][0x1d4], PT ;  /* 0x0000750004007a0c */ /* 0x000fe20003f06270 */
[C---:B------:R-:W-:Y:S01]  /*3980*/  IMAD.X R3, R5.reuse, 0x1, R126, P6 ;  /* 0x0000000105037824 */ /* 0x040fe200030e067e */
[----:B------:R-:W-:Y:S02]  /*3990*/  IADD3 R8, P6, R0, R158, RZ ;  /* 0x0000009e00087210 */ /* 0x000fe40007fde0ff */
[----:B------:R-:W-:Y:S01]  /*39a0*/  @!PT LDS RZ, [RZ] ;  /* 0x00000000fffff984 */ /* 0x000fe20000000800 */
[----:B------:R-:W-:Y:S01]  /*39b0*/  @!PT LDS RZ, [RZ] ;  /* 0x00000000fffff984 */ /* 0x000fe20000000800 */
[----:B------:R2:W-:Y:S03]  /*39c0*/  LDGSTS.E.BYPASS.LTC128B.128 [R218+0x3100], [R6.64], !P2 ;  /* 0x0310000006da7fae */ /* 0x0005e6000d101d46 */
[----:B------:R-:W-:Y:S01]  /*39d0*/  IMAD.X R9, R5, 0x1, R125, P6 ;  /* 0x0000000105097824 */ /* 0x000fe200030e067d */
[----:B------:R2:W-:Y:S04]  /*39e0*/  LDGSTS.E.BYPASS.LTC128B.128 [R218+0x4100], [R2.64], !P1 ;  /* 0x0410000002da7fae */ /* 0x0005e8000c901d46 */
[----:B------:R-:W3:Y:S04]  /*39f0*/  SHFL.IDX PT, R0, R13, 0x1, 0x1c1f ;  /* 0x003c1f000d007f89 */ /* 0x000ee800000e0000 */
[----:B------:R2:W-:Y:S04]  /*3a00*/  LDGSTS.E.BYPASS.LTC128B.128 [R218+0x5100], [R8.64], !P0 ;  /* 0x0510000008da7fae */ /* 0x0005e8000c101d46 */
[----:B------:R4:W1:Y:S02]  /*3a10*/  SHFL.IDX PT, R5, R10, 0x1, 0x1c1f ;  /* 0x003c1f000a057f89 */ /* 0x00086400000e0000 */
[----:B-1--4-:R-:W-:-:S02]  /*3a20*/  SEL R10, RZ, 0x10, P0 ;  /* 0x00000010ff0a7807 */ /* 0x012fc40000000000 */
.L_x_672:
[----:B--23--:R-:W-:Y:S02]  /*3a30*/  IADD3 R8, -R12, 0x10, RZ ;  /* 0x000000100c087810 */ /* 0x00cfe40007ffe1ff */
[----:B------:R-:W-:-:S02]  /*3a40*/  IADD3 R2, -R11, 0x10, RZ ;  /* 0x000000100b027810 */ /* 0x000fc40007ffe1ff */
[----:B------:R-:W-:Y:S02]  /*3a50*/  LOP3.LUT R8, R8, 0xf, RZ, 0xc0, !PT ;  /* 0x0000000f08087812 */ /* 0x000fe400078ec0ff */
[----:B------:R-:W-:Y:S02]  /*3a60*/  IADD3 R3, -R10, 0x10, RZ ;  /* 0x000000100a037810 */ /* 0x000fe40007ffe1ff */
[----:B------:R-:W-:Y:S02]  /*3a70*/  LOP3.LUT R6, R2, 0xf, RZ, 0xc0, !PT ;  /* 0x0000000f02067812 */ /* 0x000fe400078ec0ff */
[-C--:B------:R-:W-:Y:S02]  /*3a80*/  IADD3 R8, P1, P0, R8, R0.reuse, R156 ;  /* 0x0000000008087210 */ /* 0x080fe4000783e09c */
[----:B------:R-:W-:Y:S02]  /*3a90*/  LOP3.LUT R2, R3, 0xf, RZ, 0xc0, !PT ;  /* 0x0000000f03027812 */ /* 0x000fe400078ec0ff */
[----:B------:R-:W-:-:S02]  /*3aa0*/  IADD3 R6, P6, P2, R6, R0, R157 ;  /* 0x0000000006067210 */ /* 0x000fc40007ade09d */
[-C--:B------:R-:W-:Y:S02]  /*3ab0*/  IADD3.X R9, RZ, R5.reuse, R124, P1, P0 ;  /* 0x00000005ff097210 */ /* 0x080fe40000fe047c */
[----:B------:R-:W-:Y:S02]  /*3ac0*/  IADD3 R2, P1, P0, R2, R0, R158 ;  /* 0x0000000002027210 */ /* 0x000fe4000783e09e */
[-C--:B------:R-:W-:Y:S02]  /*3ad0*/  IADD3.X R7, RZ, R5.reuse, R126, P6, P2 ;  /* 0x00000005ff077210 */ /* 0x080fe400037e447e */
[----:B------:R-:W-:Y:S02]  /*3ae0*/  ISETP.NE.U32.AND P6, PT, R12, RZ, PT ;  /* 0x000000ff0c00720c */ /* 0x000fe40003fc5070 */
[----:B------:R-:W-:Y:S02]  /*3af0*/  ISETP.NE.U32.AND P2, PT, R11, RZ, PT ;  /* 0x000000ff0b00720c */ /* 0x000fe40003f45070 */
[----:B------:R-:W-:-:S02]  /*3b00*/  IADD3.X R3, RZ, R5, R125, P1, P0 ;  /* 0x00000005ff037210 */ /* 0x000fc40000fe047d */
[----:B------:R-:W-:-:S07]  /*3b10*/  ISETP.NE.U32.AND P0, PT, R10, RZ, PT ;  /* 0x000000ff0a00720c */ /* 0x000fce0003f05070 */
[----:B------:R-:W-:Y:S01]  /*3b20*/  @!PT LDS RZ, [RZ] ;  /* 0x00000000fffff984 */ /* 0x000fe20000000800 */
[----:B------:R-:W-:Y:S01]  /*3b30*/  @!PT LDS RZ, [RZ] ;  /* 0x00000000fffff984 */ /* 0x000fe20000000800 */
[----:B------:R-:W-:Y:S01]  /*3b40*/  @!PT LDS RZ, [RZ] ;  /* 0x00000000fffff984 */ /* 0x000fe20000000800 */
[----:B------:R1:W-:Y:S04]  /*3b50*/  LDGSTS.E.BYPASS.LTC128B.128.ZFILL [R218+0x3900], [R8.64], P6 ;  /* 0x0390000008da7fae */ /* 0x0003e8000b141d46 */
[----:B------:R1:W-:Y:S04]  /*3b60*/  LDGSTS.E.BYPASS.LTC128B.128.ZFILL [R218+0x4900], [R6.64], P2 ;  /* 0x0490000006da7fae */ /* 0x0003e80009141d46 */
[----:B------:R1:W-:Y:S02]  /*3b70*/  LDGSTS.E.BYPASS.LTC128B.128.ZFILL [R218+0x5900], [R2.64], P0 ;  /* 0x0590000002da7fae */ /* 0x0003e40008141d46 */
.L_x_608:
[----:B--234-:R-:W-:Y:S05]  /*3b80*/  BSYNC B0 ;  /* 0x0000000000007941 */ /* 0x01cfea0003800000 */
.L_x_607:
[----:B-1----:R-:W2:Y:S04]  /*3b90*/  LDL R3, [R1+0x58] ;  /* 0x0000580001037983 */ /* 0x002ea80000100800 */
[----:B------:R-:W2:Y:S04]  /*3ba0*/  LDL R2, [R1+0x68] ;  /* 0x0000680001027983 */ /* 0x000ea80000100800 */
[----:B------:R-:W3:Y:S01]  /*3bb0*/  LDL R6, [R1+0x64] ;  /* 0x0000640001067983 */ /* 0x000ee20000100800 */
[----:B------:R-:W-:-:S03]  /*3bc0*/  MOV R0, 0xffffffc0 ;  /* 0xffffffc000007802 */ /* 0x000fc60000000f00 */
[----:B------:R-:W0:Y:S02]  /*3bd0*/  LDGDEPBAR ;  /* 0x00000000000079af */ /* 0x000e240000000000 */
[----:B------:R-:W-:Y:S01]  /*3be0*/  IMAD R0, R183, R0, 0x41 ;  /* 0x00000041b7007424 */ /* 0x000fe200078e0200 */
[----:B--2---:R-:W-:Y:S02]  /*3bf0*/  IADD3 R4, R2, R3, RZ ;  /* 0x0000000302047210 */ /* 0x004fe40007ffe0ff */
[----:B------:R-:W-:Y:S02]  /*3c00*/  MOV R3, c[0x0][0x2ac] ;  /* 0x0000ab0000037a02 */ /* 0x000fe40000000f00 */
[----:B---3--:R-:W-:Y:S01]  /*3c10*/  IADD3 R5, -R6, R127, RZ ;  /* 0x0000007f06057210 */ /* 0x008fe20007ffe1ff */
[----:B------:R-:W-:-:S04]  /*3c20*/  @P5 IMAD.HI.U32 R2, R4, c[0x0][0x2c8], RZ ;  /* 0x0000b20004025a27 */ /* 0x000fc800078e00ff */
[----:B------:R-:W-:Y:S01]  /*3c30*/  IMAD R0, R3, c[0x0][0x1d0], R0 ;  /* 0x0000740003007a24 */ /* 0x000fe200078e0200 */
[----:B------:R-:W-:-:S04]  /*3c40*/  @P5 SHF.R.U32.HI R4, RZ, c[0x0][0x2cc], R2 ;  /* 0x0000b300ff045a19 */ /* 0x000fc80000011602 */
[----:B------:R-:W-:Y:S01]  /*3c50*/  IADD3 R0, R0, -c[0x0][0x168], -R6 ;  /* 0x80005a0000007a10 */ /* 0x000fe20007ffe806 */
[----:B------:R-:W-:Y:S05]  /*3c60*/  BRA.DIV ~URZ, `(.L_x_611) ;  /* 0x0000e3627f007947 */ /* 0x000fea000b800000 */
[----:B------:R1:W2:Y:S02]  /*3c70*/  SHFL.IDX PT, R2, R4, RZ, 0x1c1f ;  /* 0x001c1fff04027589 */ /* 0x0002a400000e0000 */
.L_x_673:
[----:B--2---:R-:W-:-:S05]  /*3c80*/  IMAD.IADD R2, R0, 0x1, R2 ;  /* 0x0000000100027824 */ /* 0x004fca00078e0202 */
[----:B------:R-:W-:-:S04]  /*3c90*/  IMNMX R2, R5, R2, PT ;  /* 0x0000000205027217 */ /* 0x000fc80003800200 */
[C---:B------:R-:W-:Y:S02]  /*3ca0*/  ISETP.GT.AND P6, PT, R2.reuse, RZ, PT ;  /* 0x000000ff0200720c */ /* 0x040fe40003fc4270 */
[C---:B------:R-:W-:Y:S02]  /*3cb0*/  ISETP.GT.AND P2, PT, R2.reuse, 0x1, PT ;  /* 0x000000010200780c */ /* 0x040fe40003f44270 */
[C---:B------:R-:W-:Y:S02]  /*3cc0*/  ISETP.GT.AND P1, PT, R2.reuse, 0x8, PT ;  /* 0x000000080200780c */ /* 0x040fe40003f24270 */
[----:B------:R-:W-:Y:S02]  /*3cd0*/  ISETP.GT.AND P0, PT, R2, 0x9, PT ;  /* 0x000000090200780c */ /* 0x000fe40003f04270 */
[----:B------:R-:W-:Y:S02]  /*3ce0*/  FSEL R7, R149, -INF , P6 ;  /* 0xff80000095077808 */ /* 0x000fe40003000000 */
[----:B------:R-:W-:-:S02]  /*3cf0*/  FSEL R9, R148, -INF , P2 ;  /* 0xff80000094097808 */ /* 0x000fc40001000000 */
[----:B------:R-:W-:Y:S02]  /*3d00*/  FSEL R11, R106, -INF , P1 ;  /* 0xff8000006a0b7808 */ /* 0x000fe40000800000 */
[----:B------:R-:W-:Y:S02]  /*3d10*/  FSEL R13, R105, -INF , P0 ;  /* 0xff800000690d7808 */ /* 0x000fe40000000000 */
[C---:B------:R-:W-:Y:S02]  /*3d20*/  ISETP.GT.AND P6, PT, R2.reuse, 0x10, PT ;  /* 0x000000100200780c */ /* 0x040fe40003fc4270 */
[C---:B------:R-:W-:Y:S02]  /*3d30*/  ISETP.GT.AND P2, PT, R2.reuse, 0x11, PT ;  /* 0x000000110200780c */ /* 0x040fe40003f44270 */
[C---:B------:R-:W-:Y:S02]  /*3d40*/  ISETP.GT.AND P1, PT, R2.reuse, 0x18, PT ;  /* 0x000000180200780c */ /* 0x040fe40003f24270 */
[----:B------:R-:W-:-:S02]  /*3d50*/  ISETP.GT.AND P0, PT, R2, 0x19, PT ;  /* 0x000000190200780c */ /* 0x000fc40003f04270 */
[----:B------:R-:W-:Y:S02]  /*3d60*/  FSEL R15, R98, -INF , P6 ;  /* 0xff800000620f7808 */ /* 0x000fe40003000000 */
[----:B------:R-:W-:Y:S02]  /*3d70*/  FSEL R18, R97, -INF , P2 ;  /* 0xff80000061127808 */ /* 0x000fe40001000000 */
[----:B------:R-:W-:Y:S02]  /*3d80*/  FSEL R20, R90, -INF , P1 ;  /* 0xff8000005a147808 */ /* 0x000fe40000800000 */
[----:B------:R-:W-:Y:S02]  /*3d90*/  FSEL R22, R89, -INF , P0 ;  /* 0xff80000059167808 */ /* 0x000fe40000000000 */
[C---:B------:R-:W-:Y:S02]  /*3da0*/  ISETP.GT.AND P6, PT, R2.reuse, 0x20, PT ;  /* 0x000000200200780c */ /* 0x040fe40003fc4270 */
[----:B------:R-:W-:-:S02]  /*3db0*/  ISETP.GT.AND P2, PT, R2, 0x21, PT ;  /* 0x000000210200780c */ /* 0x000fc40003f44270 */
[C---:B------:R-:W-:Y:S02]  /*3dc0*/  ISETP.GT.AND P1, PT, R2.reuse, 0x28, PT ;  /* 0x000000280200780c */ /* 0x040fe40003f24270 */
[----:B------:R-:W-:Y:S02]  /*3dd0*/  ISETP.GT.AND P0, PT, R2, 0x29, PT ;  /* 0x000000290200780c */ /* 0x000fe40003f04270 */
[----:B------:R-:W-:Y:S02]  /*3de0*/  FSEL R163, R85, -INF , P6 ;  /* 0xff80000055a37808 */ /* 0x000fe40003000000 */
[----:B------:R-:W-:Y:S02]  /*3df0*/  FSEL R162, R84, -INF , P2 ;  /* 0xff80000054a27808 */ /* 0x000fe40001000000 */
[----:B------:R-:W-:Y:S02]  /*3e00*/  FSEL R161, R49, -INF , P1 ;  /* 0xff80000031a17808 */ /* 0x000fe40000800000 */
[----:B------:R-:W-:-:S02]  /*3e10*/  FSEL R160, R77, -INF , P0 ;  /* 0xff8000004da07808 */ /* 0x000fc40000000000 */
[C---:B------:R-:W-:Y:S02]  /*3e20*/  ISETP.GT.AND P6, PT, R2.reuse, 0x30, PT ;  /* 0x000000300200780c */ /* 0x040fe40003fc4270 */
[C---:B------:R-:W-:Y:S02]  /*3e30*/  ISETP.GT.AND P2, PT, R2.reuse, 0x31, PT ;  /* 0x000000310200780c */ /* 0x040fe40003f44270 */
[C---:B------:R-:W-:Y:S02]  /*3e40*/  ISETP.GT.AND P1, PT, R2.reuse, 0x38, PT ;  /* 0x000000380200780c */ /* 0x040fe40003f24270 */
[----:B------:R-:W-:Y:S02]  /*3e50*/  ISETP.GT.AND P0, PT, R2, 0x39, PT ;  /* 0x000000390200780c */ /* 0x000fe40003f04270 */
[----:B------:R-:W-:Y:S02]  /*3e60*/  FSEL R192, R44, -INF , P6 ;  /* 0xff8000002cc07808 */ /* 0x000fe40003000000 */
[----:B------:R-:W-:-:S02]  /*3e70*/  FSEL R191, R45, -INF , P2 ;  /* 0xff8000002dbf7808 */ /* 0x000fc40001000000 */
[----:B------:R-:W-:Y:S02]  /*3e80*/  FSEL R190, R16, -INF , P1 ;  /* 0xff80000010be7808 */ /* 0x000fe40000800000 */
[----:B------:R-:W-:Y:S01]  /*3e90*/  FSEL R189, R14, -INF , P0 ;  /* 0xff8000000ebd7808 */ /* 0x000fe20000000000 */
[----:B------:R-:W-:Y:S05]  /*3ea0*/  BRA.DIV ~URZ, `(.L_x_612) ;  /* 0x0000e1827f007947 */ /* 0x000fea000b800000 */
[----:B------:R-:W2:Y:S04]  /*3eb0*/  SHFL.IDX PT, R2, R4, 0x2, 0x1c1f ;  /* 0x005c1f0004027f89 */ /* 0x000ea800000e0000 */
[----:B------:R-:W3:Y:S04]  /*3ec0*/  SHFL.IDX PT, R3, R4, 0x1, 0x1c1f ;  /* 0x003c1f0004037f89 */ /* 0x000ee800000e0000 */
[----:B-1----:R-:W1:Y:S01]  /*3ed0*/  SHFL.IDX PT, R4, R4, 0x3, 0x1c1f ;  /* 0x007c1f0004047f89 */ /* 0x002e6200000e0000 */
[----:B--2---:R-:W-:-:S02]  /*3ee0*/  IMAD.IADD R2, R0, 0x1, R2 ;  /* 0x0000000100027824 */ /* 0x004fc400078e0202 */
[----:B---3--:R-:W-:-:S03]  /*3ef0*/  IMAD.IADD R3, R0, 0x1, R3 ;  /* 0x0000000100037824 */ /* 0x008fc600078e0203 */
[----:B------:R-:W-:Y:S01]  /*3f00*/  IMNMX R2, R5, R2, PT ;  /* 0x0000000205027217 */ /* 0x000fe20003800200 */
[----:B-1----:R-:W-:-:S03]  /*3f10*/  IMAD.IADD R0, R0, 0x1, R4 ;  /* 0x0000000100007824 */ /* 0x002fc600078e0204 */
        /* <DEDUP_REMOVED lines=28> */
[----:B------:R-:W-:Y:S02]  /*40e0*/  IMNMX R3, R5, R3, PT ;  /* 0x0000000305037217 */ /* 0x000fe40003800200 */
[----:B------:R-:W-:-:S02]  /*40f0*/  FSEL R188, R38, -INF , P6 ;  /* 0xff80000026bc7808 */ /* 0x000fc40003000000 */
[----:B------:R-:W-:Y:S02]  /*4100*/  FSEL R187, R37, -INF , P2 ;  /* 0xff80000025bb7808 */ /* 0x000fe40001000000 */
[----:B------:R-:W-:Y:S02]  /*4110*/  FSEL R186, R29, -INF , P1 ;  /* 0xff8000001dba7808 */ /* 0x000fe40000800000 */
[----:B------:R-:W-:Y:S02]  /*4120*/  FSEL R185, R27, -INF , P0 ;  /* 0xff8000001bb97808 */ /* 0x000fe40000000000 */
[C---:B------:R-:W-:Y:S02]  /*4130*/  ISETP.GT.AND P6, PT, R3.reuse, RZ, PT ;  /* 0x000000ff0300720c */ /* 0x040fe40003fc4270 */
[C---:B------:R-:W-:Y:S02]  /*4140*/  ISETP.GT.AND P2, PT, R3.reuse, 0x1, PT ;  /* 0x000000010300780c */ /* 0x040fe40003f44270 */
[----:B------:R-:W-:-:S02]  /*4150*/  ISETP.GT.AND P1, PT, R3, 0x8, PT ;  /* 0x000000080300780c */ /* 0x000fc40003f24270 */
[----:B------:R-:W-:Y:S02]  /*4160*/  ISETP.GT.AND P0, PT, R3, 0x9, PT ;  /* 0x000000090300780c */ /* 0x000fe40003f04270 */
[----:B------:R-:W-:Y:S02]  /*4170*/  FSEL R8, R155, -INF , P6 ;  /* 0xff8000009b087808 */ /* 0x000fe40003000000 */
[----:B------:R-:W-:Y:S02]  /*4180*/  FSEL R10, R154, -INF , P2 ;  /* 0xff8000009a0a7808 */ /* 0x000fe40001000000 */
[----:B------:R-:W-:Y:S02]  /*4190*/  FSEL R12, R128, -INF , P1 ;  /* 0xff800000800c7808 */ /* 0x000fe40000800000 */
[----:B------:R-:W-:Y:S02]  /*41a0*/  FSEL R14, R115, -INF , P0 ;  /* 0xff800000730e7808 */ /* 0x000fe40000000000 */
[----:B------:R-:W-:-:S02]  /*41b0*/  ISETP.GT.AND P6, PT, R3, 0x10, PT ;  /* 0x000000100300780c */ /* 0x000fc40003fc4270 */
[C---:B------:R-:W-:Y:S02]  /*41c0*/  ISETP.GT.AND P2, PT, R3.reuse, 0x11, PT ;  /* 0x000000110300780c */ /* 0x040fe40003f44270 */
[C---:B------:R-:W-:Y:S02]  /*41d0*/  ISETP.GT.AND P1, PT, R3.reuse, 0x18, PT ;  /* 0x000000180300780c */ /* 0x040fe40003f24270 */
[----:B------:R-:W-:Y:S02]  /*41e0*/  ISETP.GT.AND P0, PT, R3, 0x19, PT ;  /* 0x000000190300780c */ /* 0x000fe40003f04270 */
[----:B------:R-:W-:Y:S02]  /*41f0*/  FSEL R17, R104, -INF , P6 ;  /* 0xff80000068117808 */ /* 0x000fe40003000000 */
[----:B------:R-:W-:Y:S02]  /*4200*/  FSEL R19, R103, -INF , P2 ;  /* 0xff80000067137808 */ /* 0x000fe40001000000 */
[----:B------:R-:W-:-:S02]  /*4210*/  FSEL R21, R96, -INF , P1 ;  /* 0xff80000060157808 */ /* 0x000fc40000800000 */
[----:B------:R-:W-:Y:S02]  /*4220*/  FSEL R24, R95, -INF , P0 ;  /* 0xff8000005f187808 */ /* 0x000fe40000000000 */
[C---:B------:R-:W-:Y:S02]  /*4230*/  ISETP.GT.AND P6, PT, R3.reuse, 0x20, PT ;  /* 0x000000200300780c */ /* 0x040fe40003fc4270 */
[C---:B------:R-:W-:Y:S02]  /*4240*/  ISETP.GT.AND P2, PT, R3.reuse, 0x21, PT ;  /* 0x000000210300780c */ /* 0x040fe40003f44270 */
[C---:B------:R-:W-:Y:S02]  /*4250*/  ISETP.GT.AND P1, PT, R3.reuse, 0x28, PT ;  /* 0x000000280300780c */ /* 0x040fe40003f24270 */
[----:B------:R-:W-:Y:S02]  /*4260*/  ISETP.GT.AND P0, PT, R3, 0x29, PT ;  /* 0x000000290300780c */ /* 0x000fe40003f04270 */
[----:B------:R-:W-:-:S02]  /*4270*/  FSEL R140, R88, -INF , P6 ;  /* 0xff800000588c7808 */ /* 0x000fc40003000000 */
[----:B------:R-:W-:Y:S02]  /*4280*/  FSEL R143, R87, -INF , P2 ;  /* 0xff800000578f7808 */ /* 0x000fe40001000000 */
[----:B------:R-:W-:Y:S02]  /*4290*/  FSEL R142, R78, -INF , P1 ;  /* 0xff8000004e8e7808 */ /* 0x000fe40000800000 */
[----:B------:R-:W-:Y:S02]  /*42a0*/  FSEL R141, R79, -INF , P0 ;  /* 0xff8000004f8d7808 */ /* 0x000fe40000000000 */
[C---:B------:R-:W-:Y:S02]  /*42b0*/  ISETP.GT.AND P6, PT, R3.reuse, 0x30, PT ;  /* 0x000000300300780c */ /* 0x040fe40003fc4270 */
[C---:B------:R-:W-:Y:S02]  /*42c0*/  ISETP.GT.AND P2, PT, R3.reuse, 0x31, PT ;  /* 0x000000310300780c */ /* 0x040fe40003f44270 */
[----:B------:R-:W-:-:S02]  /*42d0*/  ISETP.GT.AND P1, PT, R3, 0x38, PT ;  /* 0x000000380300780c */ /* 0x000fc40003f24270 */
[----:B------:R-:W-:Y:S02]  /*42e0*/  ISETP.GT.AND P0, PT, R3, 0x39, PT ;  /* 0x000000390300780c */ /* 0x000fe40003f04270 */
[----:B------:R-:W-:Y:S02]  /*42f0*/  IMNMX R0, R5, R0, PT ;  /* 0x0000000005007217 */ /* 0x000fe40003800200 */
[----:B------:R-:W-:Y:S02]  /*4300*/  FSEL R184, R40, -INF , P6 ;  /* 0xff80000028b87808 */ /* 0x000fe40003000000 */
[----:B------:R-:W-:Y:S02]  /*4310*/  FSEL R182, R47, -INF , P2 ;  /* 0xff8000002fb67808 */ /* 0x000fe40001000000 */
[----:B------:R-:W-:Y:S02]  /*4320*/  FSEL R181, R33, -INF , P1 ;  /* 0xff80000021b57808 */ /* 0x000fe40000800000 */
[----:B------:R-:W-:-:S02]  /*4330*/  FSEL R180, R31, -INF , P0 ;  /* 0xff8000001fb47808 */ /* 0x000fc40000000000 */
        /* <DEDUP_REMOVED lines=20> */
[----:B------:R-:W-:Y:S02]  /*4480*/  FMNMX.FTZ R4, R7, R9, !PT ;  /* 0x0000000907047209 */ /* 0x000fe40007810000 */
[----:B------:R-:W-:Y:S02]  /*4490*/  FSEL R100, R72, -INF , P6 ;  /* 0xff80000048647808 */ /* 0x000fe40003000000 */
[----:B------:R-:W-:Y:S02]  /*44a0*/  FSEL R105, R50, -INF , P2 ;  /* 0xff80000032697808 */ /* 0x000fe40001000000 */
[----:B------:R-:W-:-:S02]  /*44b0*/  FSEL R107, R70, -INF , P1 ;  /* 0xff800000466b7808 */ /* 0x000fc40000800000 */
[----:B------:R-:W-:Y:S02]  /*44c0*/  FSEL R106, R71, -INF , P0 ;  /* 0xff800000476a7808 */ /* 0x000fe40000000000 */
[----:B------:R-:W-:Y:S02]  /*44d0*/  FMNMX.FTZ R2, R11, R4, !PT ;  /* 0x000000040b027209 */ /* 0x000fe40007810000 */
[C---:B------:R-:W-:Y:S02]  /*44e0*/  ISETP.GT.AND P6, PT, R0.reuse, 0x30, PT ;  /* 0x000000300000780c */ /* 0x040fe40003fc4270 */
[C---:B------:R-:W-:Y:S02]  /*44f0*/  ISETP.GT.AND P2, PT, R0.reuse, 0x31, PT ;  /* 0x000000310000780c */ /* 0x040fe40003f44270 */
[C---:B------:R-:W-:Y:S02]  /*4500*/  ISETP.GT.AND P1, PT, R0.reuse, 0x38, PT ;  /* 0x000000380000780c */ /* 0x040fe40003f24270 */
[----:B------:R-:W-:-:S02]  /*4510*/  ISETP.GT.AND P0, PT, R0, 0x39, PT ;  /* 0x000000390000780c */ /* 0x000fc40003f04270 */
[----:B------:R-:W-:Y:S02]  /*4520*/  FMNMX.FTZ R0, R8, R10, !PT ;  /* 0x0000000a08007209 */ /* 0x000fe40007810000 */
[----:B------:R-:W-:Y:S02]  /*4530*/  FMNMX.FTZ R3, R23, R25, !PT ;  /* 0x0000001917037209 */ /* 0x000fe40007810000 */
[----:B------:R-:W-:Y:S02]  /*4540*/  FMNMX.FTZ R2, R13, R2, !PT ;  /* 0x000000020d027209 */ /* 0x000fe40007810000 */
[----:B------:R-:W-:Y:S02]  /*4550*/  FMNMX.FTZ R0, R12, R0, !PT ;  /* 0x000000000c007209 */ /* 0x000fe40007810000 */
[----:B------:R-:W-:Y:S02]  /*4560*/  FMNMX.FTZ R3, R26, R3, !PT ;  /* 0x000000031a037209 */ /* 0x000fe40007810000 */
[----:B------:R-:W-:-:S02]  /*4570*/  FMNMX.FTZ R4, R27, R29, !PT ;  /* 0x0000001d1b047209 */ /* 0x000fc40007810000 */
        /* <DEDUP_REMOVED lines=36> */
[----:B------:R-:W-:Y:S02]  /*47c0*/  FSEL R175, R46, -INF , P6 ;  /* 0xff8000002eaf7808 */ /* 0x000fe40003000000 */
[----:B------:R-:W-:Y:S02]  /*47d0*/  FMNMX.FTZ R0, R192, R0, !PT ;  /* 0x00000000c0007209 */ /* 0x000fe40007810000 */
[----:B------:R-:W-:Y:S02]  /*47e0*/  FMNMX.FTZ R103, R184, R103, !PT ;  /* 0x00000067b8677209 */ /* 0x000fe40007810000 */
[----:B------:R-:W-:Y:S02]  /*47f0*/  FMNMX.FTZ R3, R106, R3, !PT ;  /* 0x000000036a037209 */ /* 0x000fe40007810000 */
[----:B------:R-:W-:Y:S02]  /*4800*/  FMNMX.FTZ R2, R187, R2, !PT ;  /* 0x00000002bb027209 */ /* 0x000fe40007810000 */
[----:B------:R-:W-:-:S02]  /*4810*/  FSEL R174, R39, -INF , P2 ;  /* 0xff80000027ae7808 */ /* 0x000fc40001000000 */
        /* <DEDUP_REMOVED lines=11> */
[----:B------:R-:W1:Y:S01]  /*48d0*/  SHFL.BFLY PT, R5, R102, 0x2, 0x1f ;  /* 0x0c401f0066057f89 */ /* 0x000e6200000e0000 */
[----:B------:R-:W-:-:S02]  /*48e0*/  FSEL R172, R48, -INF , P0 ;  /* 0xff80000030ac7808 */ /* 0x000fc40000000000 */
[----:B------:R-:W-:Y:S01]  /*48f0*/  FMNMX.FTZ R2, R173, R3, !PT ;  /* 0x00000003ad027209 */ /* 0x000fe20007810000 */
[----:B------:R-:W2:Y:S03]  /*4900*/  SHFL.BFLY PT, R4, R0, 0x2, 0x1f ;  /* 0x0c401f0000047f89 */ /* 0x000ea600000e0000 */
[----:B------:R-:W-:Y:S01]  /*4910*/  FMNMX.FTZ R2, R172, R2, !PT ;  /* 0x00000002ac027209 */ /* 0x000fe20007810000 */
[----:B------:R-:W3:Y:S04]  /*4920*/  SHFL.BFLY PT, R3, R103, 0x2, 0x1f ;  /* 0x0c401f0067037f89 */ /* 0x000ee800000e0000 */
[----:B------:R-:W4:Y:S01]  /*4930*/  SHFL.BFLY PT, R6, R2, 0x2, 0x1f ;  /* 0x0c401f0002067f89 */ /* 0x000f2200000e0000 */
[----:B-1----:R-:W-:-:S02]  /*4940*/  FMNMX.FTZ R102, R102, R5, !PT ;  /* 0x0000000566667209 */ /* 0x002fc40007810000 */
[----:B--2---:R-:W-:-:S03]  /*4950*/  FMNMX.FTZ R0, R4, R0, !PT ;  /* 0x0000000004007209 */ /* 0x004fc60007810000 */
[----:B------:R-:W1:Y:S01]  /*4960*/  SHFL.BFLY PT, R4, R102, 0x1, 0x1f ;  /* 0x0c201f0066047f89 */ /* 0x000e6200000e0000 */
[----:B---3--:R-:W-:-:S03]  /*4970*/  FMNMX.FTZ R103, R103, R3, !PT ;  /* 0x0000000367677209 */ /* 0x008fc60007810000 */
[----:B------:R-:W2:Y:S01]  /*4980*/  SHFL.BFLY PT, R104, R0, 0x1, 0x1f ;  /* 0x0c201f0000687f89 */ /* 0x000ea200000e0000 */
[----:B----4-:R-:W-:-:S03]  /*4990*/  FMNMX.FTZ R101, R2, R6, !PT ;  /* 0x0000000602657209 */ /* 0x010fc60007810000 */
[----:B------:R-:W3:Y:S04]  /*49a0*/  SHFL.BFLY PT, R3, R103, 0x1, 0x1f ;  /* 0x0c201f0067037f89 */ /* 0x000ee800000e0000 */
[----:B------:R4:W4:Y:S01]  /*49b0*/  SHFL.BFLY PT, R6, R101, 0x1, 0x1f ;  /* 0x0c201f0065067f89 */ /* 0x00092200000e0000 */
[----:B-1----:R-:W-:Y:S02]  /*49c0*/  FMNMX.FTZ R102, R102, R4, !PT ;  /* 0x0000000466667209 */ /* 0x002fe40007810000 */
[----:B--2---:R-:W-:Y:S02]  /*49d0*/  FMNMX.FTZ R104, R0, R104, !PT ;  /* 0x0000006800687209 */ /* 0x004fe40007810000 */
[----:B---3--:R-:W-:-:S03]  /*49e0*/  FMNMX.FTZ R103, R103, R3, !PT ;  /* 0x0000000367677209 */ /* 0x008fc60007810000 */
.L_x_674:
[C---:B------:R-:W-:Y:S01]  /*49f0*/  FMUL.FTZ R16, R104.reuse, c[0x0][0x2d0] ;  /* 0x0000b40068107a20 */ /* 0x040fe20000410000 */
[----:B------:R-:W-:Y:S01]  /*4a00*/  FSETP.NEU.FTZ.AND P0, PT, R104, -INF , PT ;  /* 0xff8000006800780b */ /* 0x000fe20003f1d000 */
[C---:B------:R-:W-:Y:S01]  /*4a10*/  FMUL.FTZ R3, R103.reuse, c[0x0][0x2d0] ;  /* 0x0000b40067037a20 */ /* 0x040fe20000410000 */
[----:B----4-:R-:W-:Y:S01]  /*4a20*/  FMNMX.FTZ R101, R6, R101, !PT ;  /* 0x0000006506657209 */ /* 0x010fe20007810000 */
[----:B------:R-:W-:Y:S01]  /*4a30*/  WARPSYNC 0xffffffff ;  /* 0xffffffff00007948 */ /* 0x000fe20003800000 */
[----:B------:R-:W-:Y:S01]  /*4a40*/  FSEL R16, R16, RZ, P0 ;  /* 0x000000ff10107208 */ /* 0x000fe20000000000 */
[----:B------:R-:W1:Y:S01]  /*4a50*/  LDSM.16.MT88.4 R36, [R201] ;  /* 0x00000000c924783b */ /* 0x000e620000004200 */
[----:B------:R-:W-:-:S03]  /*4a60*/  FSETP.NEU.FTZ.AND P0, PT, R103, -INF , PT ;  /* 0xff8000006700780b */ /* 0x000fc60003f1d000 */
[--C-:B------:R-:W-:Y:S01]  /*4a70*/  FFMA.FTZ R0, R7, c[0x0][0x2d0], -R16.reuse ;  /* 0x0000b40007007a23 */ /* 0x100fe20000010810 */
[----:B------:R-:W-:Y:S01]  /*4a80*/  FSEL R3, R3, RZ, P0 ;  /* 0x000000ff03037208 */ /* 0x000fe20000000000 */
[----:B------:R-:W2:Y:S01]  /*4a90*/  LDSM.16.MT88.4 R52, [R202] ;  /* 0x00000000ca34783b */ /* 0x000ea20000004200 */
[----:B------:R-:W-:Y:S01]  /*4aa0*/  FSETP.NEU.FTZ.AND P0, PT, R102, -INF , PT ;  /* 0xff8000006600780b */ /* 0x000fe20003f1d000 */
[----:B------:R3:W-:Y:S02]  /*4ab0*/  MUFU.EX2 R227, R0 ;  /* 0x0000000000e37308 */ /* 0x0007e40000000800 */
[----:B------:R-:W4:Y:S04]  /*4ac0*/  LDSM.16.MT88.4 R44, [R201+0x1000] ;  /* 0x00100000c92c783b */ /* 0x000f280000004200 */
[----:B------:R-:W5:Y:S04]  /*4ad0*/  LDSM.16.MT88.4 R64, [R201+0x400] ;  /* 0x00040000c940783b */ /* 0x000f680000004200 */
[----:B------:R-:W1:Y:S04]  /*4ae0*/  LDSM.16.MT88.4 R60, [R202+0x400] ;  /* 0x00040000ca3c783b */ /* 0x000e680000004200 */
[----:B------:R-:W1:Y:S01]  /*4af0*/  LDSM.16.MT88.4 R56, [R201+0x1400] ;  /* 0x00140000c938783b */ /* 0x000e620000004200 */
[----:B---3--:R-:W-:-:S03]  /*4b00*/  FFMA.FTZ R0, R9, c[0x0][0x2d0], -R16 ;  /* 0x0000b40009007a23 */ /* 0x008fc60000010810 */
[----:B------:R-:W-:Y:S01]  /*4b10*/  LDSM.16.MT88.4 R48, [R202+0x1400] ;  /* 0x00140000ca30783b */ /* 0x000fe20000004200 */
[----:B------:R3:W-:Y:S02]  /*4b20*/  MUFU.EX2 R226, R0 ;  /* 0x0000000000e27308 */ /* 0x0007e40000000800 */
[----:B---3--:R-:W-:-:S06]  /*4b30*/  FFMA.FTZ R0, R11, c[0x0][0x2d0], -R16 ;  /* 0x0000b4000b007a23 */ /* 0x008fcc0000010810 */
[----:B------:R3:W-:Y:S02]  /*4b40*/  MUFU.EX2 R250, R0 ;  /* 0x0000000000fa7308 */ /* 0x0007e40000000800 */
[----:B---3--:R-:W-:-:S06]  /*4b50*/  FFMA.FTZ R0, R13, c[0x0][0x2d0], -R16 ;  /* 0x0000b4000d007a23 */ /* 0x008fcc0000010810 */
[----:B------:R3:W1:Y:S02]  /*4b60*/  MUFU.EX2 R2, R0 ;  /* 0x0000000000027308 */ /* 0x0006640000000800 */
[----:B---3--:R-:W-:-:S06]  /*4b70*/  FFMA.FTZ R0, R15, c[0x0][0x2d0], -R16 ;  /* 0x0000b4000f007a23 */ /* 0x008fcc0000010810 */
[----:B------:R3:W-:Y:S02]  /*4b80*/  MUFU.EX2 R5, R0 ;  /* 0x0000000000057308 */ /* 0x0007e40000000800 */
[--C-:B---3--:R-:W-:Y:S01]  /*4b90*/  FFMA.FTZ R0, R18, c[0x0][0x2d0], -R16.reuse ;  /* 0x0000b40012007a23 */ /* 0x108fe20000010810 */
[----:B-1----:R-:W-:Y:S01]  /*4ba0*/  MOV R18, R2 ;  /* 0x0000000200127202 */ /* 0x002fe20000000f00 */
[----:B------:R-:W-:Y:S01]  /*4bb0*/  FFMA.FTZ R2, R20, c[0x0][0x2d0], -R16 ;  /* 0x0000b40014027a23 */ /* 0x000fe20000010810 */
[----:B------:R-:W-:-:S03]  /*4bc0*/  F2FP.BF16.PACK_AB R20, R226, R227 ;  /* 0x000000e3e214723e */ /* 0x000fc600000010ff */
[----:B------:R1:W-:Y:S08]  /*4bd0*/  MUFU.EX2 R4, R0 ;  /* 0x0000000000047308 */ /* 0x0003f00000000800 */
[----:B------:R3:W-:Y:S01]  /*4be0*/  MUFU.EX2 R194, R2 ;  /* 0x0000000200c27308 */ /* 0x0007e20000000800 */
[----:B-1----:R-:W-:Y:S01]  /*4bf0*/  FFMA.FTZ R0, R22, c[0x0][0x2d0], -R16 ;  /* 0x0000b40016007a23 */ /* 0x002fe20000010810 */
[----:B------:R-:W-:-:S06]  /*4c00*/  F2FP.BF16.PACK_AB R22, R18, R250 ;  /* 0x000000fa1216723e */ /* 0x000fcc00000010ff */
[----:B------:R1:W1:Y:S01]  /*4c10*/  MUFU.EX2 R193, R0 ;  /* 0x0000000000c17308 */ /* 0x0002620000000800 */
[----:B---3--:R-:W-:-:S05]  /*4c20*/  FMUL.FTZ R2, R102, c[0x0][0x2d0] ;  /* 0x0000b40066027a20 */ /* 0x008fca0000410000 */
[----:B------:R-:W-:Y:S02]  /*4c30*/  FSEL R2, R2, RZ, P0 ;  /* 0x000000ff02027208 */ /* 0x000fe40000000000 */
[----:B------:R-:W-:Y:S01]  /*4c40*/  FSETP.NEU.FTZ.AND P0, PT, R101, -INF , PT ;  /* 0xff8000006500780b */ /* 0x000fe20003f1d000 */
[----:B-1----:R-:W-:-:S04]  /*4c50*/  FFMA.FTZ R0, R8, c[0x0][0x2d0], -R3 ;  /* 0x0000b40008007a23 */ /* 0x002fc80000010803 */
[----:B------:R1:W-:Y:S02]  /*4c60*/  MUFU.EX2 R225, R0 ;  /* 0x0000000000e17308 */ /* 0x0003e40000000800 */
[----:B-1----:R-:W-:Y:S01]  /*4c70*/  FFMA.FTZ R0, R10, c[0x0][0x2d0], -R3 ;  /* 0x0000b4000a007a23 */ /* 0x002fe20000010803 */
[----:B------:R-:W-:-:S05]  /*4c80*/  F2FP.BF16.PACK_AB R10, R193, R194 ;  /* 0x000000c2c10a723e */ /* 0x000fca00000010ff */
[----:B------:R1:W3:Y:S02]  /*4c90*/  MUFU.EX2 R224, R0 ;  /* 0x0000000000e07308 */ /* 0x0002e40000000800 */
[----:B-1----:R-:W-:-:S06]  /*4ca0*/  FFMA.FTZ R0, R12, c[0x0][0x2d0], -R3 ;  /* 0x0000b4000c007a23 */ /* 0x002fcc0000010803 */
[----:B------:R1:W-:Y:S02]  /*4cb0*/  MUFU.EX2 R245, R0 ;  /* 0x0000000000f57308 */ /* 0x0003e40000000800 */
[----:B-1----:R-:W-:-:S06]  /*4cc0*/  FFMA.FTZ R0, R14, c[0x0][0x2d0], -R3 ;  /* 0x0000b4000e007a23 */ /* 0x002fcc0000010803 */
[----:B------:R1:W-:Y:S02]  /*4cd0*/  MUFU.EX2 R247, R0 ;  /* 0x0000000000f77308 */ /* 0x0003e40000000800 */
[----:B-1----:R-:W-:Y:S01]  /*4ce0*/  FFMA.FTZ R0, R17, c[0x0][0x2d0], -R3 ;  /* 0x0000b40011007a23 */ /* 0x002fe20000010803 */
[----:B------:R-:W-:-:S05]  /*4cf0*/  MOV R17, R5 ;  /* 0x0000000500117202 */ /* 0x000fca0000000f00 */
[----:B------:R1:W-:Y:S02]  /*4d00*/  MUFU.EX2 R248, R0 ;  /* 0x0000000000f87308 */ /* 0x0003e40000000800 */
[--C-:B-1----:R-:W-:Y:S01]  /*4d10*/  FFMA.FTZ R0, R19, c[0x0][0x2d0], -R3.reuse ;  /* 0x0000b40013007a23 */ /* 0x102fe20000010803 */
[----:B------:R-:W-:Y:S01]  /*4d20*/  MOV R19, R4 ;  /* 0x0000000400137202 */ /* 0x000fe20000000f00 */
[----:B------:R-:W-:Y:S01]  /*4d30*/  FFMA.FTZ R4, R21, c[0x0][0x2d0], -R3 ;  /* 0x0000b40015047a23 */ /* 0x000fe20000010803 */
[----:B---3--:R-:W-:-:S03]  /*4d40*/  F2FP.BF16.PACK_AB R21, R224, R225 ;  /* 0x000000e1e015723e */ /* 0x008fc600000010ff */
[----:B------:R1:W3:Y:S01]  /*4d50*/  MUFU.EX2 R249, R0 ;  /* 0x0000000000f97308 */ /* 0x0002e20000000800 */
[----:B------:R-:W-:-:S07]  /*4d60*/  F2FP.BF16.PACK_AB R8, R19, R17 ;  /* 0x000000111308723e */ /* 0x000fce00000010ff */
[----:B------:R2:W-:Y:S01]  /*4d70*/  MUFU.EX2 R251, R4 ;  /* 0x0000000400fb7308 */ /* 0x0005e20000000800 */
[----:B-1----:R-:W-:Y:S01]  /*4d80*/  FFMA.FTZ R0, R24, c[0x0][0x2d0], -R3 ;  /* 0x0000b40018007a23 */ /* 0x002fe20000010803 */
[----:B---3--:R-:W-:-:S06]  /*4d90*/  F2FP.BF16.PACK_AB R9, R249, R248 ;  /* 0x000000f8f909723e */ /* 0x008fcc00000010ff */
[----:B------:R1:W3:Y:S01]  /*4da0*/  MUFU.EX2 R252, R0 ;  /* 0x0000000000fc7308 */ /* 0x0002e20000000800 */
[----:B--2---:R-:W-:-:S07]  /*4db0*/  FFMA.FTZ R4, R32, c[0x0][0x2d0], -R2 ;  /* 0x0000b40020047a23 */ /* 0x004fce0000010802 */
[----:B------:R2:W-:Y:S01]  /*4dc0*/  MUFU.EX2 R243, R4 ;  /* 0x0000000400f37308 */ /* 0x0005e20000000800 */
[----:B-1----:R-:W-:Y:S01]  /*4dd0*/  FFMA.FTZ R0, R23, c[0x0][0x2d0], -R2 ;  /* 0x0000b40017007a23 */ /* 0x002fe20000010802 */
[----:B------:R-:W-:Y:S02]  /*4de0*/  F2FP.BF16.PACK_AB R23, R247, R245 ;  /* 0x000000f5f717723e */ /* 0x000fe400000010ff */
[----:B---3--:R-:W-:-:S04]  /*4df0*/  F2FP.BF16.PACK_AB R11, R252, R251 ;  /* 0x000000fbfc0b723e */ /* 0x008fc800000010ff */
[----:B------:R1:W-:Y:S01]  /*4e00*/  MUFU.EX2 R236, R0 ;  /* 0x0000000000ec7308 */ /* 0x0003e20000000800 */
[--C-:B--2---:R-:W-:Y:S01]  /*4e10*/  FFMA.FTZ R4, R34, c[0x0][0x2d0], -R2.reuse ;  /* 0x0000b40022047a23 */ /* 0x104fe20000010802 */
[C---:B------:R-:W-:Y:S06]  /*4e20*/  HMMA.16816.F32.BF16 R88, R20.reuse, R36, RZ ;  /* 0x000000241458723c */ /* 0x040fec00000418ff */
[----:B------:R-:W-:Y:S02]  /*4e30*/  MUFU.EX2 R246, R4 ;  /* 0x0000000400f67308 */ /* 0x000fe40000000800 */
[----:B------:R-:W-:Y:S01]  /*4e40*/  HMMA.16816.F32.BF16 R84, R20, R52, RZ ;  /* 0x000000341454723c */ /* 0x000fe200000418ff */
[----:B-1----:R-:W-:-:S05]  /*4e50*/  FFMA.FTZ R0, R25, c[0x0][0x2d0], -R2 ;  /* 0x0000b40019007a23 */ /* 0x002fca0000010802 */
[----:B------:R1:W2:Y:S02]  /*4e60*/  MUFU.EX2 R235, R0 ;  /* 0x0000000000eb7308 */ /* 0x0002a40000000800 */
[----:B----4-:R-:W-:Y:S08]  /*4e70*/  HMMA.16816.F32.BF16 R80, R20, R44, RZ ;  /* 0x0000002c1450723c */ /* 0x010ff000000418ff */
[----:B-----5:R-:W-:Y:S01]  /*4e80*/  HMMA.16816.F32.BF16 R124, R8, R64, R88 ;  /* 0x00000040087c723c */ /* 0x020fe20000041858 */
[----:B-1----:R-:W-:Y:S01]  /*4e90*/  FFMA.FTZ R0, R26, c[0x0][0x2d0], -R2 ;  /* 0x0000b4001a007a23 */ /* 0x002fe20000010802 */
[----:B--2---:R-:W-:-:S06]  /*4ea0*/  F2FP.BF16.PACK_AB R12, R235, R236 ;  /* 0x000000eceb0c723e */ /* 0x004fcc00000010ff */
[C---:B------:R-:W-:Y:S01]  /*4eb0*/  HMMA.16816.F32.BF16 R164, R8.reuse, R60, R84 ;  /* 0x0000003c08a4723c */ /* 0x040fe20000041854 */
[----:B------:R1:W-:Y:S07]  /*4ec0*/  MUFU.EX2 R240, R0 ;  /* 0x0000000000f07308 */ /* 0x0003ee0000000800 */
[----:B------:R-:W-:Y:S01]  /*4ed0*/  HMMA.16816.F32.BF16 R168, R8, R56, R80 ;  /* 0x0000003808a8723c */ /* 0x000fe20000041850 */
[----:B-1----:R-:W-:-:S04]  /*4ee0*/  FFMA.FTZ R0, R28, c[0x0][0x2d0], -R2 ;  /* 0x0000b4001c007a23 */ /* 0x002fc80000010802 */
[----:B------:R1:W2:Y:S02]  /*4ef0*/  MUFU.EX2 R241, R0 ;  /* 0x0000000000f17308 */ /* 0x0002a40000000800 */
[----:B-1----:R-:W-:Y:S01]  /*4f00*/  FFMA.FTZ R0, R30, c[0x0][0x2d0], -R2 ;  /* 0x0000b4001e007a23 */ /* 0x002fe20000010802 */
[----:B--2---:R-:W-:-:S05]  /*4f10*/  F2FP.BF16.PACK_AB R14, R241, R240 ;  /* 0x000000f0f10e723e */ /* 0x004fca00000010ff */
[----:B------:R1:W-:Y:S02]  /*4f20*/  MUFU.EX2 R244, R0 ;  /* 0x0000000000f47308 */ /* 0x0003e40000000800 */
[----:B-1----:R-:W-:-:S05]  /*4f30*/  FMUL.FTZ R0, R101, c[0x0][0x2d0] ;  /* 0x0000b40065007a20 */ /* 0x002fca0000410000 */
[----:B------:R-:W-:-:S05]  /*4f40*/  FSEL R0, R0, RZ, P0 ;  /* 0x000000ff00007208 */ /* 0x000fca0000000000 */
[--C-:B------:R-:W-:Y:S02]  /*4f50*/  FFMA.FTZ R4, R27, c[0x0][0x2d0], -R0.reuse ;  /* 0x0000b4001b047a23 */ /* 0x100fe40000010800 */
[----:B------:R-:W-:Y:S02]  /*4f60*/  LDSM.16.MT88.4 R24, [R202+0x2000] ;  /* 0x00200000ca18783b */ /* 0x000fe40000004200 */
[----:B------:R1:W-:Y:S02]  /*4f70*/  MUFU.EX2 R232, R4 ;  /* 0x0000000400e87308 */ /* 0x0003e40000000800 */
[----:B-1----:R-:W-:-:S06]  /*4f80*/  FFMA.FTZ R4, R29, c[0x0][0x2d0], -R0 ;  /* 0x0000b4001d047a23 */ /* 0x002fcc0000010800 */
[----:B------:R1:W2:Y:S02]  /*4f90*/  MUFU.EX2 R229, R4 ;  /* 0x0000000400e57308 */ /* 0x0002a40000000800 */
[--C-:B-1----:R-:W-:Y:S01]  /*4fa0*/  FFMA.FTZ R4, R31, c[0x0][0x2d0], -R0.reuse ;  /* 0x0000b4001f047a23 */ /* 0x102fe20000010800 */
[----:B--2---:R-:W-:Y:S01]  /*4fb0*/  F2FP.BF16.PACK_AB R13, R229, R232 ;  /* 0x000000e8e50d723e */ /* 0x004fe200000010ff */
[----:B------:R-:W1:Y:S04]  /*4fc0*/  LDSM.16.MT88.4 R28, [R201+0x2000] ;  /* 0x00200000c91c783b */ /* 0x000e680000004200 */
[----:B------:R2:W-:Y:S02]  /*4fd0*/  MUFU.EX2 R231, R4 ;  /* 0x0000000400e77308 */ /* 0x0005e40000000800 */
[----:B--2---:R-:W-:-:S06]  /*4fe0*/  FFMA.FTZ R4, R33, c[0x0][0x2d0], -R0 ;  /* 0x0000b40021047a23 */ /* 0x004fcc0000010800 */
[----:B------:R2:W3:Y:S02]  /*4ff0*/  MUFU.EX2 R234, R4 ;  /* 0x0000000400ea7308 */ /* 0x0004e40000000800 */
[----:B--2---:R-:W-:Y:S01]  /*5000*/  FFMA.FTZ R4, R41, c[0x0][0x2d0], -R2 ;  /* 0x0000b40029047a23 */ /* 0x004fe20000010802 */
[----:B---3--:R-:W-:Y:S01]  /*5010*/  F2FP.BF16.PACK_AB R15, R234, R231 ;  /* 0x000000e7ea0f723e */ /* 0x008fe200000010ff */
[----:B-1----:R-:W-:Y:S04]  /*5020*/  HMMA.16816.F32.BF16 R80, R20, R28, RZ ;  /* 0x0000001c1450723c */ /* 0x002fe800000418ff */
[----:B------:R1:W2:Y:S04]  /*5030*/  MUFU.EX2 R242, R4 ;  /* 0x0000000400f27308 */ /* 0x0002a80000000800 */
[C---:B------:R-:W-:Y:S08]  /*5040*/  HMMA.16816.F32.BF16 R76, R12.reuse, R36, RZ ;  /* 0x000000240c4c723c */ /* 0x040ff000000418ff */
[C---:B------:R-:W-:Y:S01]  /*5050*/  HMMA.16816.F32.BF16 R72, R12.reuse, R52, RZ ;  /* 0x000000340c48723c */ /* 0x040fe200000418ff */
[--C-:B-1----:R-:W-:Y:S01]  /*5060*/  FFMA.FTZ R4, R35, c[0x0][0x2d0], -R0.reuse ;  /* 0x0000b40023047a23 */ /* 0x102fe20000010800 */
[----:B--2---:R-:W-:Y:S01]  /*5070*/  F2FP.BF16.PACK_AB R6, R242, R246 ;  /* 0x000000f6f206723e */ /* 0x004fe200000010ff */
[----:B------:R-:W1:Y:S02]  /*5080*/  LDSM.16.MT88.4 R32, [R202+0x1000] ;  /* 0x00100000ca20783b */ /* 0x000e640000004200 */
[----:B------:R2:W-:Y:S03]  /*5090*/  MUFU.EX2 R233, R4 ;  /* 0x0000000400e97308 */ /* 0x0005e60000000800 */
[C---:B------:R-:W-:Y:S08]  /*50a0*/  HMMA.16816.F32.BF16 R68, R12.reuse, R44, RZ ;  /* 0x0000002c0c44723c */ /* 0x040ff000000418ff */
[----:B------:R-:W-:Y:S01]  /*50b0*/  HMMA.16816.F32.BF16 R88, R12, R38, RZ ;  /* 0x000000260c58723c */ /* 0x000fe200000418ff */
[----:B--2---:R-:W-:-:S07]  /*50c0*/  FFMA.FTZ R4, R40, c[0x0][0x2d0], -R0 ;  /* 0x0000b40028047a23 */ /* 0x004fce0000010800 */
[C---:B------:R-:W-:Y:S01]  /*50d0*/  HMMA.16816.F32.BF16 R96, R12.reuse, R54, RZ ;  /* 0x000000360c60723c */ /* 0x040fe200000418ff */
[----:B------:R2:W3:Y:S07]  /*50e0*/  MUFU.EX2 R239, R4 ;  /* 0x0000000400ef7308 */ /* 0x0004ee0000000800 */
[C---:B------:R-:W-:Y:S08]  /*50f0*/  HMMA.16816.F32.BF16 R108, R12.reuse, R46, RZ ;  /* 0x0000002e0c6c723c */ /* 0x040ff000000418ff */
[----:B------:R-:W-:Y:S01]  /*5100*/  HMMA.16816.F32.BF16 R116, R12, R30, RZ ;  /* 0x0000001e0c74723c */ /* 0x000fe200000418ff */
[----:B--2---:R-:W-:Y:S01]  /*5110*/  FFMA.FTZ R4, R42, c[0x0][0x2d0], -R0 ;  /* 0x0000b4002a047a23 */ /* 0x004fe20000010800 */
[----:B---3--:R-:W-:-:S03]  /*5120*/  F2FP.BF16.PACK_AB R5, R239, R233 ;  /* 0x000000e9ef05723e */ /* 0x008fc600000010ff */
[----:B------:R2:W-:Y:S03]  /*5130*/  MUFU.EX2 R238, R4 ;  /* 0x0000000400ee7308 */ /* 0x0005e60000000800 */
[C---:B-1----:R-:W-:Y:S08]  /*5140*/  HMMA.16816.F32.BF16 R92, R12.reuse, R32, RZ ;  /* 0x000000200c5c723c */ /* 0x042ff000000418ff */
[----:B------:R-:W-:Y:S01]  /*5150*/  HMMA.16816.F32.BF16 R112, R12, R34, RZ ;  /* 0x000000220c70723c */ /* 0x000fe200000418ff */
[----:B--2---:R-:W-:-:S07]  /*5160*/  FFMA.FTZ R4, R43, c[0x0][0x2d0], -R0 ;  /* 0x0000b4002b047a23 */ /* 0x004fce0000010800 */
[----:B------:R-:W-:Y:S01]  /*5170*/  HMMA.16816.F32.BF16 R120, R12, R26, RZ ;  /* 0x0000001a0c78723c */ /* 0x000fe200000418ff */
[----:B------:R-:W1:Y:S01]  /*5180*/  LDSM.16.MT88.4 R40, [R201+0x2400] ;  /* 0x00240000c928783b */ /* 0x000e620000004200 */
[----:B------:R2:W3:Y:S06]  /*5190*/  MUFU.EX2 R237, R4 ;  /* 0x0000000400ed7308 */ /* 0x0004ec0000000800 */
[C---:B------:R-:W-:Y:S08]  /*51a0*/  HMMA.16816.F32.BF16 R84, R20.reuse, R32, RZ ;  /* 0x000000201454723c */ /* 0x040ff000000418ff */
[----:B------:R-:W-:Y:S01]  /*51b0*/  HMMA.16816.F32.BF16 R52, R20, R54, RZ ;  /* 0x000000361434723c */ /* 0x000fe200000418ff */
[----:B--2---:R-:W-:-:S02]  /*51c0*/  F2FP.BF16.PACK_AB R4, R243, R244 ;  /* 0x000000f4f304723e */ /* 0x004fc400000010ff */
[----:B---3--:R-:W-:-:S05]  /*51d0*/  F2FP.BF16.PACK_AB R7, R237, R238 ;  /* 0x000000eeed07723e */ /* 0x008fca00000010ff */
[----:B------:R-:W-:Y:S08]  /*51e0*/  HMMA.16816.F32.BF16 R44, R20, R46, RZ ;  /* 0x0000002e142c723c */ /* 0x000ff000000418ff */
[C---:B------:R-:W-:Y:S08]  /*51f0*/  HMMA.16816.F32.BF16 R128, R4.reuse, R64, R76 ;  /* 0x000000400480723c */ /* 0x040ff0000004184c */
[----:B------:R-:W-:Y:S08]  /*5200*/  HMMA.16816.F32.BF16 R156, R4, R60, R72 ;  /* 0x0000003c049c723c */ /* 0x000ff00000041848 */
[C---:B------:R-:W-:Y:S08]  /*5210*/  HMMA.16816.F32.BF16 R76, R12.reuse, R28, RZ ;  /* 0x0000001c0c4c723c */ /* 0x040ff000000418ff */
[----:B------:R-:W-:Y:S01]  /*5220*/  HMMA.16816.F32.BF16 R72, R12, R24, RZ ;  /* 0x000000180c48723c */ /* 0x000fe200000418ff */
[----:B------:R-:W2:Y:S07]  /*5230*/  LDSM.16.MT88.4 R12, [R202+0x2400] ;  /* 0x00240000ca0c783b */ /* 0x000eae0000004200 */
[----:B------:R-:W-:Y:S08]  /*5240*/  HMMA.16816.F32.BF16 R176, R4, R56, R68 ;  /* 0x0000003804b0723c */ /* 0x000ff00000041844 */
[C---:B------:R-:W-:Y:S08]  /*5250*/  HMMA.16816.F32.BF16 R68, R20.reuse, R38, RZ ;  /* 0x000000261444723c */ /* 0x040ff000000418ff */
[C---:B------:R-:W-:Y:S08]  /*5260*/  HMMA.16816.F32.BF16 R36, R20.reuse, R34, RZ ;  /* 0x000000221424723c */ /* 0x040ff000000418ff */
[C---:B------:R-:W-:Y:S08]  /*5270*/  HMMA.16816.F32.BF16 R32, R20.reuse, R30, RZ ;  /* 0x0000001e1420723c */ /* 0x040ff000000418ff */
[C---:B------:R-:W-:Y:S08]  /*5280*/  HMMA.16816.F32.BF16 R28, R20.reuse, R24, RZ ;  /* 0x00000018141c723c */ /* 0x040ff000000418ff */
[----:B------:R-:W-:Y:S01]  /*5290*/  HMMA.16816.F32.BF16 R20, R20, R26, RZ ;  /* 0x0000001a1414723c */ /* 0x000fe200000418ff */
[----:B------:R-:W-:Y:S07]  /*52a0*/  LDSM.16.MT88.4 R24, [R202+0x800] ;  /* 0x00080000ca18783b */ /* 0x000fee0000004200 */
[C---:B------:R-:W-:Y:S08]  /*52b0*/  HMMA.16816.F32.BF16 R136, R8.reuse, R62, R52 ;  /* 0x0000003e0888723c */ /* 0x040ff00000041834 */
[C---:B------:R-:W-:Y:S08]  /*52c0*/  HMMA.16816.F32.BF16 R152, R8.reuse, R58, R44 ;  /* 0x0000003a0898723c */ /* 0x040ff0000004182c */
[C---:B------:R-:W-:Y:S08]  /*52d0*/  HMMA.16816.F32.BF16 R84, R8.reuse, R48, R84 ;  /* 0x000000300854723c */ /* 0x040ff00000041854 */
[C---:B-1----:R-:W-:Y:S08]  /*52e0*/  HMMA.16816.F32.BF16 R80, R8.reuse, R40, R80 ;  /* 0x000000280850723c */ /* 0x042ff00000041850 */
[C---:B--2---:R-:W-:Y:S01]  /*52f0*/  HMMA.16816.F32.BF16 R132, R8.reuse, R12, R28 ;  /* 0x0000000c0884723c */ /* 0x044fe2000004181c */
[----:B------:R-:W-:Y:S07]  /*5300*/  LDSM.16.MT88.4 R28, [R201+0x2800] ;  /* 0x00280000c91c783b */ /* 0x000fee0000004200 */
[C---:B------:R-:W-:Y:S08]  /*5310*/  HMMA.16816.F32.BF16 R68, R8.reuse, R66, R68 ;  /* 0x000000420844723c */ /* 0x040ff00000041844 */
[C---:B------:R-:W-:Y:S08]  /*5320*/  HMMA.16816.F32.BF16 R52, R8.reuse, R50, R36 ;  /* 0x000000320834723c */ /* 0x040ff00000041824 */
[C---:B------:R-:W-:Y:S08]  /*5330*/  HMMA.16816.F32.BF16 R32, R8.reuse, R42, R32 ;  /* 0x0000002a0820723c */ /* 0x040ff00000041820 */
[----:B------:R-:W-:Y:S01]  /*5340*/  HMMA.16816.F32.BF16 R44, R8, R14, R20 ;  /* 0x0000000e082c723c */ /* 0x000fe20000041814 */
[----:B------:R-:W-:Y:S06]  /*5350*/  LDSM.16.MT88.4 R20, [R201+0x1800] ;  /* 0x00180000c914783b */ /* 0x000fec0000004200 */
[--C-:B------:R-:W-:Y:S01]  /*5360*/  FFMA.FTZ R8, R163, c[0x0][0x2d0], -R16.reuse ;  /* 0x0000b400a3087a23 */ /* 0x100fe20000010810 */
[C---:B------:R-:W-:Y:S03]  /*5370*/  HMMA.16816.F32.BF16 R92, R4.reuse, R48, R92 ;  /* 0x00000030045c723c */ /* 0x040fe6000004185c */
[----:B------:R1:W-:Y:S05]  /*5380*/  MUFU.EX2 R220, R8 ;  /* 0x0000000800dc7308 */ /* 0x0003ea0000000800 */
[C---:B------:R-:W-:Y:S08]  /*5390*/  HMMA.16816.F32.BF16 R76, R4.reuse, R40, R76 ;  /* 0x00000028044c723c */ /* 0x040ff0000004184c */
[----:B------:R-:W-:Y:S01]  /*53a0*/  HMMA.16816.F32.BF16 R148, R4, R12, R72 ;  /* 0x0000000c0494723c */ /* 0x000fe20000041848 */
[----:B-1----:R-:W-:-:S04]  /*53b0*/  FFMA.FTZ R8, R162, c[0x0][0x2d0], -R16 ;  /* 0x0000b400a2087a23 */ /* 0x002fc80000010810 */
[----:B------:R1:W-:Y:S03]  /*53c0*/  MUFU.EX2 R221, R8 ;  /* 0x0000000800dd7308 */ /* 0x0003e60000000800 */
[----:B------:R-:W-:Y:S01]  /*53d0*/  HMMA.16816.F32.BF16 R64, R4, R66, R88 ;  /* 0x000000420440723c */ /* 0x000fe20000041858 */
[----:B------:R-:W-:Y:S02]  /*53e0*/  MOV R74, R193 ;  /* 0x000000c1004a7202 */ /* 0x000fe40000000f00 */
[----:B------:R-:W-:-:S05]  /*53f0*/  MOV R75, R194 ;  /* 0x000000c2004b7202 */ /* 0x000fca0000000f00 */
[----:B------:R-:W-:Y:S01]  /*5400*/  HMMA.16816.F32.BF16 R60, R4, R62, R96 ;  /* 0x0000003e043c723c */ /* 0x000fe20000041860 */
[----:B-1----:R-:W-:-:S07]  /*5410*/  FFMA.FTZ R8, R161, c[0x0][0x2d0], -R16 ;  /* 0x0000b400a1087a23 */ /* 0x002fce0000010810 */
[C---:B------:R-:W-:Y:S01]  /*5420*/  HMMA.16816.F32.BF16 R56, R4.reuse, R58, R108 ;  /* 0x0000003a0438723c */ /* 0x040fe2000004186c */
[----:B------:R1:W-:Y:S07]  /*5430*/  MUFU.EX2 R222, R8 ;  /* 0x0000000800de7308 */ /* 0x0003ee0000000800 */
[C---:B------:R-:W-:Y:S08]  /*5440*/  HMMA.16816.F32.BF16 R48, R4.reuse, R50, R112 ;  /* 0x000000320430723c */ /* 0x040ff00000041870 */
[----:B------:R-:W-:Y:S01]  /*5450*/  HMMA.16816.F32.BF16 R40, R4, R42, R116 ;  /* 0x0000002a0428723c */ /* 0x000fe20000041874 */
[----:B------:R-:W-:Y:S01]  /*5460*/  LDSM.16.MT88.4 R116, [R201+0xc00] ;  /* 0x000c0000c974783b */ /* 0x000fe20000004200 */
[----:B-1----:R-:W-:-:S04]  /*5470*/  FFMA.FTZ R8, R160, c[0x0][0x2d0], -R16 ;  /* 0x0000b400a0087a23 */ /* 0x002fc80000010810 */
[----:B------:R1:W2:Y:S02]  /*5480*/  MUFU.EX2 R223, R8 ;  /* 0x0000000800df7308 */ /* 0x0002a40000000800 */
[----:B------:R-:W-:Y:S01]  /*5490*/  HMMA.16816.F32.BF16 R36, R4, R14, R120 ;  /* 0x0000000e0424723c */ /* 0x000fe20000041878 */
[----:B------:R-:W3:Y:S06]  /*54a0*/  LDSM.16.MT88.4 R12, [R201+0x800] ;  /* 0x00080000c90c783b */ /* 0x000eec0000004200 */
[----:B------:R-:W-:-:S04]  /*54b0*/  FFMA.FTZ R4, R147, c[0x0][0x2d0], -R2 ;  /* 0x0000b40093047a23 */ /* 0x000fc80000010802 */
[----:B------:R4:W-:Y:S01]  /*54c0*/  MUFU.EX2 R193, R4 ;  /* 0x0000000400c17308 */ /* 0x0009e20000000800 */
[----:B-1----:R-:W-:Y:S01]  /*54d0*/  FFMA.FTZ R8, R140, c[0x0][0x2d0], -R3 ;  /* 0x0000b4008c087a23 */ /* 0x002fe20000010803 */
[----:B--2---:R-:W-:-:S06]  /*54e0*/  F2FP.BF16.PACK_AB R10, R223, R222 ;  /* 0x000000dedf0a723e */ /* 0x004fcc00000010ff */
[----:B------:R1:W-:Y:S01]  /*54f0*/  MUFU.EX2 R197, R8 ;  /* 0x0000000800c57308 */ /* 0x0003e20000000800 */
[----:B----4-:R-:W-:-:S07]  /*5500*/  FFMA.FTZ R4, R100, c[0x0][0x2d0], -R0 ;  /* 0x0000b40064047a23 */ /* 0x010fce0000010800 */
[----:B------:R2:W-:Y:S01]  /*5510*/  MUFU.EX2 R100, R4 ;  /* 0x0000000400647308 */ /* 0x0005e20000000800 */
[----:B-1----:R-:W-:-:S07]  /*5520*/  FFMA.FTZ R8, R143, c[0x0][0x2d0], -R3 ;  /* 0x0000b4008f087a23 */ /* 0x002fce0000010803 */
[----:B------:R1:W4:Y:S01]  /*5530*/  MUFU.EX2 R198, R8 ;  /* 0x0000000800c67308 */ /* 0x0003220000000800 */
[----:B--2---:R-:W-:-:S07]  /*5540*/  FFMA.FTZ R4, R105, c[0x0][0x2d0], -R0 ;  /* 0x0000b40069047a23 */ /* 0x004fce0000010800 */
[----:B------:R2:W5:Y:S01]  /*5550*/  MUFU.EX2 R105, R4 ;  /* 0x0000000400697308 */ /* 0x0005620000000800 */
[----:B-1----:R-:W-:Y:S01]  /*5560*/  FFMA.FTZ R8, R142, c[0x0][0x2d0], -R3 ;  /* 0x0000b4008e087a23 */ /* 0x002fe20000010803 */
[----:B----4-:R-:W-:-:S06]  /*5570*/  F2FP.BF16.PACK_AB R9, R198, R197 ;  /* 0x000000c5c609723e */ /* 0x010fcc00000010ff */
[----:B------:R1:W-:Y:S01]  /*5580*/  MUFU.EX2 R199, R8 ;  /* 0x0000000800c77308 */ /* 0x0003e20000000800 */
[----:B--2---:R-:W-:Y:S01]  /*5590*/  FFMA.FTZ R4, R107, c[0x0][0x2d0], -R0 ;  /* 0x0000b4006b047a23 */ /* 0x004fe20000010800 */
[----:B-----5:R-:W-:-:S06]  /*55a0*/  F2FP.BF16.PACK_AB R5, R105, R100 ;  /* 0x000000646905723e */ /* 0x020fcc00000010ff */
[----:B------:R2:W-:Y:S01]  /*55b0*/  MUFU.EX2 R107, R4 ;  /* 0x00000004006b7308 */ /* 0x0005e20000000800 */
[----:B-1----:R-:W-:-:S07]  /*55c0*/  FFMA.FTZ R8, R141, c[0x0][0x2d0], -R3 ;  /* 0x0000b4008d087a23 */ /* 0x002fce0000010803 */
[----:B------:R1:W4:Y:S01]  /*55d0*/  MUFU.EX2 R219, R8 ;  /* 0x0000000800db7308 */ /* 0x0003220000000800 */
[----:B--2---:R-:W-:-:S07]  /*55e0*/  FFMA.FTZ R4, R106, c[0x0][0x2d0], -R0 ;  /* 0x0000b4006a047a23 */ /* 0x004fce0000010800 */
[----:B------:R-:W2:Y:S01]  /*55f0*/  MUFU.EX2 R106, R4 ;  /* 0x00000004006a7308 */ /* 0x000ea20000000800 */
[----:B-1----:R-:W-:Y:S01]  /*5600*/  FFMA.FTZ R8, R146, c[0x0][0x2d0], -R2 ;  /* 0x0000b40092087a23 */ /* 0x002fe20000010802 */
[----:B----4-:R-:W-:-:S06]  /*5610*/  F2FP.BF16.PACK_AB R11, R219, R199 ;  /* 0x000000c7db0b723e */ /* 0x010fcc00000010ff */
[----:B------:R1:W-:Y:S01]  /*5620*/  MUFU.EX2 R194, R8 ;  /* 0x0000000800c27308 */ /* 0x0003e20000000800 */
[----:B--2---:R-:W-:Y:S01]  /*5630*/  F2FP.BF16.PACK_AB R7, R106, R107 ;  /* 0x0000006b6a07723e */ /* 0x004fe200000010ff */
[----:B-1----:R-:W-:-:S06]  /*5640*/  FFMA.FTZ R8, R145, c[0x0][0x2d0], -R2 ;  /* 0x0000b40091087a23 */ /* 0x002fcc0000010802 */
[----:B------:R1:W2:Y:S02]  /*5650*/  MUFU.EX2 R195, R8 ;  /* 0x0000000800c37308 */ /* 0x0002a40000000800 */
[----:B-1----:R-:W-:Y:S01]  /*5660*/  FFMA.FTZ R8, R144, c[0x0][0x2d0], -R2 ;  /* 0x0000b40090087a23 */ /* 0x002fe20000010802 */
[----:B--2---:R-:W-:-:S05]  /*5670*/  F2FP.BF16.PACK_AB R4, R195, R194 ;  /* 0x000000c2c304723e */ /* 0x004fca00000010ff */
[----:B------:R1:W2:Y:S02]  /*5680*/  MUFU.EX2 R196, R8 ;  /* 0x0000000800c47308 */ /* 0x0002a40000000800 */
[----:B-1----:R-:W-:Y:S02]  /*5690*/  F2FP.BF16.PACK_AB R8, R221, R220 ;  /* 0x000000dcdd08723e */ /* 0x002fe400000010ff */
[----:B--2---:R-:W-:-:S05]  /*56a0*/  F2FP.BF16.PACK_AB R6, R193, R196 ;  /* 0x000000c4c106723e */ /* 0x004fca00000010ff */
[C---:B---3--:R-:W-:Y:S08]  /*56b0*/  HMMA.16816.F32.BF16 R120, R8.reuse, R14, R68 ;  /* 0x0000000e0878723c */ /* 0x048ff00000041844 */
[-C--:B------:R-:W-:Y:S08]  /*56c0*/  HMMA.16816.F32.BF16 R108, R8, R12.reuse, R124 ;  /* 0x0000000c086c723c */ /* 0x080ff0000004187c */
[C---:B------:R-:W-:Y:S08]  /*56d0*/  HMMA.16816.F32.BF16 R112, R4.reuse, R12, R128 ;  /* 0x0000000c0470723c */ /* 0x040ff00000041880 */
[----:B------:R-:W-:Y:S01]  /*56e0*/  HMMA.16816.F32.BF16 R64, R4, R14, R64 ;  /* 0x0000000e0440723c */ /* 0x000fe20000041840 */
[----:B------:R-:W1:Y:S07]  /*56f0*/  LDSM.16.MT88.4 R12, [R202+0x1800] ;  /* 0x00180000ca0c783b */ /* 0x000e6e0000004200 */
[C---:B------:R-:W-:Y:S08]  /*5700*/  HMMA.16816.F32.BF16 R68, R8.reuse, R28, R80 ;  /* 0x0000001c0844723c */ /* 0x040ff00000041850 */
[----:B------:R-:W-:Y:S01]  /*5710*/  HMMA.16816.F32.BF16 R80, R8, R30, R32 ;  /* 0x0000001e0850723c */ /* 0x000fe20000041820 */
[----:B------:R-:W2:Y:S07]  /*5720*/  LDSM.16.MT88.4 R32, [R202+0x2800] ;  /* 0x00280000ca20783b */ /* 0x000eae0000004200 */
[-C--:B------:R-:W-:Y:S08]  /*5730*/  HMMA.16816.F32.BF16 R128, R4, R24.reuse, R156 ;  /* 0x000000180480723c */ /* 0x080ff0000004189c */
[C---:B------:R-:W-:Y:S01]  /*5740*/  HMMA.16816.F32.BF16 R124, R8.reuse, R24, R164 ;  /* 0x00000018087c723c */ /* 0x040fe200000418a4 */
[----:B------:R-:W-:Y:S07]  /*5750*/  LDSM.16.MT88.4 R164, [R202+0x1c00] ;  /* 0x001c0000caa4783b */ /* 0x000fee0000004200 */
[C---:B------:R-:W-:Y:S08]  /*5760*/  HMMA.16816.F32.BF16 R140, R8.reuse, R20, R168 ;  /* 0x00000014088c723c */ /* 0x040ff000000418a8 */
[C---:B-1----:R-:W-:Y:S08]  /*5770*/  HMMA.16816.F32.BF16 R156, R8.reuse, R12, R84 ;  /* 0x0000000c089c723c */ /* 0x042ff00000041854 */
[C---:B------:R-:W-:Y:S08]  /*5780*/  HMMA.16816.F32.BF16 R136, R8.reuse, R26, R136 ;  /* 0x0000001a0888723c */ /* 0x040ff00000041888 */
[C---:B------:R-:W-:Y:S08]  /*5790*/  HMMA.16816.F32.BF16 R152, R8.reuse, R22, R152 ;  /* 0x000000160898723c */ /* 0x040ff00000041898 */
[C---:B------:R-:W-:Y:S08]  /*57a0*/  HMMA.16816.F32.BF16 R52, R8.reuse, R14, R52 ;  /* 0x0000000e0834723c */ /* 0x040ff00000041834 */
[C---:B--2---:R-:W-:Y:S01]  /*57b0*/  HMMA.16816.F32.BF16 R84, R8.reuse, R32, R132 ;  /* 0x000000200854723c */ /* 0x044fe20000041884 */
[----:B------:R-:W-:Y:S07]  /*57c0*/  LDSM.16.MT88.4 R132, [R202+0xc00] ;  /* 0x000c0000ca84783b */ /* 0x000fee0000004200 */
[----:B------:R-:W-:Y:S07]  /*57d0*/  HMMA.16816.F32.BF16 R44, R8, R34, R44 ;  /* 0x00000022082c723c */ /* 0x000fee000004182c */
[--C-:B------:R-:W-:Y:S01]  /*57e0*/  FFMA.FTZ R8, R192, c[0x0][0x2d0], -R16.reuse ;  /* 0x0000b400c0087a23 */ /* 0x100fe20000010810 */
[C---:B------:R-:W-:Y:S01]  /*57f0*/  HMMA.16816.F32.BF16 R56, R4.reuse, R22, R56 ;  /* 0x000000160438723c */ /* 0x040fe20000041838 */
[----:B------:R-:W2:Y:S02]  /*5800*/  LDL R192, [R1+0x58] ;  /* 0x0000580001c07983 */ /* 0x000ea40000100800 */
[----:B------:R1:W-:Y:S05]  /*5810*/  MUFU.EX2 R23, R8 ;  /* 0x0000000800177308 */ /* 0x0003ea0000000800 */
[C---:B------:R-:W-:Y:S07]  /*5820*/  HMMA.16816.F32.BF16 R60, R4.reuse, R26, R60 ;  /* 0x0000001a043c723c */ /* 0x040fee000004183c */
[----:B------:R-:W-:Y:S01]  /*5830*/  MOV R27, R74 ;  /* 0x0000004a001b7202 */ /* 0x000fe20000000f00 */
[----:B------:R-:W-:Y:S01]  /*5840*/  HMMA.16816.F32.BF16 R144, R4, R20, R176 ;  /* 0x000000140490723c */ /* 0x000fe200000418b0 */
[----:B-1----:R-:W-:-:S04]  /*5850*/  FFMA.FTZ R8, R191, c[0x0][0x2d0], -R16 ;  /* 0x0000b400bf087a23 */ /* 0x002fc80000010810 */
[----:B------:R1:W3:Y:S02]  /*5860*/  MUFU.EX2 R24, R8 ;  /* 0x0000000800187308 */ /* 0x0002e40000000800 */
[----:B------:R-:W-:Y:S01]  /*5870*/  MOV R178, R19 ;  /* 0x0000001300b27202 */ /* 0x000fe20000000f00 */
[----:B------:R-:W-:Y:S01]  /*5880*/  HMMA.16816.F32.BF16 R48, R4, R14, R48 ;  /* 0x0000000e0430723c */ /* 0x000fe20000041830 */
[----:B------:R-:W-:Y:S02]  /*5890*/  MOV R177, R17 ;  /* 0x0000001100b17202 */ /* 0x000fe40000000f00 */
[----:B------:R-:W-:-:S05]  /*58a0*/  MOV R179, R75 ;  /* 0x0000004b00b37202 */ /* 0x000fca0000000f00 */
[C---:B------:R-:W-:Y:S08]  /*58b0*/  HMMA.16816.F32.BF16 R160, R4.reuse, R12, R92 ;  /* 0x0000000c04a0723c */ /* 0x040ff0000004185c */
[----:B------:R-:W-:Y:S01]  /*58c0*/  HMMA.16816.F32.BF16 R40, R4, R30, R40 ;  /* 0x0000001e0428723c */ /* 0x000fe20000041828 */
[----:B-1----:R-:W-:-:S07]  /*58d0*/  FFMA.FTZ R8, R190, c[0x0][0x2d0], -R16 ;  /* 0x0000b400be087a23 */ /* 0x002fce0000010810 */
[C---:B------:R-:W-:Y:S01]  /*58e0*/  HMMA.16816.F32.BF16 R88, R4.reuse, R32, R148 ;  /* 0x000000200458723c */ /* 0x040fe20000041894 */
[----:B------:R1:W-:Y:S07]  /*58f0*/  MUFU.EX2 R26, R8 ;  /* 0x00000008001a7308 */ /* 0x0003ee0000000800 */
[----:B------:R-:W-:Y:S01]  /*5900*/  HMMA.16816.F32.BF16 R36, R4, R34, R36 ;  /* 0x000000220424723c */ /* 0x000fe20000041824 */
[----:B------:R-:W-:Y:S01]  /*5910*/  MOV R9, c[0x0][0x2ac] ;  /* 0x0000ab0000097a02 */ /* 0x000fe20000000f00 */
[----:B------:R-:W-:Y:S01]  /*5920*/  FADD.FTZ R10, R225, R224 ;  /* 0x000000e0e10a7221 */ /* 0x000fe20000010000 */
[----:B------:R-:W-:Y:S01]  /*5930*/  MOV R176, R18 ;  /* 0x0000001200b07202 */ /* 0x000fe20000000f00 */
[----:B------:R-:W-:Y:S01]  /*5940*/  LDSM.16.MT88.4 R148, [R201+0x1c00] ;  /* 0x001c0000c994783b */ /* 0x000fe20000004200 */
[----:B-1----:R-:W-:-:S04]  /*5950*/  FFMA.FTZ R8, R189, c[0x0][0x2d0], -R16 ;  /* 0x0000b400bd087a23 */ /* 0x002fc80000010810 */
[----:B------:R1:W-:Y:S02]  /*5960*/  MUFU.EX2 R25, R8 ;  /* 0x0000000800197308 */ /* 0x0003e40000000800 */
[----:B-1----:R-:W-:-:S06]  /*5970*/  FFMA.FTZ R8, R184, c[0x0][0x2d0], -R3 ;  /* 0x0000b400b8087a23 */ /* 0x002fcc0000010803 */
[----:B------:R1:W-:Y:S02]  /*5980*/  MUFU.EX2 R19, R8 ;  /* 0x0000000800137308 */ /* 0x0003e40000000800 */
[----:B-1----:R-:W-:-:S06]  /*5990*/  FFMA.FTZ R8, R182, c[0x0][0x2d0], -R3 ;  /* 0x0000b400b6087a23 */ /* 0x002fcc0000010803 */
[----:B------:R1:W4:Y:S02]  /*59a0*/  MUFU.EX2 R20, R8 ;  /* 0x0000000800147308 */ /* 0x0003240000000800 */
[--C-:B-1----:R-:W-:Y:S02]  /*59b0*/  FFMA.FTZ R8, R181, c[0x0][0x2d0], -R3.reuse ;  /* 0x0000b400b5087a23 */ /* 0x102fe40000010803 */
[----:B------:R-:W-:-:S04]  /*59c0*/  FFMA.FTZ R3, R180, c[0x0][0x2d0], -R3 ;  /* 0x0000b400b4037a23 */ /* 0x000fc80000010803 */
[----:B------:R1:W-:Y:S02]  /*59d0*/  MUFU.EX2 R21, R3 ;  /* 0x0000000300157308 */ /* 0x0003e40000000800 */
[----:B-1----:R-:W-:-:S06]  /*59e0*/  FFMA.FTZ R3, R188, c[0x0][0x2d0], -R2 ;  /* 0x0000b400bc037a23 */ /* 0x002fcc0000010802 */
[----:B------:R1:W-:Y:S01]  /*59f0*/  MUFU.EX2 R15, R3 ;  /* 0x00000003000f7308 */ /* 0x0003e20000000800 */
[----:B------:R-:W-:Y:S01]  /*5a00*/  HMMA.16816.F32.BF16 R72, R4, R28, R76 ;  /* 0x0000001c0448723c */ /* 0x000fe2000004184c */
[----:B------:R-:W5:Y:S01]  /*5a10*/  LDSM.16.MT88.4 R4, [R202+0x2c00] ;  /* 0x002c0000ca04783b */ /* 0x000f620000004200 */
[----:B------:R-:W-:Y:S01]  /*5a20*/  IMAD R9, R9, c[0x0][0x1d0], RZ ;  /* 0x0000740009097a24 */ /* 0x000fe200078e02ff */
[----:B---3--:R-:W-:Y:S02]  /*5a30*/  F2FP.BF16.PACK_AB R96, R24, R23 ;  /* 0x000000171860723e */ /* 0x008fe400000010ff */
[----:B----4-:R-:W-:Y:S01]  /*5a40*/  F2FP.BF16.PACK_AB R97, R20, R19 ;  /* 0x000000131461723e */ /* 0x010fe200000010ff */
[----:B------:R-:W3:Y:S01]  /*5a50*/  LDSM.16.MT88.4 R76, [R201+0x2c00] ;  /* 0x002c0000c94c783b */ /* 0x000ee20000004200 */
[----:B-1----:R-:W-:-:S04]  /*5a60*/  FFMA.FTZ R3, R187, c[0x0][0x2d0], -R2 ;  /* 0x0000b400bb037a23 */ /* 0x002fc80000010802 */
[----:B------:R1:W4:Y:S02]  /*5a70*/  MUFU.EX2 R17, R3 ;  /* 0x0000000300117308 */ /* 0x0003240000000800 */
[--C-:B-1----:R-:W-:Y:S02]  /*5a80*/  FFMA.FTZ R3, R186, c[0x0][0x2d0], -R2.reuse ;  /* 0x0000b400ba037a23 */ /* 0x102fe40000010802 */
[----:B------:R-:W-:-:S04]  /*5a90*/  FFMA.FTZ R2, R185, c[0x0][0x2d0], -R2 ;  /* 0x0000b400b9027a23 */ /* 0x000fc80000010802 */
[----:B------:R1:W-:Y:S02]  /*5aa0*/  MUFU.EX2 R16, R2 ;  /* 0x0000000200107308 */ /* 0x0003e40000000800 */
[----:B-1----:R-:W-:-:S06]  /*5ab0*/  FFMA.FTZ R2, R175, c[0x0][0x2d0], -R0 ;  /* 0x0000b400af027a23 */ /* 0x002fcc0000010800 */
[----:B------:R1:W-:Y:S02]  /*5ac0*/  MUFU.EX2 R11, R2 ;  /* 0x00000002000b7308 */ /* 0x0003e40000000800 */
[----:B-1----:R-:W-:-:S06]  /*5ad0*/  FFMA.FTZ R2, R174, c[0x0][0x2d0], -R0 ;  /* 0x0000b400ae027a23 */ /* 0x002fcc0000010800 */
[----:B------:R1:W-:Y:S02]  /*5ae0*/  MUFU.EX2 R12, R2 ;  /* 0x00000002000c7308 */ /* 0x0003e40000000800 */
[--C-:B-1----:R-:W-:Y:S02]  /*5af0*/  FFMA.FTZ R2, R173, c[0x0][0x2d0], -R0.reuse ;  /* 0x0000b400ad027a23 */ /* 0x102fe40000010800 */
[----:B------:R-:W-:-:S04]  /*5b00*/  FFMA.FTZ R0, R172, c[0x0][0x2d0], -R0 ;  /* 0x0000b400ac007a23 */ /* 0x000fc80000010800 */
[----:B------:R-:W-:Y:S08]  /*5b10*/  MUFU.EX2 R13, R2 ;  /* 0x00000002000d7308 */ /* 0x000ff00000000800 */
[----:B------:R-:W-:Y:S08]  /*5b20*/  MUFU.EX2 R14, R0 ;  /* 0x00000000000e7308 */ /* 0x000ff00000000800 */
[----:B------:R1:W1:Y:S08]  /*5b30*/  MUFU.EX2 R22, R8 ;  /* 0x0000000800167308 */ /* 0x0002700000000800 */
[----:B------:R2:W2:Y:S01]  /*5b40*/  MUFU.EX2 R18, R3 ;  /* 0x0000000300127308 */ /* 0x0004a20000000800 */
[----:B------:R-:W-:-:S02]  /*5b50*/  F2FP.BF16.PACK_AB R98, R25, R26 ;  /* 0x0000001a1962723e */ /* 0x000fc400000010ff */
[----:B----4-:R-:W-:Y:S01]  /*5b60*/  F2FP.BF16.PACK_AB R92, R17, R15 ;  /* 0x0000000f115c723e */ /* 0x010fe200000010ff */
[----:B-1----:R-:W-:Y:S02]  /*5b70*/  FADD.FTZ R8, R236, R235 ;  /* 0x000000ebec087221 */ /* 0x002fe40000010000 */
[----:B--2---:R-:W-:Y:S01]  /*5b80*/  @P5 IMAD.HI.U32 R2, R192, c[0x0][0x2c8], RZ ;  /* 0x0000b200c0025a27 */ /* 0x004fe200078e00ff */
[----:B------:R-:W-:-:S04]  /*5b90*/  MOV R0, R192 ;  /* 0x000000c000007202 */ /* 0x000fc80000000f00 */
[----:B------:R-:W-:-:S04]  /*5ba0*/  @P5 SHF.R.U32.HI R0, RZ, c[0x0][0x2cc], R2 ;  /* 0x0000b300ff005a19 */ /* 0x000fc80000011602 */
[----:B------:R-:W-:Y:S01]  /*5bb0*/  IADD3 R0, R0, -c[0x0][0x168], R9 ;  /* 0x80005a0000007a10 */ /* 0x000fe20007ffe009 */
[----:B------:R-:W-:-:S03]  /*5bc0*/  FADD.FTZ R3, R227, R226 ;  /* 0x000000e2e3037221 */ /* 0x000fc60000010000 */
[----:B------:R-:W-:Y:S01]  /*5bd0*/  SHF.R.S32.HI R2, RZ, 0x1f, R0 ;  /* 0x0000001fff027819 */ /* 0x000fe20000011400 */
[----:B------:R-:W-:-:S03]  /*5be0*/  FADD.FTZ R3, R250, R3 ;  /* 0x00000003fa037221 */ /* 0x000fc60000010000 */
[----:B------:R-:W-:Y:S01]  /*5bf0*/  LEA.HI R9, R2, R0, RZ, 0x6 ;  /* 0x0000000002097211 */ /* 0x000fe200078f30ff */
[----:B------:R-:W-:Y:S01]  /*5c00*/  FADD.FTZ R2, R245, R10 ;  /* 0x0000000af5027221 */ /* 0x000fe20000010000 */
[----:B------:R-:W-:Y:S01]  /*5c10*/  F2FP.BF16.PACK_AB R99, R21, R22 ;  /* 0x000000161563723e */ /* 0x000fe200000010ff */
[----:B------:R-:W-:Y:S01]  /*5c20*/  FADD.FTZ R0, R240, R8 ;  /* 0x00000008f0007221 */ /* 0x000fe20000010000 */
[----:B------:R-:W-:Y:S01]  /*5c30*/  F2FP.BF16.PACK_AB R94, R16, R18 ;  /* 0x00000012105e723e */ /* 0x000fe200000010ff */
[----:B------:R-:W-:Y:S01]  /*5c40*/  FADD.FTZ R8, R232, R229 ;  /* 0x000000e5e8087221 */ /* 0x000fe20000010000 */
[----:B------:R-:W-:Y:S01]  /*5c50*/  F2FP.BF16.PACK_AB R93, R12, R11 ;  /* 0x0000000b0c5d723e */ /* 0x000fe200000010ff */
[----:B------:R-:W-:Y:S01]  /*5c60*/  FADD.FTZ R3, R176, R3 ;  /* 0x00000003b0037221 */ /* 0x000fe20000010000 */
[----:B------:R-:W-:Y:S01]  /*5c70*/  F2FP.BF16.PACK_AB R95, R14, R13 ;  /* 0x0000000d0e5f723e */ /* 0x000fe200000010ff */
[----:B------:R-:W-:Y:S02]  /*5c80*/  FADD.FTZ R2, R247, R2 ;  /* 0x00000002f7027221 */ /* 0x000fe40000010000 */
[----:B------:R-:W-:-:S02]  /*5c90*/  FADD.FTZ R0, R241, R0 ;  /* 0x00000000f1007221 */ /* 0x000fc40000010000 */
[----:B------:R-:W-:Y:S02]  /*5ca0*/  FADD.FTZ R8, R231, R8 ;  /* 0x00000008e7087221 */ /* 0x000fe40000010000 */
[----:B------:R-:W-:Y:S01]  /*5cb0*/  FADD.FTZ R3, R177, R3 ;  /* 0x00000003b1037221 */ /* 0x000fe20000010000 */
[----:B-----5:R-:W-:Y:S01]  /*5cc0*/  HMMA.16816.F32.BF16 R84, R96, R4, R84 ;  /* 0x000000046054723c */ /* 0x020fe20000041854 */
[----:B------:R-:W-:Y:S02]  /*5cd0*/  FADD.FTZ R2, R248, R2 ;  /* 0x00000002f8027221 */ /* 0x000fe40000010000 */
[----:B------:R-:W-:-:S05]  /*5ce0*/  FADD.FTZ R0, R244, R0 ;  /* 0x00000000f4007221 */ /* 0x000fca0000010000 */
[----:B------:R-:W-:Y:S07]  /*5cf0*/  HMMA.16816.F32.BF16 R88, R92, R4, R88 ;  /* 0x000000045c58723c */ /* 0x000fee0000041858 */
[----:B------:R-:W-:Y:S02]  /*5d00*/  FADD.FTZ R5, R234, R8 ;  /* 0x00000008ea057221 */ /* 0x000fe40000010000 */
[----:B------:R-:W-:Y:S02]  /*5d10*/  FADD.FTZ R4, R178, R3 ;  /* 0x00000003b2047221 */ /* 0x000fe40000010000 */
        /* <DEDUP_REMOVED lines=29> */
[----:B------:R-:W-:Y:S01]  /*5ef0*/  FADD.FTZ R0, R15, R0 ;  /* 0x000000000f007221 */ /* 0x000fe20000010000 */
[----:B------:R-:W-:Y:S01]  /*5f00*/  HMMA.16816.F32.BF16 R108, R96, R116, R108 ;  /* 0x00000074606c723c */ /* 0x000fe2000004186c */
[----:B------:R-:W-:-:S02]  /*5f10*/  FADD.FTZ R2, R106, R5 ;  /* 0x000000056a027221 */ /* 0x000fc40000010000 */
[----:B------:R-:W-:Y:S02]  /*5f20*/  FADD.FTZ R5, R17, R0 ;  /* 0x0000000011057221 */ /* 0x000fe40000010000 */
[----:B------:R-:W-:-:S03]  /*5f30*/  FADD.FTZ R0, R11, R2 ;  /* 0x000000020b007221 */ /* 0x000fc60000010000 */
[----:B------:R-:W-:Y:S01]  /*5f40*/  HMMA.16816.F32.BF16 R112, R92, R116, R112 ;  /* 0x000000745c70723c */ /* 0x000fe20000041870 */
[----:B------:R-:W-:-:S07]  /*5f50*/  FADD.FTZ R4, R24, R4 ;  /* 0x0000000418047221 */ /* 0x000fce0000010000 */
[----:B------:R-:W-:Y:S01]  /*5f60*/  HMMA.16816.F32.BF16 R120, R96, R118, R120 ;  /* 0x000000766078723c */ /* 0x000fe20000041878 */
[----:B------:R-:W-:-:S07]  /*5f70*/  FADD.FTZ R0, R12, R0 ;  /* 0x000000000c007221 */ /* 0x000fce0000010000 */
[C---:B------:R-:W-:Y:S08]  /*5f80*/  HMMA.16816.F32.BF16 R124, R96.reuse, R132, R124 ;  /* 0x00000084607c723c */ /* 0x040ff0000004187c */
[C---:B------:R-:W-:Y:S08]  /*5f90*/  HMMA.16816.F32.BF16 R136, R96.reuse, R134, R136 ;  /* 0x000000866088723c */ /* 0x040ff00000041888 */
[C---:B------:R-:W-:Y:S08]  /*5fa0*/  HMMA.16816.F32.BF16 R140, R96.reuse, R148, R140 ;  /* 0x00000094608c723c */ /* 0x040ff0000004188c */
[C---:B------:R-:W-:Y:S08]  /*5fb0*/  HMMA.16816.F32.BF16 R152, R96.reuse, R150, R152 ;  /* 0x000000966098723c */ /* 0x040ff00000041898 */
[C---:B------:R-:W-:Y:S08]  /*5fc0*/  HMMA.16816.F32.BF16 R156, R96.reuse, R164, R156 ;  /* 0x000000a4609c723c */ /* 0x040ff0000004189c */
[C---:B------:R-:W-:Y:S08]  /*5fd0*/  HMMA.16816.F32.BF16 R168, R96.reuse, R166, R52 ;  /* 0x000000a660a8723c */ /* 0x040ff00000041834 */
[C---:B---3--:R-:W-:Y:S08]  /*5fe0*/  HMMA.16816.F32.BF16 R68, R96.reuse, R76, R68 ;  /* 0x0000004c6044723c */ /* 0x048ff00000041844 */
[----:B------:R-:W-:Y:S08]  /*5ff0*/  HMMA.16816.F32.BF16 R80, R96, R78, R80 ;  /* 0x0000004e6050723c */ /* 0x000ff00000041850 */
        /* <DEDUP_REMOVED lines=8> */
[----:B------:R-:W-:Y:S08]  /*6080*/  HMMA.16816.F32.BF16 R76, R92, R78, R40 ;  /* 0x0000004e5c4c723c */ /* 0x000ff00000041828 */
[-C--:B------:R-:W-:Y:S08]  /*6090*/  HMMA.16816.F32.BF16 R96, R96, R6.reuse, R44 ;  /* 0x000000066060723c */ /* 0x080ff0000004182c */
[----:B------:R-:W-:Y:S07]  /*60a0*/  HMMA.16816.F32.BF16 R92, R92, R6, R36 ;  /* 0x000000065c5c723c */ /* 0x000fee0000041824 */
[----:B------:R-:W-:Y:S01]  /*60b0*/  FADD.FTZ R6, R20, R3 ;  /* 0x0000000314067221 */ /* 0x000fe20000010000 */
[----:B------:R-:W-:Y:S01]  /*60c0*/  SHF.R.S32.HI R3, RZ, 0x6, R9 ;  /* 0x00000006ff037819 */ /* 0x000fe20000011409 */
[----:B------:R-:W-:-:S03]  /*60d0*/  FADD.FTZ R0, R13, R0 ;  /* 0x000000000d007221 */ /* 0x000fc60000010000 */
[----:B------:R-:W-:Y:S01]  /*60e0*/  IMNMX R7, RZ, R3, !PT ;  /* 0x00000003ff077217 */ /* 0x000fe20007800200 */
[----:B------:R-:W-:Y:S02]  /*60f0*/  FADD.FTZ R3, R26, R4 ;  /* 0x000000041a037221 */ /* 0x000fe40000010000 */
[----:B------:R-:W-:Y:S02]  /*6100*/  FADD.FTZ R2, R22, R6 ;  /* 0x0000000616027221 */ /* 0x000fe40000010000 */
[----:B------:R-:W-:Y:S02]  /*6110*/  FADD.FTZ R4, R18, R5 ;  /* 0x0000000512047221 */ /* 0x000fe40000010000 */
[----:B------:R-:W-:Y:S02]  /*6120*/  FADD.FTZ R5, R25, R3 ;  /* 0x0000000319057221 */ /* 0x000fe40000010000 */
[----:B------:R-:W-:Y:S02]  /*6130*/  FADD.FTZ R3, R21, R2 ;  /* 0x0000000215037221 */ /* 0x000fe40000010000 */
[----:B------:R-:W-:Y:S01]  /*6140*/  FADD.FTZ R0, R14, R0 ;  /* 0x000000000e007221 */ /* 0x000fe20000010000 */
[----:B------:R1:W-:Y:S01]  /*6150*/  STL [R1+0x1c], R7 ;  /* 0x00001c0701007387 */ /* 0x0003e20000100800 */
[----:B------:R-:W-:-:S03]  /*6160*/  FADD.FTZ R2, R16, R4 ;  /* 0x0000000410027221 */ /* 0x000fc60000010000 */
[----:B------:R1:W-:Y:S01]  /*6170*/  STL [R1+0x20], R5 ;  /* 0x0000200501007387 */ /* 0x0003e20000100800 */
[----:B------:R-:W-:-:S03]  /*6180*/  IADD3 R225, R183, -0x2, RZ ;  /* 0xfffffffeb7e17810 */ /* 0x000fc60007ffe0ff */
[----:B------:R1:W-:Y:S04]  /*6190*/  STL [R1+0x2c], R3 ;  /* 0x00002c0301007387 */ /* 0x0003e80000100800 */
[----:B------:R1:W-:Y:S04]  /*61a0*/  STL [R1+0x24], R0 ;  /* 0x0000240001007387 */ /* 0x0003e80000100800 */
[----:B------:R1:W-:Y:S01]  /*61b0*/  STL [R1+0x28], R2 ;  /* 0x0000280201007387 */ /* 0x0003e20000100800 */
[----:B------:R-:W-:-:S13]  /*61c0*/  ISETP.GE.AND P0, PT, R225, R7, PT ;  /* 0x00000007e100720c */ /* 0x000fda0003f06270 */
[----:B------:R-:W-:Y:S05]  /*61d0*/  @!P0 BRA `(.L_x_613) ;  /* 0x00004b5000008947 */ /* 0x000fea0003800000 */
[----:B------:R-:W-:Y:S01]  /*61e0*/  MOV R105, R103 ;  /* 0x0000006700697202 */ /* 0x000fe20000000f00 */
[----:B------:R-:W-:Y:S01]  /*61f0*/  IMAD.MOV.U32 R107, RZ, RZ, R101 ;  /* 0x000000ffff6b7224 */ /* 0x000fe200078e0065 */
[----:B------:R-:W-:Y:S01]  /*6200*/  MOV R100, R104 ;  /* 0x0000006800647202 */ /* 0x000fe20000000f00 */
[----:B------:R-:W-:Y:S01]  /*6210*/  IMAD.MOV.U32 R239, RZ, RZ, R225 ;  /* 0x000000ffffef7224 */ /* 0x000fe200078e00e1 */
[----:B------:R-:W-:Y:S02]  /*6220*/  MOV R106, R102 ;  /* 0x00000066006a7202 */ /* 0x000fe40000000f00 */
.L_x_624:
[----:B------:R-:W-:Y:S04]  /*6230*/  DEPBAR.LE SB0, 0x0 ;  /* 0x000080000000791a */ /* 0x000fe80000000000 */
[----:B------:R-:W-:Y:S01]  /*6240*/  WARPSYNC 0xffffffff ;  /* 0xffffffff00007948 */ /* 0x000fe20003800000 */
[----:B------:R-:W-:Y:S01]  /*6250*/  BAR.SYNC.DEFER_BLOCKING 0x0 ;  /* 0x0000000000007b1d */ /* 0x000fe20000010000 */
[----:B------:R-:W-:Y:S05]  /*6260*/  ISETP.GE.AND P0, PT, R239, RZ, PT ;  /* 0x000000ffef00720c */ /* 0x000fea0003f06270 */
[----:B------:R2:W3:Y:S01]  /*6270*/  LDSM.16.M88.4 R64, [R203] ;  /* 0x00000000cb40783b */ /* 0x0004e20000000200 */
[----:B------:R-:W-:Y:S03]  /*6280*/  BSSY B0, `(.L_x_614) ;  /* 0x0000057000007945 */ /* 0x000fe60003800000 */
[----:B------:R2:W4:Y:S04]  /*6290*/  LDSM.16.M88.4 R60, [R203+0x1000] ;  /* 0x00100000cb3c783b */ /* 0x0005280000000200 */
[----:B------:R2:W1:Y:S04]  /*62a0*/  LDSM.16.M88.4 R16, [R200] ;  /* 0x00000000c810783b */ /* 0x0004680000000200 */
[----:B------:R2:W1:Y:S04]  /*62b0*/  LDSM.16.M88.4 R32, [R200+0x400] ;  /* 0x00040000c820783b */ /* 0x0004680000000200 */
[----:B------:R2:W1:Y:S04]  /*62c0*/  LDSM.16.M88.4 R48, [R200+0x800] ;  /* 0x00080000c830783b */ /* 0x0004680000000200 */
[----:B------:R2:W1:Y:S04]  /*62d0*/  LDSM.16.M88.4 R172, [R200+0xc00] ;  /* 0x000c0000c8ac783b */ /* 0x0004680000000200 */
[----:B------:R2:W1:Y:S04]  /*62e0*/  LDSM.16.M88.4 R176, [R204] ;  /* 0x00000000ccb0783b */ /* 0x0004680000000200 */
[----:B------:R2:W1:Y:S04]  /*62f0*/  LDSM.16.M88.4 R184, [R204+0x1000] ;  /* 0x00100000ccb8783b */ /* 0x0004680000000200 */
[----:B------:R2:W1:Y:S04]  /*6300*/  LDSM.16.M88.4 R180, [R205] ;  /* 0x00000000cdb4783b */ /* 0x0004680000000200 */
[----:B------:R2:W1:Y:S04]  /*6310*/  LDSM.16.M88.4 R188, [R216] ;  /* 0x00000000d8bc783b */ /* 0x0004680000000200 */
[----:B------:R2:W1:Y:S04]  /*6320*/  LDSM.16.M88.4 R192, [R215] ;  /* 0x00000000d7c0783b */ /* 0x0004680000000200 */
[----:B------:R2:W1:Y:S01]  /*6330*/  LDSM.16.M88.4 R196, [R214] ;  /* 0x00000000d6c4783b */ /* 0x0004620000000200 */
[----:B------:R-:W-:-:S05]  /*6340*/  @!P0 BRA `(.L_x_615) ;  /* 0x000004a000008947 */ /* 0x000fca0003800000 */
[----:B-1-34-:R-:W-:Y:S01]  /*6350*/  SHF.R.S32.HI R0, RZ, 0x1f, R230 ;  /* 0x0000001fff007819 */ /* 0x01afe200000114e6 */
[----:B------:R-:W3:Y:S01]  /*6360*/  LDL.64 R8, [R1+0x48] ;  /* 0x0000480001087983 */ /* 0x000ee20000100a00 */
[----:B------:R-:W-:Y:S01]  /*6370*/  SHF.R.S32.HI R4, RZ, 0x1f, R228 ;  /* 0x0000001fff047819 */ /* 0x000fe200000114e4 */
[----:B------:R-:W-:Y:S01]  /*6380*/  IMAD.WIDE.U32 R2, R230, c[0x0][0x208], RZ ;  /* 0x00008200e6027a25 */ /* 0x000fe200078e00ff */
[C---:B------:R-:W-:Y:S02]  /*6390*/  IADD3 R6, R217.reuse, 0x40, RZ ;  /* 0x00000040d9067810 */ /* 0x040fe40007ffe0ff */
[----:B------:R-:W-:Y:S01]  /*63a0*/  IADD3 R5, R217, 0x40, RZ ;  /* 0x00000040d9057810 */ /* 0x000fe20007ffe0ff */
[----:B------:R-:W4:Y:S01]  /*63b0*/  LDL R7, [R1+0x54] ;  /* 0x0000540001077983 */ /* 0x000f220000100800 */
[----:B------:R-:W-:Y:S01]  /*63c0*/  SHF.R.S32.HI R6, RZ, 0x1f, R6 ;  /* 0x0000001fff067819 */ /* 0x000fe20000011406 */
[----:B------:R-:W-:Y:S02]  /*63d0*/  IMAD R0, R0, c[0x0][0x208], RZ ;  /* 0x0000820000007a24 */ /* 0x000fe400078e02ff */
[----:B------:R-:W-:Y:S01]  /*63e0*/  IMAD R4, R4, c[0x0][0x218], RZ ;  /* 0x0000860004047a24 */ /* 0x000fe200078e02ff */
[----:B------:R-:W-:Y:S01]  /*63f0*/  SHF.L.U64.HI R20, R5, 0x1, R6 ;  /* 0x0000000105147819 */ /* 0x000fe20000010206 */
[----:B------:R-:W-:Y:S01]  /*6400*/  IMAD R0, R230, c[0x0][0x20c], R0 ;  /* 0x00008300e6007a24 */ /* 0x000fe200078e0200 */
[----:B------:R-:W-:Y:S01]  /*6410*/  IADD3 R6, R217, 0x20, RZ ;  /* 0x00000020d9067810 */ /* 0x000fe20007ffe0ff */
[C---:B------:R-:W-:Y:S02]  /*6420*/  IMAD R4, R228.reuse, c[0x0][0x21c], R4 ;  /* 0x00008700e4047a24 */ /* 0x040fe400078e0204 */
[----:B------:R-:W-:Y:S02]  /*6430*/  IMAD.IADD R3, R3, 0x1, R0 ;  /* 0x0000000103037824 */ /* 0x000fe400078e0200 */
[----:B------:R-:W-:Y:S01]  /*6440*/  IMAD.SHL.U32 R23, R5, 0x2, RZ ;  /* 0x0000000205177824 */ /* 0x000fe200078e00ff */
[----:B------:R-:W-:Y:S01]  /*6450*/  SHF.R.S32.HI R5, RZ, 0x1f, R217 ;  /* 0x0000001fff057819 */ /* 0x000fe200000114d9 */
[----:B------:R-:W-:Y:S03]  /*6460*/  IMAD.WIDE.U32 R2, R228, c[0x0][0x218], R2 ;  /* 0x00008600e4027a25 */ /* 0x000fe600078e0002 */
[C---:B------:R-:W-:Y:S01]  /*6470*/  SHF.L.U64.HI R14, R217.reuse, 0x1, R5 ;  /* 0x00000001d90e7819 */ /* 0x040fe20000010205 */
[----:B------:R-:W-:Y:S02]  /*6480*/  IMAD.SHL.U32 R22, R6, 0x2, RZ ;  /* 0x0000000206167824 */ /* 0x000fe400078e00ff */
[----:B------:R-:W-:Y:S01]  /*6490*/  IMAD.SHL.U32 R21, R217, 0x2, RZ ;  /* 0x00000002d9157824 */ /* 0x000fe200078e00ff */
[----:B---3--:R-:W-:Y:S04]  /*64a0*/  IADD3 R0, P0, R8, R2, RZ ;  /* 0x0000000208007210 */ /* 0x008fe80007f1e0ff */
[----:B----4-:R-:W-:Y:S02]  /*64b0*/  IADD3.X R4, R7, R3, R4, P0, !PT ;  /* 0x0000000307047210 */ /* 0x010fe400007fe404 */
[----:B------:R-:W-:Y:S02]  /*64c0*/  IADD3 R7, R217, 0x20, RZ ;  /* 0x00000020d9077810 */ /* 0x000fe40007ffe0ff */
[C---:B------:R-:W-:Y:S02]  /*64d0*/  LEA R13, P0, R0.reuse, c[0x0][0x1f8], 0x1 ;  /* 0x00007e00000d7a11 */ /* 0x040fe400078008ff */
[----:B------:R-:W-:Y:S02]  /*64e0*/  SHF.R.S32.HI R7, RZ, 0x1f, R7 ;  /* 0x0000001fff077819 */ /* 0x000fe40000011407 */
[----:B------:R-:W-:Y:S02]  /*64f0*/  LEA.HI.X R10, R0, c[0x0][0x1fc], R4, 0x1, P0 ;  /* 0x00007f00000a7a11 */ /* 0x000fe400000f0c04 */
[----:B------:R-:W-:Y:S01]  /*6500*/  SHF.L.U64.HI R15, R6, 0x1, R7 ;  /* 0x00000001060f7819 */ /* 0x000fe20000010207 */
[----:B------:R-:W-:-:S05]  /*6510*/  BRA.DIV ~URZ, `(.L_x_616) ;  /* 0x0000c8727f007947 */ /* 0x000fca000b800000 */
[----:B------:R1:W3:Y:S02]  /*6520*/  SHFL.IDX PT, R5, R10, RZ, 0x1c1f ;  /* 0x001c1fff0a057589 */ /* 0x0002e400000e0000 */
.L_x_675:
[----:B------:R-:W-:-:S05]  /*6530*/  BRA.DIV ~URZ, `(.L_x_617) ;  /* 0x0000c8c27f007947 */ /* 0x000fca000b800000 */
[----:B------:R-:W4:Y:S01]  /*6540*/  SHFL.IDX PT, R0, R13, RZ, 0x1c1f ;  /* 0x001c1fff0d007589 */ /* 0x000f2200000e0000 */
[C---:B------:R-:W-:Y:S02]  /*6550*/  IADD3 R2, R217.reuse, 0x20, RZ ;  /* 0x00000020d9027810 */ /* 0x040fe40007ffe0ff */
[C---:B------:R-:W-:Y:S02]  /*6560*/  ISETP.GE.AND P2, PT, R217.reuse, c[0x0][0x1d4], PT ;  /* 0x00007500d9007a0c */ /* 0x040fe40003f46270 */
[----:B------:R-:W-:Y:S02]  /*6570*/  ISETP.GE.AND P1, PT, R2, c[0x0][0x1d4], PT ;  /* 0x0000750002007a0c */ /* 0x000fe40003f26270 */
[----:B------:R-:W-:Y:S02]  /*6580*/  IADD3 R4, R217, 0x40, RZ ;  /* 0x00000040d9047810 */ /* 0x000fe40007ffe0ff */
[----:B------:R-:W-:Y:S02]  /*6590*/  SEL R12, RZ, 0x10, P2 ;  /* 0x00000010ff0c7807 */ /* 0x000fe40001000000 */
[----:B------:R-:W-:Y:S02]  /*65a0*/  SEL R11, RZ, 0x10, P1 ;  /* 0x00000010ff0b7807 */ /* 0x000fe40000800000 */
[C---:B----4-:R-:W-:Y:S02]  /*65b0*/  IADD3 R6, P0, R0.reuse, R21, RZ ;  /* 0x0000001500067210 */ /* 0x050fe40007f1e0ff */
[----:B------:R-:W-:Y:S03]  /*65c0*/  IADD3 R2, P6, R0, R22, RZ ;  /* 0x0000001600027210 */ /* 0x000fe60007fde0ff */
[C---:B---3--:R-:W-:Y:S01]  /*65d0*/  IMAD.X R7, R5.reuse, 0x1, R14, P0 ;  /* 0x0000000105077824 */ /* 0x048fe200000e060e */
        /* <DEDUP_REMOVED lines=8> */
[----:B------:R4:W1:Y:S04]  /*6660*/  SHFL.IDX PT, R5, R10, 0x1, 0x1c1f ;  /* 0x003c1f000a057f89 */ /* 0x00086800000e0000 */
[----:B------:R3:W2:Y:S04]  /*6670*/  SHFL.IDX PT, R0, R13, 0x1, 0x1c1f ;  /* 0x003c1f000d007f89 */ /* 0x0006a800000e0000 */
[----:B------:R3:W-:Y:S01]  /*6680*/  LDGSTS.E.BYPASS.LTC128B.128 [R218+0x2100], [R8.64], !P0 ;  /* 0x0210000008da7fae */ /* 0x0007e2000c101d46 */
[----:B-1--4-:R-:W-:Y:S03]  /*6690*/  SEL R10, RZ, 0x10, P0 ;  /* 0x00000010ff0a7807 */ /* 0x012fe60000000000 */
.L_x_676:
[----:B---3--:R-:W-:Y:S02]  /*66a0*/  IADD3 R2, -R11, 0x10, RZ ;  /* 0x000000100b027810 */ /* 0x008fe40007ffe1ff */
[----:B------:R-:W-:Y:S02]  /*66b0*/  IADD3 R8, -R12, 0x10, RZ ;  /* 0x000000100c087810 */ /* 0x000fe40007ffe1ff */
[----:B------:R-:W-:Y:S02]  /*66c0*/  LOP3.LUT R6, R2, 0xf, RZ, 0xc0, !PT ;  /* 0x0000000f02067812 */ /* 0x000fe400078ec0ff */
[----:B------:R-:W-:Y:S02]  /*66d0*/  LOP3.LUT R8, R8, 0xf, RZ, 0xc0, !PT ;  /* 0x0000000f08087812 */ /* 0x000fe400078ec0ff */
[----:B------:R-:W-:Y:S02]  /*66e0*/  IADD3 R3, -R10, 0x10, RZ ;  /* 0x000000100a037810 */ /* 0x000fe40007ffe1ff */
[-C--:B--2---:R-:W-:Y:S02]  /*66f0*/  IADD3 R6, P6, P2, R6, R0.reuse, R22 ;  /* 0x0000000006067210 */ /* 0x084fe40007ade016 */
[-C--:B------:R-:W-:Y:S02]  /*6700*/  IADD3 R8, P1, P0, R8, R0.reuse, R21 ;  /* 0x0000000008087210 */ /* 0x080fe4000783e015 */
[----:B------:R-:W-:Y:S02]  /*6710*/  LOP3.LUT R2, R3, 0xf, RZ, 0xc0, !PT ;  /* 0x0000000f03027812 */ /* 0x000fe400078ec0ff */
[-C--:B------:R-:W-:Y:S02]  /*6720*/  IADD3.X R7, RZ, R5.reuse, R15, P6, P2 ;  /* 0x00000005ff077210 */ /* 0x080fe400037e440f */
[----:B------:R-:W-:Y:S02]  /*6730*/  ISETP.NE.U32.AND P6, PT, R12, RZ, PT ;  /* 0x000000ff0c00720c */ /* 0x000fe40003fc5070 */
[-C--:B------:R-:W-:Y:S02]  /*6740*/  IADD3.X R9, RZ, R5.reuse, R14, P1, P0 ;  /* 0x00000005ff097210 */ /* 0x080fe40000fe040e */
[----:B------:R-:W-:Y:S02]  /*6750*/  IADD3 R2, P1, P0, R2, R0, R23 ;  /* 0x0000000002027210 */ /* 0x000fe4000783e017 */
[----:B------:R-:W-:Y:S02]  /*6760*/  ISETP.NE.U32.AND P2, PT, R11, RZ, PT ;  /* 0x000000ff0b00720c */ /* 0x000fe40003f45070 */
[----:B------:R-:W-:Y:S02]  /*6770*/  IADD3.X R3, RZ, R5, R20, P1, P0 ;  /* 0x00000005ff037210 */ /* 0x000fe40000fe0414 */
[----:B------:R-:W-:Y:S03]  /*6780*/  ISETP.NE.U32.AND P0, PT, R10, RZ, PT ;  /* 0x000000ff0a00720c */ /* 0x000fe60003f05070 */
[----:B------:R-:W-:Y:S01]  /*6790*/  @!PT LDS RZ, [RZ] ;  /* 0x00000000fffff984 */ /* 0x000fe20000000800 */
[----:B------:R-:W-:Y:S01]  /*67a0*/  @!PT LDS RZ, [RZ] ;  /* 0x00000000fffff984 */ /* 0x000fe20000000800 */
[----:B------:R-:W-:Y:S01]  /*67b0*/  @!PT LDS RZ, [RZ] ;  /* 0x00000000fffff984 */ /* 0x000fe20000000800 */
[----:B------:R1:W-:Y:S06]  /*67c0*/  LDGSTS.E.BYPASS.LTC128B.128.ZFILL [R218+0x900], [R8.64], P6 ;  /* 0x0090000008da7fae */ /* 0x0003ec000b141d46 */
[----:B------:R1:W-:Y:S04]  /*67d0*/  LDGSTS.E.BYPASS.LTC128B.128.ZFILL [R218+0x1900], [R6.64], P2 ;  /* 0x0190000006da7fae */ /* 0x0003e80009141d46 */
[----:B------:R1:W-:Y:S02]  /*67e0*/  LDGSTS.E.BYPASS.LTC128B.128.ZFILL [R218+0x2900], [R2.64], P0 ;  /* 0x0290000002da7fae */ /* 0x0003e40008141d46 */
.L_x_615:
[----:B---34-:R-:W-:Y:S05]  /*67f0*/  BSYNC B0 ;  /* 0x0000000000007941 */ /* 0x018fea0003800000 */
.L_x_614:
[----:B------:R-:W0:Y:S01]  /*6800*/  LDGDEPBAR ;  /* 0x00000000000079af */ /* 0x000e220000000000 */
[----:B------:R-:W-:Y:S01]  /*6810*/  WARPSYNC 0xffffffff ;  /* 0xffffffff00007948 */ /* 0x000fe20003800000 */
[-C--:B-1----:R-:W-:Y:S01]  /*6820*/  HMMA.16816.F32.BF16 R4, R64, R16.reuse, RZ ;  /* 0x000000104004723c */ /* 0x082fe200000418ff */
[----:B------:R-:W-:Y:S02]  /*6830*/  BSSY B0, `(.L_x_618) ;  /* 0x0000157000007945 */ /* 0x000fe40003800000 */
[----:B------:R-:W-:Y:S05]  /*6840*/  ISETP.GE.AND P0, PT, R239, 0x1, PT ;  /* 0x00000001ef00780c */ /* 0x000fea0003f06270 */
        /* <DEDUP_REMOVED lines=36> */
[----:B------:R-:W4:Y:S07]  /*6a90*/  LDSM.16.M88.4 R176, [R200+0x1400] ;  /* 0x00140000c8b0783b */ /* 0x000f2e0000000200 */
[-C--:B-1----:R-:W-:Y:S08]  /*6aa0*/  HMMA.16816.F32.BF16 R4, R172, R180.reuse, R4 ;  /* 0x000000b4ac04723c */ /* 0x082ff00000041804 */
[C---:B---3--:R-:W-:Y:S08]  /*6ab0*/  HMMA.16816.F32.BF16 R8, R188.reuse, R180, R8 ;  /* 0x000000b4bc08723c */ /* 0x048ff00000041808 */
[-C--:B------:R-:W-:Y:S08]  /*6ac0*/  HMMA.16816.F32.BF16 R12, R188, R182.reuse, R12 ;  /* 0x000000b6bc0c723c */ /* 0x080ff0000004180c */
[C---:B------:R-:W-:Y:S01]  /*6ad0*/  HMMA.16816.F32.BF16 R16, R172.reuse, R182, R16 ;  /* 0x000000b6ac10723c */ /* 0x040fe20000041810 */
[----:B------:R-:W-:Y:S07]  /*6ae0*/  LDSM.16.M88.4 R180, [R213] ;  /* 0x00000000d5b4783b */ /* 0x000fee0000000200 */
[-C--:B----4-:R-:W-:Y:S08]  /*6af0*/  HMMA.16816.F32.BF16 R20, R172, R176.reuse, R20 ;  /* 0x000000b0ac14723c */ /* 0x090ff00000041814 */
        /* <DEDUP_REMOVED lines=11> */
[-C--:B------:R-:W-:Y:S01]  /*6bb0*/  HMMA.16816.F32.BF16 R60, R188, R194.reuse, R60 ;  /* 0x000000c2bc3c723c */ /* 0x080fe2000004183c */
[----:B------:R-:W-:Y:S07]  /*6bc0*/  LDSM.16.M88.4 R188, [R211] ;  /* 0x00000000d3bc783b */ /* 0x000fee0000000200 */
[----:B------:R-:W-:Y:S01]  /*6bd0*/  HMMA.16816.F32.BF16 R64, R172, R194, R64 ;  /* 0x000000c2ac40723c */ /* 0x000fe20000041840 */
[----:B------:R-:W4:Y:S07]  /*6be0*/  LDSM.16.M88.4 R172, [R212] ;  /* 0x00000000d4ac783b */ /* 0x000f2e0000000200 */
[-C--:B-1----:R-:W-:Y:S01]  /*6bf0*/  HMMA.16816.F32.BF16 R4, R176, R180.reuse, R4 ;  /* 0x000000b4b004723c */ /* 0x082fe20000041804 */
[----:B------:R-:W1:Y:S07]  /*6c00*/  LDSM.16.M88.4 R192, [R210] ;  /* 0x00000000d2c0783b */ /* 0x000e6e0000000200 */
        /* <DEDUP_REMOVED lines=13> */
[----:B------:R-:W4:Y:S07]  /*6ce0*/  LDSM.16.M88.4 R188, [R203+0x5000] ;  /* 0x00500000cbbc783b */ /* 0x000f2e0000000200 */
[-C--:B-1----:R-:W-:Y:S08]  /*6cf0*/  HMMA.16816.F32.BF16 R52, R176, R192.reuse, R52 ;  /* 0x000000c0b034723c */ /* 0x082ff00000041834 */
[C---:B------:R-:W-:Y:S08]  /*6d00*/  HMMA.16816.F32.BF16 R56, R184.reuse, R192, R56 ;  /* 0x000000c0b838723c */ /* 0x040ff00000041838 */
[-C--:B------:R-:W-:Y:S01]  /*6d10*/  HMMA.16816.F32.BF16 R60, R184, R194.reuse, R60 ;  /* 0x000000c2b83c723c */ /* 0x080fe2000004183c */
[----:B------:R-:W1:Y:S07]  /*6d20*/  LDSM.16.M88.4 R184, [R200+0x2400] ;  /* 0x00240000c8b8783b */ /* 0x000e6e0000000200 */
[----:B------:R-:W-:Y:S01]  /*6d30*/  HMMA.16816.F32.BF16 R64, R176, R194, R64 ;  /* 0x000000c2b040723c */ /* 0x000fe20000041840 */
[----:B------:R-:W5:Y:S07]  /*6d40*/  LDSM.16.M88.4 R176, [R200+0x2800] ;  /* 0x00280000c8b0783b */ /* 0x000f6e0000000200 */
[-C--:B---3--:R-:W-:Y:S01]  /*6d50*/  HMMA.16816.F32.BF16 R4, R172, R180.reuse, R4 ;  /* 0x000000b4ac04723c */ /* 0x088fe20000041804 */
[----:B------:R-:W3:Y:S07]  /*6d60*/  LDSM.16.M88.4 R192, [R200+0x2c00] ;  /* 0x002c0000c8c0783b */ /* 0x000eee0000000200 */
[C---:B----4-:R-:W-:Y:S08]  /*6d70*/  HMMA.16816.F32.BF16 R8, R188.reuse, R180, R8 ;  /* 0x000000b4bc08723c */ /* 0x050ff00000041808 */
[-C--:B------:R-:W-:Y:S08]  /*6d80*/  HMMA.16816.F32.BF16 R12, R188, R182.reuse, R12 ;  /* 0x000000b6bc0c723c */ /* 0x080ff0000004180c */
[C---:B------:R-:W-:Y:S01]  /*6d90*/  HMMA.16816.F32.BF16 R16, R172.reuse, R182, R16 ;  /* 0x000000b6ac10723c */ /* 0x040fe20000041810 */
[----:B------:R-:W-:Y:S07]  /*6da0*/  LDSM.16.M88.4 R180, [R204+0x4000] ;  /* 0x00400000ccb4783b */ /* 0x000fee0000000200 */
[-C--:B-1----:R-:W-:Y:S08]  /*6db0*/  HMMA.16816.F32.BF16 R20, R172, R184.reuse, R20 ;  /* 0x000000b8ac14723c */ /* 0x082ff00000041814 */
[C---:B------:R-:W-:Y:S08]  /*6dc0*/  HMMA.16816.F32.BF16 R24, R188.reuse, R184, R24 ;  /* 0x000000b8bc18723c */ /* 0x040ff00000041818 */
[-C--:B------:R-:W-:Y:S08]  /*6dd0*/  HMMA.16816.F32.BF16 R28, R188, R186.reuse, R28 ;  /* 0x000000babc1c723c */ /* 0x080ff0000004181c */
[C---:B------:R-:W-:Y:S01]  /*6de0*/  HMMA.16816.F32.BF16 R32, R172.reuse, R186, R32 ;  /* 0x000000baac20723c */ /* 0x040fe20000041820 */
[----:B------:R-:W1:Y:S07]  /*6df0*/  LDSM.16.M88.4 R184, [R209] ;  /* 0x00000000d1b8783b */ /* 0x000e6e0000000200 */
[-C--:B-----5:R-:W-:Y:S08]  /*6e00*/  HMMA.16816.F32.BF16 R36, R172, R176.reuse, R36 ;  /* 0x000000b0ac24723c */ /* 0x0a0ff00000041824 */
[C---:B------:R-:W-:Y:S08]  /*6e10*/  HMMA.16816.F32.BF16 R40, R188.reuse, R176, R40 ;  /* 0x000000b0bc28723c */ /* 0x040ff00000041828 */
[-C--:B------:R-:W-:Y:S08]  /*6e20*/  HMMA.16816.F32.BF16 R44, R188, R178.reuse, R44 ;  /* 0x000000b2bc2c723c */ /* 0x080ff0000004182c */
[C---:B------:R-:W-:Y:S01]  /*6e30*/  HMMA.16816.F32.BF16 R48, R172.reuse, R178, R48 ;  /* 0x000000b2ac30723c */ /* 0x040fe20000041830 */
[----:B------:R-:W4:Y:S07]  /*6e40*/  LDSM.16.M88.4 R176, [R204+0x5000] ;  /* 0x00500000ccb0783b */ /* 0x000f2e0000000200 */
[-C--:B---3--:R-:W-:Y:S08]  /*6e50*/  HMMA.16816.F32.BF16 R52, R172, R192.reuse, R52 ;  /* 0x000000c0ac34723c */ /* 0x088ff00000041834 */
[C---:B------:R-:W-:Y:S08]  /*6e60*/  HMMA.16816.F32.BF16 R56, R188.reuse, R192, R56 ;  /* 0x000000c0bc38723c */ /* 0x040ff00000041838 */
[-C--:B------:R-:W-:Y:S08]  /*6e70*/  HMMA.16816.F32.BF16 R60, R188, R194.reuse, R60 ;  /* 0x000000c2bc3c723c */ /* 0x080ff0000004183c */
[----:B------:R-:W-:Y:S08]  /*6e80*/  HMMA.16816.F32.BF16 R64, R172, R194, R64 ;  /* 0x000000c2ac40723c */ /* 0x000ff00000041840 */
[-C--:B-1----:R-:W-:Y:S08]  /*6e90*/  HMMA.16816.F32.BF16 R4, R180, R184.reuse, R4 ;  /* 0x000000b8b404723c */ /* 0x082ff00000041804 */
[C---:B----4-:R-:W-:Y:S08]  /*6ea0*/  HMMA.16816.F32.BF16 R8, R176.reuse, R184, R8 ;  /* 0x000000b8b008723c */ /* 0x050ff00000041808 */
        /* <DEDUP_REMOVED lines=8> */
[----:B------:R-:W3:Y:S01]  /*6f30*/  MUFU.TANH R184, R5 ;  /* 0x0000000500b87308 */ /* 0x000ee20000002400 */
[----:B------:R-:W-:Y:S02]  /*6f40*/  FMUL.FTZ R9, R9, c[0x0][0x320] ;  /* 0x0000c80009097a20 */ /* 0x000fe40000410000 */
[----:B------:R-:W-:Y:S02]  /*6f50*/  FMUL.FTZ R10, R10, c[0x0][0x320] ;  /* 0x0000c8000a0a7a20 */ /* 0x000fe40000410000 */
[----:B------:R-:W-:Y:S02]  /*6f60*/  FMUL.FTZ R11, R11, c[0x0][0x320] ;  /* 0x0000c8000b0b7a20 */ /* 0x000fe40000410000 */
[----:B------:R-:W-:Y:S02]  /*6f70*/  FMUL.FTZ R12, R12, c[0x0][0x320] ;  /* 0x0000c8000c0c7a20 */ /* 0x000fe40000410000 */
[----:B------:R-:W-:Y:S01]  /*6f80*/  FMUL.FTZ R13, R13, c[0x0][0x320] ;  /* 0x0000c8000d0d7a20 */ /* 0x000fe20000410000 */
[----:B------:R-:W4:Y:S01]  /*6f90*/  MUFU.TANH R221, R6 ;  /* 0x0000000600dd7308 */ /* 0x000f220000002400 */
[----:B------:R-:W-:Y:S02]  /*6fa0*/  FMUL.FTZ R17, R17, c[0x0][0x320] ;  /* 0x0000c80011117a20 */ /* 0x000fe40000410000 */
[----:B------:R-:W-:Y:S02]  /*6fb0*/  FMUL.FTZ R18, R18, c[0x0][0x320] ;  /* 0x0000c80012127a20 */ /* 0x000fe40000410000 */
[----:B------:R-:W-:Y:S02]  /*6fc0*/  FMUL.FTZ R19, R19, c[0x0][0x320] ;  /* 0x0000c80013137a20 */ /* 0x000fe40000410000 */
[----:B------:R-:W-:Y:S02]  /*6fd0*/  FMUL.FTZ R14, R14, c[0x0][0x320] ;  /* 0x0000c8000e0e7a20 */ /* 0x000fe40000410000 */
[----:B------:R-:W-:Y:S01]  /*6fe0*/  FMUL.FTZ R15, R15, c[0x0][0x320] ;  /* 0x0000c8000f0f7a20 */ /* 0x000fe20000410000 */
[----:B------:R5:W2:Y:S01]  /*6ff0*/  MUFU.TANH R219, R7 ;  /* 0x0000000700db7308 */ /* 0x000aa20000002400 */
[----:B------:R-:W-:Y:S09]  /*7000*/  FMUL.FTZ R16, R16, c[0x0][0x320] ;  /* 0x0000c80010107a20 */ /* 0x000ff20000410000 */
[----:B------:R-:W1:Y:S10]  /*7010*/  MUFU.TANH R232, R8 ;  /* 0x0000000800e87308 */ /* 0x000e740000002400 */
[----:B------:R-:W1:Y:S01]  /*7020*/  MUFU.TANH R231, R9 ;  /* 0x0000000900e77308 */ /* 0x000e620000002400 */
[----:B-----5:R-:W5:Y:S09]  /*7030*/  LDSM.16.M88.4 R4, [R208] ;  /* 0x00000000d004783b */ /* 0x020f720000000200 */
[----:B------:R-:W1:Y:S10]  /*7040*/  MUFU.TANH R237, R10 ;  /* 0x0000000a00ed7308 */ /* 0x000e740000002400 */
[----:B------:R1:W1:Y:S10]  /*7050*/  MUFU.TANH R236, R11 ;  /* 0x0000000b00ec7308 */ /* 0x0002740000002400 */
[----:B------:R-:W2:Y:S10]  /*7060*/  MUFU.TANH R103, R17 ;  /* 0x0000001100677308 */ /* 0x000eb40000002400 */
[----:B------:R-:W2:Y:S01]  /*7070*/  MUFU.TANH R174, R18 ;  /* 0x0000001200ae7308 */ /* 0x000ea20000002400 */
[----:B-1----:R-:W1:Y:S01]  /*7080*/  LDSM.16.M88.4 R8, [R207] ;  /* 0x00000000cf08783b */ /* 0x002e620000000200 */
[-C--:B-----5:R-:W-:Y:S08]  /*7090*/  HMMA.16816.F32.BF16 R20, R180, R4.reuse, R20 ;  /* 0x00000004b414723c */ /* 0x0a0ff00000041814 */
[----:B------:R-:W1:Y:S01]  /*70a0*/  MUFU.TANH R175, R19 ;  /* 0x0000001300af7308 */ /* 0x000e620000002400 */
[C---:B------:R-:W-:Y:S09]  /*70b0*/  HMMA.16816.F32.BF16 R24, R176.reuse, R4, R24 ;  /* 0x00000004b018723c */ /* 0x040ff20000041818 */
[----:B------:R-:W1:Y:S01]  /*70c0*/  MUFU.TANH R192, R12 ;  /* 0x0000000c00c07308 */ /* 0x000e620000002400 */
[-C--:B------:R-:W-:Y:S08]  /*70d0*/  HMMA.16816.F32.BF16 R28, R176, R6.reuse, R28 ;  /* 0x00000006b01c723c */ /* 0x080ff0000004181c */
[C---:B------:R-:W-:Y:S01]  /*70e0*/  HMMA.16816.F32.BF16 R32, R180.reuse, R6, R32 ;  /* 0x00000006b420723c */ /* 0x040fe20000041820 */
[----:B------:R-:W2:Y:S01]  /*70f0*/  MUFU.TANH R191, R13 ;  /* 0x0000000d00bf7308 */ /* 0x000ea20000002400 */
[----:B------:R-:W5:Y:S01]  /*7100*/  LDSM.16.M88.4 R4, [R206] ;  /* 0x00000000ce04783b */ /* 0x000f620000000200 */
[----:B------:R-:W-:Y:S04]  /*7110*/  DEPBAR.LE SB0, 0x0 ;  /* 0x000080000000791a */ /* 0x000fe80000000000 */
[----:B------:R-:W-:Y:S02]  /*7120*/  FMUL.FTZ R20, R20, c[0x0][0x320] ;  /* 0x0000c80014147a20 */ /* 0x000fe40000410000 */
[----:B------:R-:W-:Y:S02]  /*7130*/  FMUL.FTZ R21, R21, c[0x0][0x320] ;  /* 0x0000c80015157a20 */ /* 0x000fe40000410000 */
[----:B------:R-:W2:Y:S01]  /*7140*/  MUFU.TANH R102, R20 ;  /* 0x0000001400667308 */ /* 0x000ea20000002400 */
[----:B------:R-:W-:Y:S01]  /*7150*/  BAR.SYNC.DEFER_BLOCKING 0x0 ;  /* 0x0000000000007b1d */ /* 0x000fe20000010000 */
[----:B------:R-:W-:Y:S01]  /*7160*/  FMUL.FTZ R23, R23, c[0x0][0x320] ;  /* 0x0000c80017177a20 */ /* 0x000fe20000410000 */
[-C--:B-1----:R-:W-:Y:S05]  /*7170*/  HMMA.16816.F32.BF16 R36, R180, R8.reuse, R36 ;  /* 0x00000008b424723c */ /* 0x082fea0000041824 */
[----:B------:R-:W-:Y:S02]  /*7180*/  FMUL.FTZ R25, R25, c[0x0][0x320] ;  /* 0x0000c80019197a20 */ /* 0x000fe40000410000 */
        /* <DEDUP_REMOVED lines=10> */
[C---:B------:R-:W-:Y:S01]  /*7230*/  HMMA.16816.F32.BF16 R48, R180.reuse, R10, R48 ;  /* 0x0000000ab430723c */ /* 0x040fe20000041830 */
[----:B------:R1:W1:Y:S03]  /*7240*/  MUFU.TANH R186, R25 ;  /* 0x0000001900ba7308 */ /* 0x0002660000002400 */
[----:B------:R-:W-:Y:S02]  /*7250*/  FMUL.FTZ R33, R33, c[0x0][0x320] ;  /* 0x0000c80021217a20 */ /* 0x000fe40000410000 */
[----:B------:R-:W-:Y:S02]  /*7260*/  FMUL.FTZ R34, R34, c[0x0][0x320] ;  /* 0x0000c80022227a20 */ /* 0x000fe40000410000 */
[-C--:B-----5:R-:W-:Y:S03]  /*7270*/  HMMA.16816.F32.BF16 R52, R180, R4.reuse, R52 ;  /* 0x00000004b434723c */ /* 0x0a0fe60000041834 */
        /* <DEDUP_REMOVED lines=10> */
[----:B------:R2:W2:Y:S01]  /*7320*/  MUFU.TANH R104, R16 ;  /* 0x0000001000687308 */ /* 0x0004a20000002400 */
[----:B------:R-:W-:Y:S04]  /*7330*/  HMMA.16816.F32.BF16 R64, R180, R6, R64 ;  /* 0x00000006b440723c */ /* 0x000fe80000041840 */
[----:B------:R-:W-:Y:S02]  /*7340*/  FMUL.FTZ R41, R41, c[0x0][0x320] ;  /* 0x0000c80029297a20 */ /* 0x000fe40000410000 */
[----:B------:R-:W-:Y:S02]  /*7350*/  FMUL.FTZ R42, R42, c[0x0][0x320] ;  /* 0x0000c8002a2a7a20 */ /* 0x000fe40000410000 */
[----:B------:R-:W-:Y:S01]  /*7360*/  FMUL.FTZ R43, R43, c[0x0][0x320] ;  /* 0x0000c8002b2b7a20 */ /* 0x000fe20000410000 */
[----:B------:R2:W2:Y:S03]  /*7370*/  MUFU.TANH R172, R22 ;  /* 0x0000001600ac7308 */ /* 0x0004a60000002400 */
[----:B------:R-:W-:Y:S02]  /*7380*/  FMUL.FTZ R44, R44, c[0x0][0x320] ;  /* 0x0000c8002c2c7a20 */ /* 0x000fe40000410000 */
[----:B------:R-:W-:Y:S02]  /*7390*/  FMUL.FTZ R45, R45, c[0x0][0x320] ;  /* 0x0000c8002d2d7a20 */ /* 0x000fe40000410000 */
[----:B------:R-:W-:Y:S02]  /*73a0*/  FMUL.FTZ R46, R46, c[0x0][0x320] ;  /* 0x0000c8002e2e7a20 */ /* 0x000fe40000410000 */
[----:B------:R-:W-:Y:S01]  /*73b0*/  FMUL.FTZ R47, R47, c[0x0][0x320] ;  /* 0x0000c8002f2f7a20 */ /* 0x000fe20000410000 */
[----:B------:R2:W2:Y:S01]  /*73c0*/  MUFU.TANH R189, R26 ;  /* 0x0000001a00bd7308 */ /* 0x0004a20000002400 */
[----:B-1----:R-:W-:Y:S02]  /*73d0*/  FMUL.FTZ R21, R49, c[0x0][0x320] ;  /* 0x0000c80031157a20 */ /* 0x002fe40000410000 */
[----:B------:R-:W-:Y:S02]  /*73e0*/  FMUL.FTZ R50, R50, c[0x0][0x320] ;  /* 0x0000c80032327a20 */ /* 0x000fe40000410000 */
[----:B------:R-:W-:Y:S02]  /*73f0*/  FMUL.FTZ R51, R51, c[0x0][0x320] ;  /* 0x0000c80033337a20 */ /* 0x000fe40000410000 */
[----:B------:R-:W-:Y:S02]  /*7400*/  FMUL.FTZ R20, R52, c[0x0][0x320] ;  /* 0x0000c80034147a20 */ /* 0x000fe40000410000 */
[----:B------:R-:W-:Y:S01]  /*7410*/  FMUL.FTZ R19, R53, c[0x0][0x320] ;  /* 0x0000c80035137a20 */ /* 0x000fe20000410000 */
[----:B------:R-:W1:Y:S01]  /*7420*/  MUFU.TANH R29, R29 ;  /* 0x0000001d001d7308 */ /* 0x000e620000002400 */
[----:B------:R-:W-:Y:S02]  /*7430*/  FMUL.FTZ R54, R54, c[0x0][0x320] ;  /* 0x0000c80036367a20 */ /* 0x000fe40000410000 */
        /* <DEDUP_REMOVED lines=19> */
[----:B------:R-:W-:Y:S05]  /*7570*/  FMUL.FTZ R63, R63, c[0x0][0x320] ;  /* 0x0000c8003f3f7a20 */ /* 0x000fea0000410000 */
        /* <DEDUP_REMOVED lines=37> */
[----:B------:R-:W1:Y:S01]  /*77d0*/  MUFU.TANH R25, R25 ;  /* 0x0000001900197308 */ /* 0x000e620000002400 */
[----:B------:R-:W-:-:S05]  /*77e0*/  @!P0 BRA `(.L_x_619) ;  /* 0x000005b000008947 */ /* 0x000fca0003800000 */
[C---:B--234-:R-:W-:Y:S01]  /*77f0*/  IADD3 R222, R217.reuse, 0x40, RZ ;  /* 0x00000040d9de7810 */ /* 0x05cfe20007ffe0ff */
[----:B------:R-:W2:Y:S01]  /*7800*/  LDL R2, [R1+0x38] ;  /* 0x0000380001027983 */ /* 0x000ea20000100800 */
[C---:B------:R-:W-:Y:S01]  /*7810*/  IADD3 R7, R217.reuse, 0x20, RZ ;  /* 0x00000020d9077810 */ /* 0x040fe20007ffe0ff */
[----:B------:R-:W-:Y:S01]  /*7820*/  IMAD.MOV.U32 R228, RZ, RZ, RZ ;  /* 0x000000ffffe47224 */ /* 0x000fe200078e00ff */
[----:B------:R-:W-:Y:S01]  /*7830*/  SHF.R.S32.HI R6, RZ, 0x1f, R217 ;  /* 0x0000001fff067819 */ /* 0x000fe200000114d9 */
[----:B------:R-:W3:Y:S01]  /*7840*/  LDL R0, [R1+0x18] ;  /* 0x0000180001007983 */ /* 0x000ee20000100800 */
[----:B------:R-:W-:Y:S01]  /*7850*/  SHF.R.S32.HI R7, RZ, 0x1f, R7 ;  /* 0x0000001fff077819 */ /* 0x000fe20000011407 */
[----:B-1----:R-:W-:Y:S01]  /*7860*/  IMAD.SHL.U32 R28, R222, 0x2, RZ ;  /* 0x00000002de1c7824 */ /* 0x002fe200078e00ff */
[C---:B------:R-:W-:Y:S01]  /*7870*/  SHF.L.U64.HI R14, R217.reuse, 0x1, R6 ;  /* 0x00000001d90e7819 */ /* 0x040fe20000010206 */
[----:B------:R-:W4:Y:S01]  /*7880*/  LDL.64 R226, [R1+0x40] ;  /* 0x0000400001e27983 */ /* 0x000f220000100a00 */
[----:B------:R-:W-:Y:S05]  /*7890*/  IMAD.SHL.U32 R24, R217, 0x2, RZ ;  /* 0x00000002d9187824 */ /* 0x000fea00078e00ff */
[----:B------:R-:W5:Y:S04]  /*78a0*/  LDL R220, [R1+0x50] ;  /* 0x0000500001dc7983 */ /* 0x000f680000100800 */
[----:B------:R-:W4:Y:S06]  /*78b0*/  LDL.64 R224, [R1+0x30] ;  /* 0x0000300001e07983 */ /* 0x000f2c0000100a00 */
[----:B------:R-:W5:Y:S01]  /*78c0*/  LDL R223, [R1+0x3c] ;  /* 0x00003c0001df7983 */ /* 0x000f620000100800 */
[----:B--2---:R-:W-:Y:S05]  /*78d0*/  IMAD R2, R239, 0x40, R2 ;  /* 0x00000040ef027824 */ /* 0x004fea00078e0202 */
[----:B---3--:R-:W-:Y:S05]  /*78e0*/  IADD3 R2, R2, -0x40, R0 ;  /* 0xffffffc002027810 */ /* 0x008fea0007ffe000 */
[----:B------:R-:W-:Y:S04]  /*78f0*/  @P4 IMAD.HI.U32 R3, R2, c[0x0][0x2bc], RZ ;  /* 0x0000af0002034a27 */ /* 0x000fe800078e00ff */
[----:B------:R-:W-:Y:S01]  /*7900*/  IMAD.MOV.U32 R0, RZ, RZ, R2 ;  /* 0x000000ffff007224 */ /* 0x000fe200078e0002 */
[----:B------:R-:W-:Y:S04]  /*7910*/  @P4 SHF.R.U32.HI R0, RZ, c[0x0][0x2c0], R3 ;  /* 0x0000b000ff004a19 */ /* 0x000fe80000011603 */
[C---:B----4-:R-:W-:Y:S04]  /*7920*/  @!P3 IADD3 R3, P0, R0.reuse, R226, RZ ;  /* 0x000000e20003b210 */ /* 0x050fe80007f1e0ff */
[----:B-----5:R-:W-:Y:S01]  /*7930*/  @!P3 LEA.HI.X.SX32 R5, R0, R220, 0x1, P0 ;  /* 0x000000dc0005b211 */ /* 0x020fe200000f0eff */
[----:B------:R-:W-:Y:S01]  /*7940*/  IMAD.MOV R0, RZ, RZ, -R0 ;  /* 0x000000ffff007224 */ /* 0x000fe200078e0a00 */
[----:B------:R-:W-:Y:S02]  /*7950*/  @!P3 LEA R4, P0, R3, c[0x0][0x2a0], 0x2 ;  /* 0x0000a8000304ba11 */ /* 0x000fe400078010ff */
[----:B------:R-:W-:Y:S01]  /*7960*/  IADD3 R220, R217, 0x40, RZ ;  /* 0x00000040d9dc7810 */ /* 0x000fe20007ffe0ff */
[----:B------:R-:W-:Y:S01]  /*7970*/  IMAD R230, R0, c[0x0][0x2b8], R2 ;  /* 0x0000ae0000e67a24 */ /* 0x000fe200078e0202 */
[----:B------:R-:W-:Y:S02]  /*7980*/  @!P3 LEA.HI.X R5, R3, c[0x0][0x2a4], R5, 0x2, P0 ;  /* 0x0000a9000305ba11 */ /* 0x000fe400000f1405 */
[----:B------:R-:W-:Y:S01]  /*7990*/  SHF.R.S32.HI R220, RZ, 0x1f, R220 ;  /* 0x0000001fffdc7819 */ /* 0x000fe200000114dc */
[----:B------:R-:W-:Y:S01]  /*79a0*/  IMAD.WIDE.U32 R2, R230, c[0x0][0x1e0], RZ ;  /* 0x00007800e6027a25 */ /* 0x000fe200078e00ff */
[----:B------:R-:W-:Y:S01]  /*79b0*/  SHF.R.S32.HI R0, RZ, 0x1f, R230 ;  /* 0x0000001fff007819 */ /* 0x000fe200000114e6 */
[----:B------:R-:W2:Y:S01]  /*79c0*/  @!P3 LDG.E R228, [R4.64] ;  /* 0x0000000604e4b981 */ /* 0x000ea2000c1e1900 */
[----:B------:R-:W-:Y:S02]  /*79d0*/  SHF.L.U64.HI R16, R222, 0x1, R220 ;  /* 0x00000001de107819 */ /* 0x000fe400000102dc */
[----:B------:R-:W-:Y:S01]  /*79e0*/  IADD3 R220, R217, 0x20, RZ ;  /* 0x00000020d9dc7810 */ /* 0x000fe20007ffe0ff */
[----:B------:R-:W-:Y:S03]  /*79f0*/  IMAD R0, R0, c[0x0][0x1e0], RZ ;  /* 0x0000780000007a24 */ /* 0x000fe600078e02ff */
[----:B------:R-:W-:Y:S01]  /*7a00*/  SHF.L.U64.HI R15, R220, 0x1, R7 ;  /* 0x00000001dc0f7819 */ /* 0x000fe20000010207 */
[----:B------:R-:W-:Y:S02]  /*7a10*/  IMAD R0, R230, c[0x0][0x1e4], R0 ;  /* 0x00007900e6007a24 */ /* 0x000fe400078e0200 */
[----:B------:R-:W-:Y:S02]  /*7a20*/  IMAD.SHL.U32 R27, R220, 0x2, RZ ;  /* 0x00000002dc1b7824 */ /* 0x000fe400078e00ff */
        /* <DEDUP_REMOVED lines=9> */
[----:B------:R-:W-:-:S06]  /*7ac0*/  BRA.DIV ~URZ, `(.L_x_620) ;  /* 0x0000b5927f007947 */ /* 0x000fcc000b800000 */
[----:B------:R1:W2:Y:S02]  /*7ad0*/  SHFL.IDX PT, R5, R10, RZ, 0x1c1f ;  /* 0x001c1fff0a057589 */ /* 0x0002a400000e0000 */
.L_x_677:
[----:B------:R-:W-:-:S05]  /*7ae0*/  BRA.DIV ~URZ, `(.L_x_621) ;  /* 0x0000b5e27f007947 */ /* 0x000fca000b800000 */
[----:B------:R-:W3:Y:S01]  /*7af0*/  SHFL.IDX PT, R0, R13, RZ, 0x1c1f ;  /* 0x001c1fff0d007589 */ /* 0x000ee200000e0000 */
[C---:B------:R-:W-:Y:S02]  /*7b00*/  IADD3 R2, R217.reuse, 0x20, RZ ;  /* 0x00000020d9027810 */ /* 0x040fe40007ffe0ff */
[C---:B------:R-:W-:Y:S02]  /*7b10*/  ISETP.GE.AND P2, PT, R217.reuse, c[0x0][0x1d4], PT ;  /* 0x00007500d9007a0c */ /* 0x040fe40003f46270 */
[----:B------:R-:W-:Y:S02]  /*7b20*/  ISETP.GE.AND P1, PT, R2, c[0x0][0x1d4], PT ;  /* 0x0000750002007a0c */ /* 0x000fe40003f26270 */
[----:B------:R-:W-:Y:S02]  /*7b30*/  IADD3 R4, R217, 0x40, RZ ;  /* 0x00000040d9047810 */ /* 0x000fe40007ffe0ff */
[----:B------:R-:W-:Y:S02]  /*7b40*/  SEL R12, RZ, 0x10, P2 ;  /* 0x00000010ff0c7807 */ /* 0x000fe40001000000 */
[----:B------:R-:W-:Y:S02]  /*7b50*/  SEL R11, RZ, 0x10, P1 ;  /* 0x00000010ff0b7807 */ /* 0x000fe40000800000 */
[C---:B---3--:R-:W-:Y:S02]  /*7b60*/  IADD3 R6, P0, R0.reuse, R24, RZ ;  /* 0x0000001800067210 */ /* 0x048fe40007f1e0ff */
[----:B------:R-:W-:Y:S03]  /*7b70*/  IADD3 R2, P6, R0, R27, RZ ;  /* 0x0000001b00027210 */ /* 0x000fe60007fde0ff */
        /* <DEDUP_REMOVED lines=9> */
[----:B------:R3:W4:Y:S04]  /*7c10*/  SHFL.IDX PT, R5, R10, 0x1, 0x1c1f ;  /* 0x003c1f000a057f89 */ /* 0x00072800000e0000 */
[----:B------:R2:W1:Y:S04]  /*7c20*/  SHFL.IDX PT, R0, R13, 0x1, 0x1c1f ;  /* 0x003c1f000d007f89 */ /* 0x00046800000e0000 */
[----:B------:R2:W-:Y:S01]  /*7c30*/  LDGSTS.E.BYPASS.LTC128B.128 [R218+0x5100], [R8.64], !P0 ;  /* 0x0510000008da7fae */ /* 0x0005e2000c101d46 */
[----:B-1-3--:R-:W-:Y:S03]  /*7c40*/  SEL R10, RZ, 0x10, P0 ;  /* 0x00000010ff0a7807 */ /* 0x00afe60000000000 */
.L_x_678:
[----:B--2---:R-:W-:Y:S02]  /*7c50*/  IADD3 R2, -R11, 0x10, RZ ;  /* 0x000000100b027810 */ /* 0x004fe40007ffe1ff */
[----:B------:R-:W-:Y:S02]  /*7c60*/  IADD3 R8, -R12, 0x10, RZ ;  /* 0x000000100c087810 */ /* 0x000fe40007ffe1ff */
[----:B------:R-:W-:Y:S02]  /*7c70*/  LOP3.LUT R6, R2, 0xf, RZ, 0xc0, !PT ;  /* 0x0000000f02067812 */ /* 0x000fe400078ec0ff */
[----:B------:R-:W-:Y:S02]  /*7c80*/  LOP3.LUT R8, R8, 0xf, RZ, 0xc0, !PT ;  /* 0x0000000f08087812 */ /* 0x000fe400078ec0ff */
[----:B------:R-:W-:Y:S02]  /*7c90*/  IADD3 R3, -R10, 0x10, RZ ;  /* 0x000000100a037810 */ /* 0x000fe40007ffe1ff */
[-C--:B------:R-:W-:Y:S02]  /*7ca0*/  IADD3 R6, P6, P2, R6, R0.reuse, R27 ;  /* 0x0000000006067210 */ /* 0x080fe40007ade01b */
[-C--:B------:R-:W-:Y:S02]  /*7cb0*/  IADD3 R8, P1, P0, R8, R0.reuse, R24 ;  /* 0x0000000008087210 */ /* 0x080fe4000783e018 */
[----:B------:R-:W-:Y:S02]  /*7cc0*/  LOP3.LUT R2, R3, 0xf, RZ, 0xc0, !PT ;  /* 0x0000000f03027812 */ /* 0x000fe400078ec0ff */
[-C--:B----4-:R-:W-:Y:S02]  /*7cd0*/  IADD3.X R7, RZ, R5.reuse, R15, P6, P2 ;  /* 0x00000005ff077210 */ /* 0x090fe400037e440f */
        /* <DEDUP_REMOVED lines=12> */
.L_x_619:
[----:B--234-:R-:W-:Y:S05]  /*7da0*/  BSYNC B0 ;  /* 0x0000000000007941 */ /* 0x01cfea0003800000 */
.L_x_618:
[----:B------:R-:W2:Y:S01]  /*7db0*/  LDL R4, [R1+0x58] ;  /* 0x0000580001047983 */ /* 0x000ea20000100800 */
[----:B------:R-:W-:Y:S03]  /*7dc0*/  MOV R0, 0x1 ;  /* 0x0000000100007802 */ /* 0x000fe60000000f00 */
[----:B-1----:R-:W2:Y:S02]  /*7dd0*/  LDL R3, [R1+0x68] ;  /* 0x0000680001037983 */ /* 0x002ea40000100800 */
[----:B------:R-:W-:Y:S02]  /*7de0*/  IMAD R0, R239, -0x40, R0 ;  /* 0xffffffc0ef007824 */ /* 0x000fe400078e0200 */
[----:B------:R-:W3:Y:S04]  /*7df0*/  LDL R2, [R1+0x64] ;  /* 0x0000640001027983 */ /* 0x000ee80000100800 */
[----:B------:R-:W0:Y:S01]  /*7e00*/  LDGDEPBAR ;  /* 0x00000000000079af */ /* 0x000e220000000000 */
[----:B--2---:R-:W-:Y:S02]  /*7e10*/  IADD3 R4, R3, R4, RZ ;  /* 0x0000000403047210 */ /* 0x004fe40007ffe0ff */
[----:B------:R-:W-:Y:S02]  /*7e20*/  MOV R3, c[0x0][0x2ac] ;  /* 0x0000ab0000037a02 */ /* 0x000fe40000000f00 */
[----:B---3--:R-:W-:Y:S01]  /*7e30*/  IADD3 R0, -R2, R0, RZ ;  /* 0x0000000002007210 */ /* 0x008fe20007ffe1ff */
[----:B------:R-:W-:Y:S04]  /*7e40*/  @P5 IMAD.HI.U32 R2, R4, c[0x0][0x2c8], RZ ;  /* 0x0000b20004025a27 */ /* 0x000fe800078e00ff */
[----:B------:R-:W-:Y:S01]  /*7e50*/  IMAD R0, R3, c[0x0][0x1d0], R0 ;  /* 0x0000740003007a24 */ /* 0x000fe200078e0200 */
[----:B------:R-:W-:Y:S04]  /*7e60*/  @P5 SHF.R.U32.HI R4, RZ, c[0x0][0x2cc], R2 ;  /* 0x0000b300ff045a19 */ /* 0x000fe80000011602 */
[----:B------:R-:W-:Y:S01]  /*7e70*/  IADD3 R5, R0, -c[0x0][0x168], RZ ;  /* 0x80005a0000057a10 */ /* 0x000fe20007ffe0ff */
[----:B------:R-:W-:-:S05]  /*7e80*/  BRA.DIV ~URZ, `(.L_x_622) ;  /* 0x0000b4a27f007947 */ /* 0x000fca000b800000 */
[----:B------:R1:W2:Y:S02]  /*7e90*/  SHFL.IDX PT, R0, R4, RZ, 0x1c1f ;  /* 0x001c1fff04007589 */ /* 0x0002a400000e0000 */
.L_x_679:
[----:B--2---:R-:W-:Y:S05]  /*7ea0*/  IMAD.IADD R0, R5, 0x1, R0 ;  /* 0x0000000105007824 */ /* 0x004fea00078e0200 */
[C---:B------:R-:W-:Y:S02]  /*7eb0*/  ISETP.GT.AND P6, PT, R0.reuse, RZ, PT ;  /* 0x000000ff0000720c */ /* 0x040fe40003fc4270 */
[C---:B------:R-:W-:Y:S02]  /*7ec0*/  ISETP.GT.AND P2, PT, R0.reuse, 0x1, PT ;  /* 0x000000010000780c */ /* 0x040fe40003f44270 */
[C---:B------:R-:W-:Y:S02]  /*7ed0*/  ISETP.GT.AND P1, PT, R0.reuse, 0x8, PT ;  /* 0x000000080000780c */ /* 0x040fe40003f24270 */
[----:B------:R-:W-:Y:S02]  /*7ee0*/  ISETP.GT.AND P0, PT, R0, 0x9, PT ;  /* 0x000000090000780c */ /* 0x000fe40003f04270 */
[----:B------:R-:W-:Y:S02]  /*7ef0*/  FSEL R9, R188, -INF , P6 ;  /* 0xff800000bc097808 */ /* 0x000fe40003000000 */
[----:B------:R-:W-:Y:S02]  /*7f00*/  ISETP.GT.AND P6, PT, R0, 0x10, PT ;  /* 0x000000100000780c */ /* 0x000fe40003fc4270 */
[----:B------:R-:W-:Y:S02]  /*7f10*/  FSEL R11, R184, -INF , P2 ;  /* 0xff800000b80b7808 */ /* 0x000fe40001000000 */
[----:B------:R-:W-:Y:S02]  /*7f20*/  ISETP.GT.AND P2, PT, R0, 0x11, PT ;  /* 0x000000110000780c */ /* 0x000fe40003f44270 */
[----:B------:R-:W-:Y:S02]  /*7f30*/  FSEL R15, R104, -INF , P1 ;  /* 0xff800000680f7808 */ /* 0x000fe40000800000 */
[C---:B------:R-:W-:Y:S02]  /*7f40*/  ISETP.GT.AND P1, PT, R0.reuse, 0x18, PT ;  /* 0x000000180000780c */ /* 0x040fe40003f24270 */
        /* <DEDUP_REMOVED lines=19> */
[----:B------:R-:W-:Y:S02]  /*8080*/  FSEL R198, R19, -INF , P2 ;  /* 0xff80000013c67808 */ /* 0x000fe40001000000 */
[----:B------:R-:W-:Y:S02]  /*8090*/  FSEL R197, R18, -INF , P1 ;  /* 0xff80000012c57808 */ /* 0x000fe40000800000 */
[----:B------:R-:W-:Y:S01]  /*80a0*/  FSEL R196, R17, -INF , P0 ;  /* 0xff80000011c47808 */ /* 0x000fe20000000000 */
[----:B------:R-:W-:-:S05]  /*80b0*/  BRA.DIV ~URZ, `(.L_x_623) ;  /* 0x0000b2d27f007947 */ /* 0x000fca000b800000 */
[----:B------:R-:W2:Y:S08]  /*80c0*/  SHFL.IDX PT, R2, R4, 0x1, 0x1c1f ;  /* 0x003c1f0004027f89 */ /* 0x000eb000000e0000 */
[----:B------:R-:W3:Y:S08]  /*80d0*/  SHFL.IDX PT, R0, R4, 0x2, 0x1c1f ;  /* 0x005c1f0004007f89 */ /* 0x000ef000000e0000 */
[----:B-1----:R-:W1:Y:S01]  /*80e0*/  SHFL.IDX PT, R4, R4, 0x3, 0x1c1f ;  /* 0x007c1f0004047f89 */ /* 0x002e6200000e0000 */
[C---:B--2---:R-:W-:Y:S05]  /*80f0*/  IMAD.IADD R2, R5.reuse, 0x1, R2 ;  /* 0x0000000105027824 */ /* 0x044fea00078e0202 */
[C---:B------:R-:W-:Y:S02]  /*8100*/  ISETP.GT.AND P6, PT, R2.reuse, RZ, PT ;  /* 0x000000ff0200720c */ /* 0x040fe40003fc4270 */
[----:B------:R-:W-:Y:S01]  /*8110*/  ISETP.GT.AND P2, PT, R2, 0x1, PT ;  /* 0x000000010200780c */ /* 0x000fe20003f44270 */
[----:B---3--:R-:W-:Y:S01]  /*8120*/  IMAD.IADD R0, R5, 0x1, R0 ;  /* 0x0000000105007824 */ /* 0x008fe200078e0200 */
[----:B------:R-:W-:Y:S02]  /*8130*/  FSEL R8, R221, -INF , P6 ;  /* 0xff800000dd087808 */ /* 0x000fe40003000000 */
[----:B------:R-:W-:Y:S02]  /*8140*/  FSEL R10, R219, -INF , P2 ;  /* 0xff800000db0a7808 */ /* 0x000fe40001000000 */
[C---:B------:R-:W-:Y:S02]  /*8150*/  ISETP.GT.AND P1, PT, R0.reuse, RZ, PT ;  /* 0x000000ff0000720c */ /* 0x040fe40003f24270 */
[----:B------:R-:W-:Y:S01]  /*8160*/  ISETP.GT.AND P0, PT, R0, 0x1, PT ;  /* 0x000000010000780c */ /* 0x000fe20003f04270 */
[----:B-1----:R-:W-:Y:S01]  /*8170*/  IMAD.IADD R5, R5, 0x1, R4 ;  /* 0x0000000105057824 */ /* 0x002fe200078e0204 */
[----:B------:R-:W-:Y:S02]  /*8180*/  FSEL R12, R232, -INF , P1 ;  /* 0xff800000e80c7808 */ /* 0x000fe40000800000 */
[----:B------:R-:W-:Y:S02]  /*8190*/  ISETP.GT.AND P1, PT, R2, 0x8, PT ;  /* 0x000000080200780c */ /* 0x000fe40003f24270 */
[----:B------:R-:W-:Y:S02]  /*81a0*/  ISETP.GT.AND P6, PT, R5, RZ, PT ;  /* 0x000000ff0500720c */ /* 0x000fe40003fc4270 */
[----:B------:R-:W-:Y:S02]  /*81b0*/  ISETP.GT.AND P2, PT, R0, 0x8, PT ;  /* 0x000000080000780c */ /* 0x000fe40003f44270 */
[----:B------:R-:W-:Y:S02]  /*81c0*/  FSEL R17, R231, -INF , P0 ;  /* 0xff800000e7117808 */ /* 0x000fe40000000000 */
        /* <DEDUP_REMOVED lines=67> */
[----:B------:R-:W-:Y:S02]  /*8600*/  FMNMX.FTZ R2, R9, R100, !PT ;  /* 0x0000006409027209 */ /* 0x000fe40007810000 */
[----:B------:R-:W-:Y:S02]  /*8610*/  FSEL R242, R47, -INF , P1 ;  /* 0xff8000002ff27808 */ /* 0x000fe40000800000 */
[C---:B------:R-:W-:Y:S02]  /*8620*/  ISETP.GT.AND P1, PT, R0.reuse, 0x31, PT ;  /* 0x000000310000780c */ /* 0x040fe40003f24270 */
[----:B------:R-:W-:Y:S02]  /*8630*/  FSEL R227, R55, -INF , P2 ;  /* 0xff80000037e37808 */ /* 0x000fe40001000000 */
[----:B------:R-:W-:Y:S02]  /*8640*/  ISETP.GT.AND P2, PT, R5, 0x30, PT ;  /* 0x000000300500780c */ /* 0x000fe40003f44270 */
[----:B------:R-:W-:Y:S02]  /*8650*/  FMNMX.FTZ R2, R11, R2, !PT ;  /* 0x000000020b027209 */ /* 0x000fe40007810000 */
[----:B------:R-:W-:Y:S02]  /*8660*/  FSEL R245, R57, -INF , P1 ;  /* 0xff80000039f57808 */ /* 0x000fe40000800000 */
[----:B------:R-:W-:Y:S02]  /*8670*/  ISETP.GT.AND P1, PT, R0, 0x38, PT ;  /* 0x000000380000780c */ /* 0x000fe40003f24270 */
[----:B------:R-:W-:Y:S02]  /*8680*/  FSEL R241, R58, -INF , P2 ;  /* 0xff8000003af17808 */ /* 0x000fe40001000000 */
[----:B------:R-:W-:Y:S02]  /*8690*/  ISETP.GT.AND P2, PT, R0, 0x39, PT ;  /* 0x000000390000780c */ /* 0x000fe40003f44270 */
[----:B------:R-:W-:Y:S02]  /*86a0*/  FMNMX.FTZ R0, R8, R105, !PT ;  /* 0x0000006908007209 */ /* 0x000fe40007810000 */
[----:B------:R-:W-:Y:S02]  /*86b0*/  FMNMX.FTZ R3, R12, R106, !PT ;  /* 0x0000006a0c037209 */ /* 0x000fe40007810000 */
[----:B------:R-:W-:Y:S02]  /*86c0*/  FSEL R226, R23, -INF , P0 ;  /* 0xff80000017e27808 */ /* 0x000fe40000000000 */
[----:B------:R-:W-:Y:S02]  /*86d0*/  ISETP.GT.AND P0, PT, R5, 0x31, PT ;  /* 0x000000310500780c */ /* 0x000fe40003f04270 */
[----:B------:R-:W-:Y:S02]  /*86e0*/  FMNMX.FTZ R2, R15, R2, !PT ;  /* 0x000000020f027209 */ /* 0x000fe40007810000 */
[----:B------:R-:W-:Y:S02]  /*86f0*/  FMNMX.FTZ R0, R10, R0, !PT ;  /* 0x000000000a007209 */ /* 0x000fe40007810000 */
[----:B------:R-:W-:Y:S02]  /*8700*/  FMNMX.FTZ R3, R17, R3, !PT ;  /* 0x0000000311037209 */ /* 0x000fe40007810000 */
[----:B------:R-:W-:Y:S02]  /*8710*/  FMNMX.FTZ R4, R20, R107, !PT ;  /* 0x0000006b14047209 */ /* 0x000fe40007810000 */
[----:B------:R-:W-:Y:S02]  /*8720*/  FSEL R244, R60, -INF , P1 ;  /* 0xff8000003cf47808 */ /* 0x000fe40000800000 */
[----:B------:R-:W-:Y:S02]  /*8730*/  ISETP.GT.AND P1, PT, R5, 0x38, PT ;  /* 0x000000380500780c */ /* 0x000fe40003f24270 */
[----:B------:R-:W-:Y:S02]  /*8740*/  FSEL R238, R59, -INF , P0 ;  /* 0xff8000003bee7808 */ /* 0x000fe40000000000 */
[----:B------:R-:W-:Y:S02]  /*8750*/  ISETP.GT.AND P0, PT, R5, 0x39, PT ;  /* 0x000000390500780c */ /* 0x000fe40003f04270 */
        /* <DEDUP_REMOVED lines=47> */
[----:B------:R-:W-:Y:S02]  /*8a50*/  FSEL R219, R25, -INF , P6 ;  /* 0xff80000019db7808 */ /* 0x000fe40003000000 */
[----:B------:R-:W-:Y:S02]  /*8a60*/  FSEL R243, R61, -INF , P2 ;  /* 0xff8000003df37808 */ /* 0x000fe40001000000 */
[----:B------:R-:W-:Y:S02]  /*8a70*/  FSEL R235, R62, -INF , P1 ;  /* 0xff8000003eeb7808 */ /* 0x000fe40000800000 */
        /* <DEDUP_REMOVED lines=8> */
[----:B------:R-:W-:Y:S02]  /*8b00*/  FSEL R229, R26, -INF , P0 ;  /* 0xff8000001ae57808 */ /* 0x000fe40000000000 */
[----:B------:R-:W-:Y:S04]  /*8b10*/  FMNMX.FTZ R4, R235, R4, !PT ;  /* 0x00000004eb047209 */ /* 0x000fe80007810000 */
[----:B------:R-:W-:Y:S01]  /*8b20*/  FMNMX.FTZ R4, R229, R4, !PT ;  /* 0x00000004e5047209 */ /* 0x000fe20007810000 */
[----:B------:R-:W2:Y:S08]  /*8b30*/  SHFL.BFLY PT, R103, R3, 0x2, 0x1f ;  /* 0x0c401f0003677f89 */ /* 0x000eb000000e0000 */
[----:B------:R-:W3:Y:S08]  /*8b40*/  SHFL.BFLY PT, R6, R2, 0x2, 0x1f ;  /* 0x0c401f0002067f89 */ /* 0x000ef000000e0000 */
[----:B------:R-:W4:Y:S01]  /*8b50*/  SHFL.BFLY PT, R7, R4, 0x2, 0x1f ;  /* 0x0c401f0004077f89 */ /* 0x000f2200000e0000 */
[----:B-1----:R-:W-:Y:S07]  /*8b60*/  FMNMX.FTZ R0, R5, R0, !PT ;  /* 0x0000000005007209 */ /* 0x002fee0007810000 */
[----:B------:R-:W1:Y:S01]  /*8b70*/  SHFL.BFLY PT, R104, R0, 0x1, 0x1f ;  /* 0x0c201f0000687f89 */ /* 0x000e6200000e0000 */
[----:B--2---:R-:W-:Y:S07]  /*8b80*/  FMNMX.FTZ R103, R3, R103, !PT ;  /* 0x0000006703677209 */ /* 0x004fee0007810000 */
[----:B------:R-:W2:Y:S01]  /*8b90*/  SHFL.BFLY PT, R5, R103, 0x1, 0x1f ;  /* 0x0c201f0067057f89 */ /* 0x000ea200000e0000 */
[----:B---3--:R-:W-:Y:S07]  /*8ba0*/  FMNMX.FTZ R2, R2, R6, !PT ;  /* 0x0000000602027209 */ /* 0x008fee0007810000 */
[----:B------:R-:W3:Y:S01]  /*8bb0*/  SHFL.BFLY PT, R102, R2, 0x1, 0x1f ;  /* 0x0c201f0002667f89 */ /* 0x000ee200000e0000 */
[----:B----4-:R-:W-:Y:S07]  /*8bc0*/  FMNMX.FTZ R4, R4, R7, !PT ;  /* 0x0000000704047209 */ /* 0x010fee0007810000 */
[----:B------:R4:W4:Y:S01]  /*8bd0*/  SHFL.BFLY PT, R3, R4, 0x1, 0x1f ;  /* 0x0c201f0004037f89 */ /* 0x00092200000e0000 */
[----:B-1----:R-:W-:Y:S02]  /*8be0*/  FMNMX.FTZ R104, R0, R104, !PT ;  /* 0x0000006800687209 */ /* 0x002fe40007810000 */
[----:B--2---:R-:W-:Y:S02]  /*8bf0*/  FMNMX.FTZ R103, R103, R5, !PT ;  /* 0x0000000567677209 */ /* 0x004fe40007810000 */
[----:B---3--:R-:W-:Y:S03]  /*8c00*/  FMNMX.FTZ R102, R2, R102, !PT ;  /* 0x0000006602667209 */ /* 0x008fe60007810000 */
.L_x_680:
[C---:B------:R-:W-:Y:S01]  /*8c10*/  FMUL.FTZ R180, R104.reuse, c[0x0][0x2d0] ;  /* 0x0000b40068b47a20 */ /* 0x040fe20000410000 */
[----:B------:R-:W-:Y:S01]  /*8c20*/  FSETP.NEU.FTZ.AND P2, PT, R104, -INF , PT ;  /* 0xff8000006800780b */ /* 0x000fe20003f5d000 */
[C---:B------:R-:W-:Y:S01]  /*8c30*/  FMUL.FTZ R181, R103.reuse, c[0x0][0x2d0] ;  /* 0x0000b40067b57a20 */ /* 0x040fe20000410000 */
[----:B------:R-:W-:Y:S01]  /*8c40*/  FSETP.NEU.FTZ.AND P1, PT, R103, -INF , PT ;  /* 0xff8000006700780b */ /* 0x000fe20003f3d000 */
[----:B------:R-:W-:Y:S01]  /*8c50*/  FMUL.FTZ R182, R102, c[0x0][0x2d0] ;  /* 0x0000b40066b67a20 */ /* 0x000fe20000410000 */
[----:B------:R-:W-:Y:S01]  /*8c60*/  FSEL R180, R180, RZ, P2 ;  /* 0x000000ffb4b47208 */ /* 0x000fe20001000000 */
[----:B------:R-:W-:Y:S01]  /*8c70*/  WARPSYNC 0xffffffff ;  /* 0xffffffff00007948 */ /* 0x000fe20003800000 */
[----:B------:R-:W-:Y:S01]  /*8c80*/  FSEL R181, R181, RZ, P1 ;  /* 0x000000ffb5b57208 */ /* 0x000fe20000800000 */
[----:B------:R-:W-:Y:S01]  /*8c90*/  LDSM.16.MT88.4 R36, [R202] ;  /* 0x00000000ca24783b */ /* 0x000fe20000004200 */
[----:B------:R-:W-:Y:S01]  /*8ca0*/  FSETP.NEU.FTZ.AND P0, PT, R102, -INF , PT ;  /* 0xff8000006600780b */ /* 0x000fe20003f1d000 */
[--C-:B------:R-:W-:Y:S01]  /*8cb0*/  FFMA.FTZ R0, R9, c[0x0][0x2d0], -R180.reuse ;  /* 0x0000b40009007a23 */ /* 0x100fe200000108b4 */
[----:B----4-:R-:W-:Y:S01]  /*8cc0*/  FMNMX.FTZ R101, R3, R4, !PT ;  /* 0x0000000403657209 */ /* 0x010fe20007810000 */
[--C-:B------:R-:W-:Y:S01]  /*8cd0*/  FFMA.FTZ R2, R11, c[0x0][0x2d0], -R180.reuse ;  /* 0x0000b4000b027a23 */ /* 0x100fe200000108b4 */
[----:B------:R-:W-:Y:S01]  /*8ce0*/  FSEL R182, R182, RZ, P0 ;  /* 0x000000ffb6b67208 */ /* 0x000fe20000000000 */
[----:B------:R1:W-:Y:S01]  /*8cf0*/  MUFU.EX2 R247, R0 ;  /* 0x0000000000f77308 */ /* 0x0003e20000000800 */
[----:B------:R-:W-:Y:S01]  /*8d00*/  FFMA.FTZ R48, R48, c[0x0][0x2d0], -R180 ;  /* 0x0000b40030307a23 */ /* 0x000fe200000108b4 */
[----:B------:R-:W-:Y:S01]  /*8d10*/  LDSM.16.MT88.4 R52, [R201+0x1000] ;  /* 0x00100000c934783b */ /* 0x000fe20000004200 */
[--C-:B------:R-:W-:Y:S02]  /*8d20*/  FFMA.FTZ R60, R65, c[0x0][0x2d0], -R181.reuse ;  /* 0x0000b400413c7a23 */ /* 0x100fe400000108b5 */
[--C-:B------:R-:W-:Y:S02]  /*8d30*/  FFMA.FTZ R6, R12, c[0x0][0x2d0], -R182.reuse ;  /* 0x0000b4000c067a23 */ /* 0x100fe400000108b6 */
[--C-:B------:R-:W-:Y:S03]  /*8d40*/  FFMA.FTZ R5, R17, c[0x0][0x2d0], -R182.reuse ;  /* 0x0000b40011057a23 */ /* 0x100fe600000108b6 */
[----:B------:R2:W3:Y:S10]  /*8d50*/  MUFU.EX2 R250, R2 ;  /* 0x0000000200fa7308 */ /* 0x0004f40000000800 */
[----:B------:R-:W-:Y:S01]  /*8d60*/  MUFU.EX2 R249, R6 ;  /* 0x0000000600f97308 */ /* 0x000fe20000000800 */
[--C-:B-1----:R-:W-:Y:S09]  /*8d70*/  FFMA.FTZ R0, R8, c[0x0][0x2d0], -R181.reuse ;  /* 0x0000b40008007a23 */ /* 0x102ff200000108b5 */
[----:B------:R1:W-:Y:S01]  /*8d80*/  MUFU.EX2 R248, R0 ;  /* 0x0000000000f87308 */ /* 0x0003e20000000800 */
[--C-:B--2---:R-:W-:Y:S09]  /*8d90*/  FFMA.FTZ R2, R14, c[0x0][0x2d0], -R181.reuse ;  /* 0x0000b4000e027a23 */ /* 0x104ff200000108b5 */
[----:B------:R2:W-:Y:S10]  /*8da0*/  MUFU.EX2 R57, R2 ;  /* 0x0000000200397308 */ /* 0x0005f40000000800 */
[----:B------:R-:W-:Y:S01]  /*8db0*/  MUFU.EX2 R31, R5 ;  /* 0x00000005001f7308 */ /* 0x000fe20000000800 */
[--C-:B-1----:R-:W-:Y:S09]  /*8dc0*/  FFMA.FTZ R0, R10, c[0x0][0x2d0], -R181.reuse ;  /* 0x0000b4000a007a23 */ /* 0x102ff200000108b5 */
[----:B------:R1:W4:Y:S01]  /*8dd0*/  MUFU.EX2 R251, R0 ;  /* 0x0000000000fb7308 */ /* 0x0003220000000800 */
[----:B--2---:R-:W-:Y:S09]  /*8de0*/  FFMA.FTZ R2, R19, c[0x0][0x2d0], -R182 ;  /* 0x0000b40013027a23 */ /* 0x004ff200000108b6 */
[----:B------:R2:W-:Y:S01]  /*8df0*/  MUFU.EX2 R7, R2 ;  /* 0x0000000200077308 */ /* 0x0005e20000000800 */
[--C-:B-1----:R-:W-:Y:S09]  /*8e00*/  FFMA.FTZ R0, R15, c[0x0][0x2d0], -R180.reuse ;  /* 0x0000b4000f007a23 */ /* 0x102ff200000108b4 */
[----:B------:R1:W-:Y:S01]  /*8e10*/  MUFU.EX2 R49, R0 ;  /* 0x0000000000317308 */ /* 0x0003e20000000800 */
[----:B--2---:R-:W-:Y:S01]  /*8e20*/  FSEL R2, R103, RZ, P1 ;  /* 0x000000ff67027208 */ /* 0x004fe20000800000 */
[----:B-1----:R-:W-:Y:S01]  /*8e30*/  FFMA.FTZ R0, R16, c[0x0][0x2d0], -R180 ;  /* 0x0000b40010007a23 */ /* 0x002fe200000108b4 */
[----:B---3--:R-:W-:Y:S02]  /*8e40*/  F2FP.BF16.PACK_AB R172, R250, R247 ;  /* 0x000000f7faac723e */ /* 0x008fe400000010ff */
[----:B----4-:R-:W-:Y:S05]  /*8e50*/  F2FP.BF16.PACK_AB R173, R251, R248 ;  /* 0x000000f8fbad723e */ /* 0x010fea00000010ff */
[----:B------:R1:W2:Y:S01]  /*8e60*/  MUFU.EX2 R51, R0 ;  /* 0x0000000000337308 */ /* 0x0002a20000000800 */
[----:B------:R-:W-:Y:S01]  /*8e70*/  F2FP.BF16.PACK_AB R176, R31, R249 ;  /* 0x000000f91fb0723e */ /* 0x000fe200000010ff */
[----:B-1----:R-:W-:Y:S01]  /*8e80*/  FFMA.FTZ R0, R13, c[0x0][0x2d0], -R181 ;  /* 0x0000b4000d007a23 */ /* 0x002fe200000108b5 */
[----:B--2---:R-:W-:Y:S07]  /*8e90*/  F2FP.BF16.PACK_AB R174, R51, R49 ;  /* 0x0000003133ae723e */ /* 0x004fee00000010ff */
[----:B------:R1:W2:Y:S02]  /*8ea0*/  MUFU.EX2 R50, R0 ;  /* 0x0000000000327308 */ /* 0x0002a40000000800 */
[----:B-1----:R-:W-:Y:S01]  /*8eb0*/  FFMA.FTZ R0, R18, c[0x0][0x2d0], -R182 ;  /* 0x0000b40012007a23 */ /* 0x002fe200000108b6 */
[----:B--2---:R-:W-:Y:S07]  /*8ec0*/  F2FP.BF16.PACK_AB R175, R57, R50 ;  /* 0x0000003239af723e */ /* 0x004fee00000010ff */
[----:B------:R1:W-:Y:S02]  /*8ed0*/  MUFU.EX2 R58, R0 ;  /* 0x00000000003a7308 */ /* 0x0003e40000000800 */
[----:B-1----:R-:W-:Y:S05]  /*8ee0*/  FSEL R0, R104, RZ, P2 ;  /* 0x000000ff68007208 */ /* 0x002fea0001000000 */
[----:B------:R-:W-:Y:S04]  /*8ef0*/  FADD.FTZ R0, -R0, R100 ;  /* 0x0000006400007221 */ /* 0x000fe80000010100 */
[----:B------:R-:W-:Y:S04]  /*8f00*/  FMUL.FTZ R0, R0, c[0x0][0x2d0] ;  /* 0x0000b40000007a20 */ /* 0x000fe80000410000 */
[----:B------:R1:W2:Y:S02]  /*8f10*/  MUFU.EX2 R100, R0 ;  /* 0x0000000000647308 */ /* 0x0002a40000000800 */
[----:B-1----:R-:W-:Y:S01]  /*8f20*/  FADD.FTZ R0, -R2, R105 ;  /* 0x0000006902007221 */ /* 0x002fe20000010100 */
[----:B------:R-:W-:Y:S01]  /*8f30*/  FSEL R2, R102, RZ, P0 ;  /* 0x000000ff66027208 */ /* 0x000fe20000000000 */
[----:B--2---:R-:W-:Y:S01]  /*8f40*/  FMUL.FTZ R5, R100, R109 ;  /* 0x0000006d64057220 */ /* 0x004fe20000410000 */
[C---:B------:R-:W-:Y:S01]  /*8f50*/  FSETP.NEU.FTZ.AND P0, PT, R101.reuse, -INF , PT ;  /* 0xff8000006500780b */ /* 0x040fe20003f1d000 */
[----:B------:R-:W-:Y:S02]  /*8f60*/  FMUL.FTZ R0, R0, c[0x0][0x2d0] ;  /* 0x0000b40000007a20 */ /* 0x000fe40000410000 */
[C---:B------:R-:W-:Y:S02]  /*8f70*/  FMUL.FTZ R16, R100.reuse, R120 ;  /* 0x0000007864107220 */ /* 0x040fe40000410000 */
[----:B------:R1:W2:Y:S01]  /*8f80*/  MUFU.EX2 R3, R0 ;  /* 0x0000000000037308 */ /* 0x0002a20000000800 */
[C---:B------:R-:W-:Y:S02]  /*8f90*/  FMUL.FTZ R17, R100.reuse, R121 ;  /* 0x0000007964117220 */ /* 0x040fe40000410000 */
[C---:B------:R-:W-:Y:S02]  /*8fa0*/  FMUL.FTZ R33, R100.reuse, R137 ;  /* 0x0000008964217220 */ /* 0x040fe40000410000 */
[C---:B------:R-:W-:Y:S01]  /*8fb0*/  FMUL.FTZ R65, R100.reuse, R169 ;  /* 0x000000a964417220 */ /* 0x040fe20000410000 */
[----:B------:R-:W-:Y:S01]  /*8fc0*/  MOV R169, R251 ;  /* 0x000000fb00a97202 */ /* 0x000fe20000000f00 */
[C---:B------:R-:W-:Y:S02]  /*8fd0*/  FMUL.FTZ R68, R100.reuse, R68 ;  /* 0x0000004464447220 */ /* 0x040fe40000410000 */
[C---:B------:R-:W-:Y:S02]  /*8fe0*/  FMUL.FTZ R69, R100.reuse, R69 ;  /* 0x0000004564457220 */ /* 0x040fe40000410000 */
[C---:B------:R-:W-:Y:S02]  /*8ff0*/  FMUL.FTZ R80, R100.reuse, R80 ;  /* 0x0000005064507220 */ /* 0x040fe40000410000 */
[C---:B------:R-:W-:Y:S02]  /*9000*/  FMUL.FTZ R81, R100.reuse, R81 ;  /* 0x0000005164517220 */ /* 0x040fe40000410000 */
[C---:B------:R-:W-:Y:S02]  /*9010*/  FMUL.FTZ R84, R100.reuse, R84 ;  /* 0x0000005464547220 */ /* 0x040fe40000410000 */
[----:B------:R-:W-:Y:S02]  /*9020*/  FMUL.FTZ R85, R100, R85 ;  /* 0x0000005564557220 */ /* 0x000fe40000410000 */
[----:B------:R-:W-:Y:S02]  /*9030*/  FFMA.FTZ R137, R244, c[0x0][0x2d0], -R182 ;  /* 0x0000b400f4897a23 */ /* 0x000fe400000108b6 */
[C---:B------:R-:W-:Y:S02]  /*9040*/  FMUL.FTZ R96, R100.reuse, R96 ;  /* 0x0000006064607220 */ /* 0x040fe40000410000 */
[----:B------:R-:W-:Y:S02]  /*9050*/  FMUL.FTZ R97, R100, R97 ;  /* 0x0000006164617220 */ /* 0x000fe40000410000 */
[----:B-1----:R-:W-:Y:S02]  /*9060*/  FADD.FTZ R0, -R2, R106 ;  /* 0x0000006a02007221 */ /* 0x002fe40000010100 */
[----:B------:R-:W-:Y:S02]  /*9070*/  FMUL.FTZ R106, R101, c[0x0][0x2d0] ;  /* 0x0000b400656a7a20 */ /* 0x000fe40000410000 */
[----:B------:R-:W-:Y:S02]  /*9080*/  FMUL.FTZ R0, R0, c[0x0][0x2d0] ;  /* 0x0000b40000007a20 */ /* 0x000fe40000410000 */
[C---:B--2---:R-:W-:Y:S01]  /*9090*/  FMUL.FTZ R6, R3.reuse, R110 ;  /* 0x0000006e03067220 */ /* 0x044fe20000410000 */
[----:B------:R-:W-:Y:S01]  /*90a0*/  FSEL R106, R106, RZ, P0 ;  /* 0x000000ff6a6a7208 */ /* 0x000fe20000000000 */
[----:B------:R1:W2:Y:S01]  /*90b0*/  MUFU.EX2 R2, R0 ;  /* 0x0000000000027308 */ /* 0x0002a20000000800 */
[C---:B------:R-:W-:Y:S02]  /*90c0*/  FMUL.FTZ R18, R3.reuse, R122 ;  /* 0x0000007a03127220 */ /* 0x040fe40000410000 */
[----:B------:R-:W-:Y:S02]  /*90d0*/  FMUL.FTZ R19, R3, R123 ;  /* 0x0000007b03137220 */ /* 0x000fe40000410000 */
[--C-:B------:R-:W-:Y:S01]  /*90e0*/  FFMA.FTZ R4, R21, c[0x0][0x2d0], -R106.reuse ;  /* 0x0000b40015047a23 */ /* 0x100fe2000001086a */
[----:B------:R-:W-:Y:S01]  /*90f0*/  LDSM.16.MT88.4 R120, [R202+0x400] ;  /* 0x00040000ca78783b */ /* 0x000fe20000004200 */
        /* <DEDUP_REMOVED lines=8> */
[----:B------:R-:W-:Y:S02]  /*9180*/  FMUL.FTZ R87, R3, R87 ;  /* 0x0000005703577220 */ /* 0x000fe40000410000 */
[--C-:B------:R-:W-:Y:S02]  /*9190*/  FFMA.FTZ R138, R241, c[0x0][0x2d0], -R106.reuse ;  /* 0x0000b400f18a7a23 */ /* 0x100fe4000001086a */
[--C-:B-1----:R-:W-:Y:S02]  /*91a0*/  FFMA.FTZ R0, R20, c[0x0][0x2d0], -R106.reuse ;  /* 0x0000b40014007a23 */ /* 0x102fe4000001086a */
[C---:B--2---:R-:W-:Y:S02]  /*91b0*/  FMUL.FTZ R8, R2.reuse, R112 ;  /* 0x0000007002087220 */ /* 0x044fe40000410000 */
[----:B------:R-:W1:Y:S01]  /*91c0*/  MUFU.EX2 R252, R0 ;  /* 0x0000000000fc7308 */ /* 0x000e620000000800 */
[C---:B------:R-:W-:Y:S02]  /*91d0*/  FMUL.FTZ R9, R2.reuse, R113 ;  /* 0x0000007102097220 */ /* 0x040fe40000410000 */
[----:B------:R-:W-:Y:S01]  /*91e0*/  FMUL.FTZ R12, R2, R116 ;  /* 0x00000074020c7220 */ /* 0x000fe20000410000 */
[----:B------:R-:W-:Y:S01]  /*91f0*/  MOV R116, R57 ;  /* 0x0000003900747202 */ /* 0x000fe20000000f00 */
[--C-:B---3--:R-:W-:Y:S02]  /*9200*/  FFMA.FTZ R4, R24, c[0x0][0x2d0], -R106.reuse ;  /* 0x0000b40018047a23 */ /* 0x108fe4000001086a */
[C---:B------:R-:W-:Y:S01]  /*9210*/  FMUL.FTZ R13, R2.reuse, R117 ;  /* 0x00000075020d7220 */ /* 0x040fe20000410000 */
[----:B------:R-:W-:Y:S01]  /*9220*/  MOV R117, R51 ;  /* 0x0000003300757202 */ /* 0x000fe20000000f00 */
[C---:B------:R-:W-:Y:S01]  /*9230*/  FMUL.FTZ R24, R2.reuse, R128 ;  /* 0x0000008002187220 */ /* 0x040fe20000410000 */
[----:B------:R2:W-:Y:S01]  /*9240*/  MUFU.EX2 R105, R4 ;  /* 0x0000000400697308 */ /* 0x0005e20000000800 */
[C---:B------:R-:W-:Y:S02]  /*9250*/  FMUL.FTZ R25, R2.reuse, R129 ;  /* 0x0000008102197220 */ /* 0x040fe40000410000 */
[C---:B------:R-:W-:Y:S02]  /*9260*/  FMUL.FTZ R28, R2.reuse, R132 ;  /* 0x00000084021c7220 */ /* 0x040fe40000410000 */
[C---:B------:R-:W-:Y:S02]  /*9270*/  FMUL.FTZ R29, R2.reuse, R133 ;  /* 0x00000085021d7220 */ /* 0x040fe40000410000 */
[----:B------:R-:W-:Y:S02]  /*9280*/  FMUL.FTZ R51, R3, R155 ;  /* 0x0000009b03337220 */ /* 0x000fe40000410000 */
[C---:B------:R-:W-:Y:S02]  /*9290*/  FMUL.FTZ R40, R2.reuse, R144 ;  /* 0x0000009002287220 */ /* 0x040fe40000410000 */
[C---:B------:R-:W-:Y:S02]  /*92a0*/  FMUL.FTZ R41, R2.reuse, R145 ;  /* 0x0000009102297220 */ /* 0x040fe40000410000 */
[----:B------:R-:W-:Y:S01]  /*92b0*/  FMUL.FTZ R45, R2, R149 ;  /* 0x00000095022d7220 */ /* 0x000fe20000410000 */
[----:B-1----:R-:W-:Y:S01]  /*92c0*/  F2FP.BF16.PACK_AB R177, R32, R252 ;  /* 0x000000fc20b1723e */ /* 0x002fe200000010ff */
[----:B------:R-:W-:Y:S02]  /*92d0*/  FFMA.FTZ R0, R22, c[0x0][0x2d0], -R106 ;  /* 0x0000b40016007a23 */ /* 0x000fe4000001086a */
[----:B------:R-:W1:Y:S01]  /*92e0*/  LDSM.16.MT88.4 R20, [R201] ;  /* 0x00000000c914783b */ /* 0x000e620000004200 */
[C---:B------:R-:W-:Y:S01]  /*92f0*/  FMUL.FTZ R44, R2.reuse, R148 ;  /* 0x00000094022c7220 */ /* 0x040fe20000410000 */
[----:B------:R3:W4:Y:S01]  /*9300*/  MUFU.EX2 R56, R0 ;  /* 0x0000000000387308 */ /* 0x0007220000000800 */
[C---:B------:R-:W-:Y:S02]  /*9310*/  FMUL.FTZ R57, R2.reuse, R161 ;  /* 0x000000a102397220 */ /* 0x040fe40000410000 */
[----:B------:R-:W-:Y:S02]  /*9320*/  FMUL.FTZ R61, R2, R165 ;  /* 0x000000a5023d7220 */ /* 0x000fe40000410000 */
[----:B--2---:R-:W-:Y:S02]  /*9330*/  FMUL.FTZ R4, R100, R108 ;  /* 0x0000006c64047220 */ /* 0x004fe40000410000 */
[C---:B------:R-:W-:Y:S02]  /*9340*/  FMUL.FTZ R72, R2.reuse, R72 ;  /* 0x0000004802487220 */ /* 0x040fe40000410000 */
[C---:B------:R-:W-:Y:S02]  /*9350*/  FMUL.FTZ R73, R2.reuse, R73 ;  /* 0x0000004902497220 */ /* 0x040fe40000410000 */
[C---:B------:R-:W-:Y:S02]  /*9360*/  FMUL.FTZ R76, R2.reuse, R76 ;  /* 0x0000004c024c7220 */ /* 0x040fe40000410000 */
[----:B------:R-:W-:Y:S02]  /*9370*/  FMUL.FTZ R77, R2, R77 ;  /* 0x0000004d024d7220 */ /* 0x000fe40000410000 */
[--C-:B------:R-:W-:Y:S02]  /*9380*/  FFMA.FTZ R132, R199, c[0x0][0x2d0], -R180.reuse ;  /* 0x0000b400c7847a23 */ /* 0x100fe400000108b4 */
[--C-:B------:R-:W-:Y:S02]  /*9390*/  FFMA.FTZ R128, R222, c[0x0][0x2d0], -R181.reuse ;  /* 0x0000b400de807a23 */ /* 0x100fe400000108b5 */
[----:B------:R-:W-:Y:S02]  /*93a0*/  FFMA.FTZ R133, R227, c[0x0][0x2d0], -R181 ;  /* 0x0000b400e3857a23 */ /* 0x000fe400000108b5 */
[----:B------:R-:W-:Y:S02]  /*93b0*/  FFMA.FTZ R129, R193, c[0x0][0x2d0], -R180 ;  /* 0x0000b400c1817a23 */ /* 0x000fe400000108b4 */
[----:B------:R-:W-:Y:S01]  /*93c0*/  FFMA.FTZ R139, R238, c[0x0][0x2d0], -R106 ;  /* 0x0000b400ee8b7a23 */ /* 0x000fe2000001086a */
[----:B---3--:R-:W-:Y:S01]  /*93d0*/  FSEL R0, R101, RZ, P0 ;  /* 0x000000ff65007208 */ /* 0x008fe20000000000 */
[----:B------:R-:W-:Y:S01]  /*93e0*/  MUFU.EX2 R227, R129 ;  /* 0x0000008100e37308 */ /* 0x000fe20000000800 */
[----:B----4-:R-:W-:Y:S01]  /*93f0*/  F2FP.BF16.PACK_AB R179, R105, R56 ;  /* 0x0000003869b3723e */ /* 0x010fe200000010ff */
[C---:B------:R-:W-:Y:S01]  /*9400*/  FMUL.FTZ R98, R3.reuse, R98 ;  /* 0x0000006203627220 */ /* 0x040fe20000410000 */
[----:B------:R-:W-:Y:S01]  /*9410*/  MOV R155, R56 ;  /* 0x00000038009b7202 */ /* 0x000fe20000000f00 */
[----:B------:R-:W-:Y:S01]  /*9420*/  FADD.FTZ R0, -R0, R107 ;  /* 0x0000006b00007221 */ /* 0x000fe20000010100 */
[----:B------:R-:W-:Y:S01]  /*9430*/  MOV R107, R7 ;  /* 0x00000007006b7202 */ /* 0x000fe20000000f00 */
[----:B------:R-:W-:Y:S02]  /*9440*/  FMUL.FTZ R7, R3, R111 ;  /* 0x0000006f03077220 */ /* 0x000fe40000410000 */
[----:B------:R-:W-:Y:S01]  /*9450*/  FMUL.FTZ R0, R0, c[0x0][0x2d0] ;  /* 0x0000b40000007a20 */ /* 0x000fe20000410000 */
[----:B------:R-:W2:Y:S01]  /*9460*/  LDSM.16.MT88.4 R108, [R202+0x1000] ;  /* 0x00100000ca6c783b */ /* 0x000ea20000004200 */
[----:B------:R-:W-:Y:S01]  /*9470*/  F2FP.BF16.PACK_AB R178, R107, R58 ;  /* 0x0000003a6bb2723e */ /* 0x000fe200000010ff */
[--C-:B------:R-:W-:Y:S02]  /*9480*/  FFMA.FTZ R56, R63, c[0x0][0x2d0], -R181.reuse ;  /* 0x0000b4003f387a23 */ /* 0x100fe400000108b5 */
[-C--:B-1----:R-:W-:Y:S01]  /*9490*/  HMMA.16816.F32.BF16 R4, R172, R20.reuse, R4 ;  /* 0x00000014ac04723c */ /* 0x082fe20000041804 */
[----:B------:R-:W1:Y:S04]  /*94a0*/  MUFU.EX2 R0, R0 ;  /* 0x0000000000007308 */ /* 0x000e680000000800 */
[C---:B------:R-:W-:Y:S02]  /*94b0*/  FMUL.FTZ R88, R2.reuse, R88 ;  /* 0x0000005802587220 */ /* 0x040fe40000410000 */
[----:B------:R-:W-:Y:S02]  /*94c0*/  FMUL.FTZ R89, R2, R89 ;  /* 0x0000005902597220 */ /* 0x000fe40000410000 */
[----:B------:R-:W-:Y:S02]  /*94d0*/  FMUL.FTZ R99, R3, R99 ;  /* 0x0000006303637220 */ /* 0x000fe40000410000 */
[----:B------:R3:W-:Y:S01]  /*94e0*/  MUFU.EX2 R149, R56 ;  /* 0x0000003800957308 */ /* 0x0007e20000000800 */
[--C-:B------:R-:W-:Y:S02]  /*94f0*/  FFMA.FTZ R144, R226, c[0x0][0x2d0], -R181.reuse ;  /* 0x0000b400e2907a23 */ /* 0x100fe400000108b5 */
[C---:B------:R-:W-:Y:S02]  /*9500*/  FMUL.FTZ R92, R2.reuse, R92 ;  /* 0x0000005c025c7220 */ /* 0x040fe40000410000 */
[----:B------:R-:W-:Y:S02]  /*9510*/  FMUL.FTZ R93, R2, R93 ;  /* 0x0000005d025d7220 */ /* 0x000fe40000410000 */
[C---:B-1----:R-:W-:Y:S02]  /*9520*/  FMUL.FTZ R10, R0.reuse, R114 ;  /* 0x00000072000a7220 */ /* 0x042fe40000410000 */
[C---:B------:R-:W-:Y:S02]  /*9530*/  FMUL.FTZ R11, R0.reuse, R115 ;  /* 0x00000073000b7220 */ /* 0x040fe40000410000 */
[----:B------:R-:W1:Y:S01]  /*9540*/  LDSM.16.MT88.4 R112, [R201+0x2000] ;  /* 0x00200000c970783b */ /* 0x000e620000004200 */
[C---:B------:R-:W-:Y:S02]  /*9550*/  FMUL.FTZ R14, R0.reuse, R118 ;  /* 0x00000076000e7220 */ /* 0x040fe40000410000 */
[C---:B------:R-:W-:Y:S02]  /*9560*/  FMUL.FTZ R15, R0.reuse, R119 ;  /* 0x00000077000f7220 */ /* 0x040fe40000410000 */
[C---:B------:R-:W-:Y:S04]  /*9570*/  HMMA.16816.F32.BF16 R8, R176.reuse, R20, R8 ;  /* 0x00000014b008723c */ /* 0x040fe80000041808 */
[----:B------:R-:W-:Y:S02]  /*9580*/  FMUL.FTZ R26, R0, R130 ;  /* 0x00000082001a7220 */ /* 0x000fe40000410000 */
[--C-:B------:R-:W-:Y:S02]  /*9590*/  FFMA.FTZ R130, R221, c[0x0][0x2d0], -R181.reuse ;  /* 0x0000b400dd827a23 */ /* 0x100fe400000108b5 */
[-C--:B------:R-:W-:Y:S04]  /*95a0*/  HMMA.16816.F32.BF16 R12, R176, R22.reuse, R12 ;  /* 0x00000016b00c723c */ /* 0x080fe8000004180c */
[----:B------:R-:W-:Y:S02]  /*95b0*/  FMUL.FTZ R20, R100, R124 ;  /* 0x0000007c64147220 */ /* 0x000fe40000410000 */
[--C-:B------:R-:W-:Y:S02]  /*95c0*/  FFMA.FTZ R124, R194, c[0x0][0x2d0], -R180.reuse ;  /* 0x0000b400c27c7a23 */ /* 0x100fe400000108b4 */
[C---:B------:R-:W-:Y:S01]  /*95d0*/  HMMA.16816.F32.BF16 R16, R172.reuse, R22, R16 ;  /* 0x00000016ac10723c */ /* 0x040fe20000041810 */
[----:B------:R-:W-:Y:S03]  /*95e0*/  MUFU.EX2 R194, R133 ;  /* 0x0000008500c27308 */ /* 0x000fe60000000800 */
[----:B------:R-:W-:Y:S02]  /*95f0*/  FMUL.FTZ R21, R100, R125 ;  /* 0x0000007d64157220 */ /* 0x000fe40000410000 */
[----:B------:R-:W-:Y:S02]  /*9600*/  FMUL.FTZ R27, R0, R131 ;  /* 0x00000083001b7220 */ /* 0x000fe40000410000 */
[C---:B------:R-:W-:Y:S03]  /*9610*/  FMUL.FTZ R22, R3.reuse, R126 ;  /* 0x0000007e03167220 */ /* 0x040fe60000410000 */
[----:B------:R-:W-:Y:S01]  /*9620*/  MUFU.EX2 R251, R124 ;  /* 0x0000007c00fb7308 */ /* 0x000fe20000000800 */
[----:B------:R-:W-:Y:S02]  /*9630*/  FMUL.FTZ R23, R3, R127 ;  /* 0x0000007f03177220 */ /* 0x000fe40000410000 */
[--C-:B------:R-:W-:Y:S02]  /*9640*/  FFMA.FTZ R126, R223, c[0x0][0x2d0], -R181.reuse ;  /* 0x0000b400df7e7a23 */ /* 0x100fe400000108b5 */
[--C-:B------:R-:W-:Y:S02]  /*9650*/  FFMA.FTZ R131, R198, c[0x0][0x2d0], -R180.reuse ;  /* 0x0000b400c6837a23 */ /* 0x100fe400000108b4 */
[--C-:B------:R-:W-:Y:S01]  /*9660*/  FFMA.FTZ R125, R195, c[0x0][0x2d0], -R180.reuse ;  /* 0x0000b400c37d7a23 */ /* 0x100fe200000108b4 */
[-C--:B------:R-:W-:Y:S02]  /*9670*/  HMMA.16816.F32.BF16 R20, R172, R36.reuse, R20 ;  /* 0x00000024ac14723c */ /* 0x080fe40000041814 */
[----:B------:R-:W-:Y:S01]  /*9680*/  MUFU.EX2 R223, R132 ;  /* 0x0000008400df7308 */ /* 0x000fe20000000800 */
[----:B------:R-:W-:Y:S02]  /*9690*/  FFMA.FTZ R127, R220, c[0x0][0x2d0], -R180 ;  /* 0x0000b400dc7f7a23 */ /* 0x000fe400000108b4 */
[C---:B------:R-:W-:Y:S01]  /*96a0*/  FMUL.FTZ R30, R0.reuse, R134 ;  /* 0x00000086001e7220 */ /* 0x040fe20000410000 */
[----:B------:R-:W-:Y:S01]  /*96b0*/  MOV R134, R31 ;  /* 0x0000001f00867202 */ /* 0x000fe20000000f00 */
[----:B------:R-:W-:Y:S01]  /*96c0*/  FMUL.FTZ R31, R0, R135 ;  /* 0x00000087001f7220 */ /* 0x000fe20000410000 */
[C---:B------:R-:W-:Y:S04]  /*96d0*/  HMMA.16816.F32.BF16 R24, R176.reuse, R36, R24 ;  /* 0x00000024b018723c */ /* 0x040fe80000041818 */
[----:B------:R-:W-:Y:S01]  /*96e0*/  MOV R135, R32 ;  /* 0x0000002000877202 */ /* 0x000fe20000000f00 */
[----:B------:R-:W-:Y:S01]  /*96f0*/  MUFU.EX2 R220, R130 ;  /* 0x0000008200dc7308 */ /* 0x000fe20000000800 */
[C---:B------:R-:W-:Y:S02]  /*9700*/  FMUL.FTZ R32, R100.reuse, R136 ;  /* 0x0000008864207220 */ /* 0x040fe40000410000 */
[-C--:B------:R-:W-:Y:S04]  /*9710*/  HMMA.16816.F32.BF16 R28, R176, R38.reuse, R28 ;  /* 0x00000026b01c723c */ /* 0x080fe8000004181c */
[C---:B------:R-:W-:Y:S02]  /*9720*/  FMUL.FTZ R36, R100.reuse, R140 ;  /* 0x0000008c64247220 */ /* 0x040fe40000410000 */
[----:B------:R-:W-:Y:S02]  /*9730*/  FMUL.FTZ R37, R100, R141 ;  /* 0x0000008d64257220 */ /* 0x000fe40000410000 */
[C---:B------:R-:W-:Y:S01]  /*9740*/  HMMA.16816.F32.BF16 R32, R172.reuse, R38, R32 ;  /* 0x00000026ac20723c */ /* 0x040fe20000041820 */
[----:B------:R-:W4:Y:S03]  /*9750*/  LDL.LU R141, [R1+0x28] ;  /* 0x00002800018d7983 */ /* 0x000f260000300800 */
[C---:B------:R-:W-:Y:S01]  /*9760*/  FMUL.FTZ R46, R0.reuse, R150 ;  /* 0x00000096002e7220 */ /* 0x040fe20000410000 */
[----:B------:R-:W5:Y:S01]  /*9770*/  LDL.LU R140, [R1+0x24] ;  /* 0x00002400018c7983 */ /* 0x000f620000300800 */
[----:B------:R1:W-:Y:S01]  /*9780*/  MUFU.EX2 R150, R48 ;  /* 0x0000003000967308 */ /* 0x0003e20000000800 */
[C---:B------:R-:W-:Y:S01]  /*9790*/  FMUL.FTZ R38, R3.reuse, R142 ;  /* 0x0000008e03267220 */ /* 0x040fe20000410000 */
[----:B------:R-:W-:Y:S01]  /*97a0*/  MOV R142, R250 ;  /* 0x000000fa008e7202 */ /* 0x000fe20000000f00 */
[----:B------:R-:W-:Y:S03]  /*97b0*/  FMUL.FTZ R39, R3, R143 ;  /* 0x0000008f03277220 */ /* 0x000fe60000410000 */
[----:B------:R-:W-:Y:S02]  /*97c0*/  FFMA.FTZ R136, R245, c[0x0][0x2d0], -R182 ;  /* 0x0000b400f5887a23 */ /* 0x000fe400000108b6 */
[C---:B------:R-:W-:Y:S02]  /*97d0*/  FMUL.FTZ R42, R0.reuse, R146 ;  /* 0x00000092002a7220 */ /* 0x040fe40000410000 */
[-C--:B------:R-:W-:Y:S01]  /*97e0*/  HMMA.16816.F32.BF16 R36, R172, R52.reuse, R36 ;  /* 0x00000034ac24723c */ /* 0x080fe20000041824 */
[----:B------:R2:W-:Y:S02]  /*97f0*/  MUFU.EX2 R146, R60 ;  /* 0x0000003c00927308 */ /* 0x0005e40000000800 */
[C---:B------:R-:W-:Y:S02]  /*9800*/  FMUL.FTZ R43, R0.reuse, R147 ;  /* 0x00000093002b7220 */ /* 0x040fe40000410000 */
[----:B------:R-:W-:Y:S01]  /*9810*/  FMUL.FTZ R47, R0, R151 ;  /* 0x00000097002f7220 */ /* 0x000fe20000410000 */
[----:B------:R-:W-:Y:S01]  /*9820*/  MOV R151, R105 ;  /* 0x0000006900977202 */ /* 0x000fe20000000f00 */
[--C-:B------:R-:W-:Y:S01]  /*9830*/  FFMA.FTZ R105, R183, c[0x0][0x2d0], -R181.reuse ;  /* 0x0000b400b7697a23 */ /* 0x100fe200000108b5 */
[----:B------:R-:W-:Y:S01]  /*9840*/  MOV R183, R248 ;  /* 0x000000f800b77202 */ /* 0x000fe20000000f00 */
[----:B---3--:R-:W-:Y:S01]  /*9850*/  FMUL.FTZ R56, R2, R160 ;  /* 0x000000a002387220 */ /* 0x008fe20000410000 */
[C---:B------:R-:W-:Y:S01]  /*9860*/  HMMA.16816.F32.BF16 R40, R176.reuse, R52, R40 ;  /* 0x00000034b028723c */ /* 0x040fe20000041828 */
[----:B------:R-:W-:Y:S03]  /*9870*/  MUFU.EX2 R250, R125 ;  /* 0x0000007d00fa7308 */ /* 0x000fe60000000800 */
[C---:B------:R-:W-:Y:S02]  /*9880*/  FMUL.FTZ R59, R0.reuse, R163 ;  /* 0x000000a3003b7220 */ /* 0x040fe40000410000 */
[----:B------:R-:W-:Y:S02]  /*9890*/  FMUL.FTZ R62, R0, R166 ;  /* 0x000000a6003e7220 */ /* 0x000fe40000410000 */
[-C--:B------:R-:W-:Y:S03]  /*98a0*/  HMMA.16816.F32.BF16 R44, R176, R54.reuse, R44 ;  /* 0x00000036b02c723c */ /* 0x080fe6000004182c */
[----:B------:R3:W-:Y:S01]  /*98b0*/  MUFU.EX2 R160, R105 ;  /* 0x0000006900a07308 */ /* 0x0007e20000000800 */
[C---:B-1----:R-:W-:Y:S01]  /*98c0*/  FMUL.FTZ R48, R100.reuse, R152 ;  /* 0x0000009864307220 */ /* 0x042fe20000410000 */
[----:B------:R-:W-:Y:S01]  /*98d0*/  MOV R152, R49 ;  /* 0x0000003100987202 */ /* 0x000fe20000000f00 */
[----:B------:R-:W-:Y:S01]  /*98e0*/  FMUL.FTZ R49, R100, R153 ;  /* 0x0000009964317220 */ /* 0x000fe20000410000 */
[----:B------:R-:W-:Y:S01]  /*98f0*/  MOV R153, R50 ;  /* 0x0000003200997202 */ /* 0x000fe20000000f00 */
[----:B------:R-:W-:Y:S01]  /*9900*/  FMUL.FTZ R50, R3, R154 ;  /* 0x0000009a03327220 */ /* 0x000fe20000410000 */
[----:B------:R-:W-:Y:S03]  /*9910*/  MOV R154, R58 ;  /* 0x0000003a009a7202 */ /* 0x000fe60000000f00 */
[--C-:B--2---:R-:W-:Y:S01]  /*9920*/  FFMA.FTZ R60, R66, c[0x0][0x2d0], -R180.reuse ;  /* 0x0000b400423c7a23 */ /* 0x104fe200000108b4 */
[----:B------:R-:W-:Y:S01]  /*9930*/  MUFU.EX2 R248, R126 ;  /* 0x0000007e00f87308 */ /* 0x000fe20000000800 */
[----:B------:R-:W-:Y:S01]  /*9940*/  FMUL.FTZ R53, R100, R157 ;  /* 0x0000009d64357220 */ /* 0x000fe20000410000 */
[C---:B------:R-:W-:Y:S04]  /*9950*/  HMMA.16816.F32.BF16 R48, R172.reuse, R54, R48 ;  /* 0x00000036ac30723c */ /* 0x040fe80000041830 */
[--C-:B------:R-:W-:Y:S02]  /*9960*/  FFMA.FTZ R52, R64, c[0x0][0x2d0], -R180.reuse ;  /* 0x0000b40040347a23 */ /* 0x100fe400000108b4 */
[--C-:B------:R-:W-:Y:S02]  /*9970*/  FFMA.FTZ R64, R67, c[0x0][0x2d0], -R180.reuse ;  /* 0x0000b40043407a23 */ /* 0x100fe400000108b4 */
[C---:B------:R-:W-:Y:S01]  /*9980*/  FMUL.FTZ R55, R3.reuse, R159 ;  /* 0x0000009f03377220 */ /* 0x040fe20000410000 */
[----:B------:R1:W-:Y:S03]  /*9990*/  MUFU.EX2 R145, R52 ;  /* 0x0000003400917308 */ /* 0x0003e60000000800 */
[--C-:B---3--:R-:W-:Y:S02]  /*99a0*/  FFMA.FTZ R105, R184, c[0x0][0x2d0], -R181.reuse ;  /* 0x0000b400b8697a23 */ /* 0x108fe400000108b5 */
[C---:B------:R-:W-:Y:S02]  /*99b0*/  FMUL.FTZ R54, R3.reuse, R158 ;  /* 0x0000009e03367220 */ /* 0x040fe40000410000 */
[C---:B------:R-:W-:Y:S02]  /*99c0*/  FMUL.FTZ R58, R0.reuse, R162 ;  /* 0x000000a2003a7220 */ /* 0x040fe40000410000 */
[C---:B------:R-:W-:Y:S01]  /*99d0*/  FMUL.FTZ R63, R0.reuse, R167 ;  /* 0x000000a7003f7220 */ /* 0x040fe20000410000 */
[----:B------:R2:W3:Y:S01]  /*99e0*/  MUFU.EX2 R159, R60 ;  /* 0x0000003c009f7308 */ /* 0x0004e20000000800 */
[C---:B------:R-:W-:Y:S01]  /*99f0*/  FMUL.FTZ R67, R3.reuse, R171 ;  /* 0x000000ab03437220 */ /* 0x040fe20000410000 */
[----:B------:R-:W-:Y:S01]  /*9a00*/  MOV R167, R116 ;  /* 0x0000007400a77202 */ /* 0x000fe20000000f00 */
[----:B------:R-:W-:Y:S01]  /*9a10*/  FMUL.FTZ R66, R3, R170 ;  /* 0x000000aa03427220 */ /* 0x000fe20000410000 */
[----:B------:R-:W5:Y:S01]  /*9a20*/  LDL.LU R171, [R1+0x2c] ;  /* 0x00002c0001ab7983 */ /* 0x000f620000300800 */
[C---:B------:R-:W-:Y:S01]  /*9a30*/  FMUL.FTZ R74, R0.reuse, R74 ;  /* 0x0000004a004a7220 */ /* 0x040fe20000410000 */
[----:B------:R-:W-:Y:S01]  /*9a40*/  MOV R170, R249 ;  /* 0x000000f900aa7202 */ /* 0x000fe20000000f00 */
[C---:B------:R-:W-:Y:S01]  /*9a50*/  FMUL.FTZ R75, R0.reuse, R75 ;  /* 0x0000004b004b7220 */ /* 0x040fe20000410000 */
[----:B------:R-:W5:Y:S01]  /*9a60*/  LDL.LU R184, [R1+0x20] ;  /* 0x0000200001b87983 */ /* 0x000f620000300800 */
[C---:B------:R-:W-:Y:S01]  /*9a70*/  FMUL.FTZ R78, R0.reuse, R78 ;  /* 0x0000004e004e7220 */ /* 0x040fe20000410000 */
[----:B------:R3:W-:Y:S01]  /*9a80*/  MUFU.EX2 R163, R64 ;  /* 0x0000004000a37308 */ /* 0x0007e20000000800 */
[C---:B------:R-:W-:Y:S02]  /*9a90*/  FMUL.FTZ R79, R0.reuse, R79 ;  /* 0x0000004f004f7220 */ /* 0x040fe40000410000 */
[----:B------:R-:W-:Y:S02]  /*9aa0*/  FMUL.FTZ R90, R0, R90 ;  /* 0x0000005a005a7220 */ /* 0x000fe40000410000 */
[----:B-1----:R-:W-:Y:S01]  /*9ab0*/  FMUL.FTZ R52, R100, R156 ;  /* 0x0000009c64347220 */ /* 0x002fe20000410000 */
[----:B------:R-:W-:Y:S01]  /*9ac0*/  MOV R156, R107 ;  /* 0x0000006b009c7202 */ /* 0x000fe20000000f00 */
[C---:B------:R-:W-:Y:S02]  /*9ad0*/  FMUL.FTZ R91, R0.reuse, R91 ;  /* 0x0000005b005b7220 */ /* 0x040fe40000410000 */
[C---:B------:R-:W-:Y:S01]  /*9ae0*/  FMUL.FTZ R94, R0.reuse, R94 ;  /* 0x0000005e005e7220 */ /* 0x040fe20000410000 */
[----:B------:R1:W-:Y:S01]  /*9af0*/  MUFU.EX2 R249, R127 ;  /* 0x0000007f00f97308 */ /* 0x0003e20000000800 */
[----:B------:R-:W-:Y:S01]  /*9b00*/  FMUL.FTZ R95, R0, R95 ;  /* 0x0000005f005f7220 */ /* 0x000fe20000410000 */
[-C--:B------:R-:W-:Y:S03]  /*9b10*/  HMMA.16816.F32.BF16 R52, R172, R108.reuse, R52 ;  /* 0x0000006cac34723c */ /* 0x080fe60000041834 */
[----:B--2---:R-:W-:Y:S02]  /*9b20*/  FMUL.FTZ R60, R2, R164 ;  /* 0x000000a4023c7220 */ /* 0x004fe40000410000 */
[----:B------:R-:W-:Y:S02]  /*9b30*/  FFMA.FTZ R107, R224, c[0x0][0x2d0], -R181 ;  /* 0x0000b400e06b7a23 */ /* 0x000fe400000108b5 */
[--C-:B------:R-:W-:Y:S01]  /*9b40*/  FFMA.FTZ R143, R197, c[0x0][0x2d0], -R180.reuse ;  /* 0x0000b400c58f7a23 */ /* 0x100fe200000108b4 */
[C---:B------:R-:W-:Y:S01]  /*9b50*/  HMMA.16816.F32.BF16 R56, R176.reuse, R108, R56 ;  /* 0x0000006cb038723c */ /* 0x040fe20000041838 */
[----:B------:R2:W-:Y:S03]  /*9b60*/  MUFU.EX2 R164, R105 ;  /* 0x0000006900a47308 */ /* 0x0005e60000000800 */
[----:B------:R-:W-:Y:S02]  /*9b70*/  FFMA.FTZ R180, R196, c[0x0][0x2d0], -R180 ;  /* 0x0000b400c4b47a23 */ /* 0x000fe400000108b4 */
[----:B---3--:R-:W-:Y:S01]  /*9b80*/  FMUL.FTZ R64, R100, R168 ;  /* 0x000000a864407220 */ /* 0x008fe20000410000 */
[----:B------:R-:W-:Y:S01]  /*9b90*/  MOV R168, R117 ;  /* 0x0000007500a87202 */ /* 0x000fe20000000f00 */
[-C--:B------:R-:W-:Y:S03]  /*9ba0*/  HMMA.16816.F32.BF16 R60, R176, R110.reuse, R60 ;  /* 0x0000006eb03c723c */ /* 0x080fe6000004183c */
[----:B------:R-:W-:Y:S01]  /*9bb0*/  MUFU.EX2 R224, R131 ;  /* 0x0000008300e07308 */ /* 0x000fe20000000800 */
[----:B-1----:R-:W-:Y:S04]  /*9bc0*/  LDSM.16.MT88.4 R124, [R202+0x800] ;  /* 0x00080000ca7c783b */ /* 0x002fe80000004200 */
[C---:B------:R-:W-:Y:S05]  /*9bd0*/  HMMA.16816.F32.BF16 R64, R172.reuse, R110, R64 ;  /* 0x0000006eac40723c */ /* 0x040fea0000041840 */
[----:B------:R1:W-:Y:S01]  /*9be0*/  MUFU.EX2 R226, R107 ;  /* 0x0000006b00e27308 */ /* 0x0003e20000000800 */
[----:B------:R-:W3:Y:S02]  /*9bf0*/  LDSM.16.MT88.4 R108, [R202+0x2000] ;  /* 0x00200000ca6c783b */ /* 0x000ee40000004200 */
[-C--:B------:R-:W-:Y:S04]  /*9c00*/  HMMA.16816.F32.BF16 R68, R172, R112.reuse, R68 ;  /* 0x00000070ac44723c */ /* 0x080fe80000041844 */
[--C-:B--2---:R-:W-:Y:S01]  /*9c10*/  FFMA.FTZ R105, R185, c[0x0][0x2d0], -R182.reuse ;  /* 0x0000b400b9697a23 */ /* 0x104fe200000108b6 */
[----:B------:R-:W-:Y:S02]  /*9c20*/  MOV R185, R247 ;  /* 0x000000f700b97202 */ /* 0x000fe40000000f00 */
[----:B------:R-:W-:Y:S01]  /*9c30*/  MUFU.EX2 R193, R143 ;  /* 0x0000008f00c17308 */ /* 0x000fe20000000800 */
[C---:B------:R-:W-:Y:S08]  /*9c40*/  HMMA.16816.F32.BF16 R72, R176.reuse, R112, R72 ;  /* 0x00000070b048723c */ /* 0x040ff00000041848 */
[-C--:B------:R-:W-:Y:S01]  /*9c50*/  HMMA.16816.F32.BF16 R76, R176, R114.reuse, R76 ;  /* 0x00000072b04c723c */ /* 0x080fe2000004184c */
[----:B------:R2:W2:Y:S03]  /*9c60*/  MUFU.EX2 R148, R105 ;  /* 0x0000006900947308 */ /* 0x0004a60000000800 */
[--C-:B-1----:R-:W-:Y:S01]  /*9c70*/  FFMA.FTZ R107, R246, c[0x0][0x2d0], -R182.reuse ;  /* 0x0000b400f66b7a23 */ /* 0x102fe200000108b6 */
[----:B------:R-:W-:Y:S03]  /*9c80*/  MOV R246, R159 ;  /* 0x0000009f00f67202 */ /* 0x000fe60000000f00 */
[C---:B------:R-:W-:Y:S01]  /*9c90*/  HMMA.16816.F32.BF16 R80, R172.reuse, R114, R80 ;  /* 0x00000072ac50723c */ /* 0x040fe20000041850 */
[----:B------:R-:W1:Y:S07]  /*9ca0*/  LDSM.16.MT88.4 R112, [R201+0x400] ;  /* 0x00040000c970783b */ /* 0x000e6e0000004200 */
[-C--:B---3--:R-:W-:Y:S04]  /*9cb0*/  HMMA.16816.F32.BF16 R84, R172, R108.reuse, R84 ;  /* 0x0000006cac54723c */ /* 0x088fe80000041854 */
[--C-:B--2---:R-:W-:Y:S01]  /*9cc0*/  FFMA.FTZ R105, R186, c[0x0][0x2d0], -R182.reuse ;  /* 0x0000b400ba697a23 */ /* 0x104fe200000108b6 */
[----:B------:R-:W-:Y:S03]  /*9cd0*/  MOV R238, R148 ;  /* 0x0000009400ee7202 */ /* 0x000fe60000000f00 */
[----:B------:R2:W3:Y:S01]  /*9ce0*/  MUFU.EX2 R157, R105 ;  /* 0x00000069009d7308 */ /* 0x0004e20000000800 */
[C---:B------:R-:W-:Y:S07]  /*9cf0*/  HMMA.16816.F32.BF16 R88, R176.reuse, R108, R88 ;  /* 0x0000006cb058723c */ /* 0x040fee0000041858 */
[----:B------:R-:W-:Y:S01]  /*9d00*/  F2FP.BF16.PACK_AB R108, R145, R150 ;  /* 0x00000096916c723e */ /* 0x000fe200000010ff */
[-C--:B------:R-:W-:Y:S04]  /*9d10*/  HMMA.16816.F32.BF16 R92, R176, R110.reuse, R92 ;  /* 0x0000006eb05c723c */ /* 0x080fe8000004185c */
[----:B------:R-:W-:Y:S03]  /*9d20*/  F2FP.BF16.PACK_AB R109, R146, R149 ;  /* 0x00000095926d723e */ /* 0x000fe600000010ff */
[----:B------:R-:W-:Y:S01]  /*9d30*/  MOV R178, R155 ;  /* 0x0000009b00b27202 */ /* 0x000fe20000000f00 */
[----:B------:R-:W-:Y:S04]  /*9d40*/  HMMA.16816.F32.BF16 R96, R172, R110, R96 ;  /* 0x0000006eac60723c */ /* 0x000fe80000041860 */
[----:B------:R-:W-:Y:S02]  /*9d50*/  MOV R179, R168 ;  /* 0x000000a800b37202 */ /* 0x000fe40000000f00 */
[----:B------:R-:W-:Y:S01]  /*9d60*/  MOV R168, R154 ;  /* 0x0000009a00a87202 */ /* 0x000fe20000000f00 */
[--C-:B--2---:R-:W-:Y:S01]  /*9d70*/  FFMA.FTZ R105, R187, c[0x0][0x2d0], -R182.reuse ;  /* 0x0000b400bb697a23 */ /* 0x104fe200000108b6 */
[----:B------:R-:W-:Y:S01]  /*9d80*/  F2FP.BF16.PACK_AB R110, R163, R159 ;  /* 0x0000009fa36e723e */ /* 0x000fe200000010ff */
[----:B------:R-:W-:Y:S03]  /*9d90*/  MUFU.EX2 R187, R137 ;  /* 0x0000008900bb7308 */ /* 0x000fe60000000800 */
[----:B------:R-:W-:Y:S02]  /*9da0*/  F2FP.BF16.PACK_AB R111, R164, R160 ;  /* 0x000000a0a46f723e */ /* 0x000fe400000010ff */
[----:B---3--:R-:W-:Y:S02]  /*9db0*/  F2FP.BF16.PACK_AB R116, R157, R148 ;  /* 0x000000949d74723e */ /* 0x008fe400000010ff */
[----:B------:R-:W-:Y:S02]  /*9dc0*/  F2FP.BF16.PACK_AB R172, R224, R223 ;  /* 0x000000dfe0ac723e */ /* 0x000fe400000010ff */
[----:B------:R-:W-:Y:S01]  /*9dd0*/  F2FP.BF16.PACK_AB R173, R194, R220 ;  /* 0x000000dcc2ad723e */ /* 0x000fe200000010ff */
[-C--:B-1----:R-:W-:Y:S01]  /*9de0*/  HMMA.16816.F32.BF16 R4, R108, R112.reuse, R4 ;  /* 0x000000706c04723c */ /* 0x082fe20000041804 */
[----:B------:R1:W-:Y:S04]  /*9df0*/  MUFU.EX2 R161, R105 ;  /* 0x0000006900a17308 */ /* 0x0003e80000000800 */
[----:B------:R-:W-:Y:S01]  /*9e00*/  MOV R244, R157 ;  /* 0x0000009d00f47202 */ /* 0x000fe20000000f00 */
[----:B-1----:R-:W-:Y:S05]  /*9e10*/  FFMA.FTZ R105, R188, c[0x0][0x2d0], -R182 ;  /* 0x0000b400bc697a23 */ /* 0x002fea00000108b6 */
[----:B------:R-:W-:Y:S10]  /*9e20*/  MUFU.EX2 R188, R136 ;  /* 0x0000008800bc7308 */ /* 0x000ff40000000800 */
[----:B------:R1:W2:Y:S02]  /*9e30*/  MUFU.EX2 R165, R105 ;  /* 0x0000006900a57308 */ /* 0x0002a40000000800 */
[--C-:B-1----:R-:W-:Y:S01]  /*9e40*/  FFMA.FTZ R105, R189, c[0x0][0x2d0], -R106.reuse ;  /* 0x0000b400bd697a23 */ /* 0x102fe2000001086a */
[----:B--2---:R-:W-:Y:S07]  /*9e50*/  F2FP.BF16.PACK_AB R118, R165, R161 ;  /* 0x000000a1a576723e */ /* 0x004fee00000010ff */
[----:B------:R-:W1:Y:S10]  /*9e60*/  MUFU.EX2 R189, R107 ;  /* 0x0000006b00bd7308 */ /* 0x000e740000000800 */
[----:B------:R2:W3:Y:S01]  /*9e70*/  MUFU.EX2 R147, R105 ;  /* 0x0000006900937308 */ /* 0x0004e20000000800 */
[----:B-1----:R-:W-:Y:S01]  /*9e80*/  F2FP.BF16.PACK_AB R176, R188, R189 ;  /* 0x000000bdbcb0723e */ /* 0x002fe200000010ff */
[----:B--2---:R-:W-:Y:S01]  /*9e90*/  FFMA.FTZ R105, R190, c[0x0][0x2d0], -R106 ;  /* 0x0000b400be697a23 */ /* 0x004fe2000001086a */
[----:B---3--:R-:W-:Y:S01]  /*9ea0*/  MOV R241, R147 ;  /* 0x0000009300f17202 */ /* 0x008fe20000000f00 */
[----:B----4-:R-:W-:Y:S01]  /*9eb0*/  FFMA.FTZ R141, R2, R141, R170 ;  /* 0x0000008d028d7223 */ /* 0x010fe200000100aa */
[----:B------:R-:W-:Y:S05]  /*9ec0*/  MOV R170, R152 ;  /* 0x0000009800aa7202 */ /* 0x000fea0000000f00 */
[----:B------:R1:W2:Y:S01]  /*9ed0*/  MUFU.EX2 R158, R105 ;  /* 0x00000069009e7308 */ /* 0x0002a20000000800 */
[----:B------:R-:W-:Y:S01]  /*9ee0*/  MOV R152, R135 ;  /* 0x0000008700987202 */ /* 0x000fe20000000f00 */
[----:B-----5:R-:W-:Y:S01]  /*9ef0*/  FFMA.FTZ R140, R0, R140, R252 ;  /* 0x0000008c008c7223 */ /* 0x020fe200000100fc */
[----:B------:R-:W-:Y:S01]  /*9f00*/  MOV R252, R151 ;  /* 0x0000009700fc7202 */ /* 0x000fe20000000f00 */
[--C-:B-1----:R-:W-:Y:S01]  /*9f10*/  FFMA.FTZ R105, R191, c[0x0][0x2d0], -R106.reuse ;  /* 0x0000b400bf697a23 */ /* 0x102fe2000001086a */
[----:B--2---:R-:W-:Y:S05]  /*9f20*/  F2FP.BF16.PACK_AB R117, R158, R147 ;  /* 0x000000939e75723e */ /* 0x004fea00000010ff */
[----:B------:R-:W-:Y:S01]  /*9f30*/  MUFU.EX2 R191, R144 ;  /* 0x0000009000bf7308 */ /* 0x000fe20000000800 */
[----:B------:R-:W-:Y:S09]  /*9f40*/  MOV R245, R158 ;  /* 0x0000009e00f57202 */ /* 0x000ff20000000f00 */
[----:B------:R1:W-:Y:S02]  /*9f50*/  MUFU.EX2 R162, R105 ;  /* 0x0000006900a27308 */ /* 0x0003e40000000800 */
[----:B-1----:R-:W-:Y:S08]  /*9f60*/  FFMA.FTZ R105, R192, c[0x0][0x2d0], -R106 ;  /* 0x0000b400c0697a23 */ /* 0x002ff0000001086a */
[----:B------:R-:W1:Y:S01]  /*9f70*/  MUFU.EX2 R192, R180 ;  /* 0x000000b400c07308 */ /* 0x000e620000000800 */
[----:B------:R-:W-:Y:S09]  /*9f80*/  FFMA.FTZ R3, R3, R171, R183 ;  /* 0x000000ab03037223 */ /* 0x000ff200000100b7 */
[----:B------:R2:W3:Y:S01]  /*9f90*/  MUFU.EX2 R166, R105 ;  /* 0x0000006900a67308 */ /* 0x0004e20000000800 */
[----:B------:R-:W-:Y:S01]  /*9fa0*/  FADD.FTZ R2, R169, R3 ;  /* 0x00000003a9027221 */ /* 0x000fe20000010000 */
[----:B------:R-:W-:Y:S01]  /*9fb0*/  MOV R169, R153 ;  /* 0x0000009900a97202 */ /* 0x000fe20000000f00 */
[----:B------:R-:W-:Y:S01]  /*9fc0*/  FFMA.FTZ R100, R100, R184, R185 ;  /* 0x000000b864647223 */ /* 0x000fe200000100b9 */
[----:B------:R-:W-:Y:S02]  /*9fd0*/  MOV R153, R134 ;  /* 0x0000008600997202 */ /* 0x000fe40000000f00 */
[----:B------:R-:W-:Y:S01]  /*9fe0*/  LDSM.16.MT88.4 R132, [R201+0x2800] ;  /* 0x00280000c984783b */ /* 0x000fe20000004200 */
[----:B------:R-:W-:Y:S02]  /*9ff0*/  FADD.FTZ R2, R169, R2 ;  /* 0x00000002a9027221 */ /* 0x000fe40000010000 */
[----:B------:R-:W-:Y:S01]  /*a000*/  FADD.FTZ R0, R153, R141 ;  /* 0x0000008d99007221 */ /* 0x000fe20000010000 */
[----:B------:R-:W-:Y:S01]  /*a010*/  MUFU.EX2 R185, R138 ;  /* 0x0000008a00b97308 */ /* 0x000fe20000000800 */
[----:B------:R-:W-:Y:S02]  /*a020*/  FADD.FTZ R142, R142, R100 ;  /* 0x000000648e8e7221 */ /* 0x000fe40000010000 */
[----:B------:R-:W-:Y:S01]  /*a030*/  FADD.FTZ R100, R152, R140 ;  /* 0x0000008c98647221 */ /* 0x000fe20000010000 */
[----:B-1----:R-:W-:Y:S01]  /*a040*/  F2FP.BF16.PACK_AB R174, R192, R193 ;  /* 0x000000c1c0ae723e */ /* 0x002fe200000010ff */
[----:B------:R-:W-:Y:S01]  /*a050*/  LDSM.16.MT88.4 R152, [R201+0x1c00] ;  /* 0x001c0000c998783b */ /* 0x000fe20000004200 */
[----:B------:R-:W-:Y:S04]  /*a060*/  FADD.FTZ R3, R170, R142 ;  /* 0x0000008eaa037221 */ /* 0x000fe80000010000 */
[----:B------:R1:W4:Y:S01]  /*a070*/  MUFU.EX2 R184, R139 ;  /* 0x0000008b00b87308 */ /* 0x0003220000000800 */
[----:B------:R-:W-:Y:S02]  /*a080*/  FADD.FTZ R3, R179, R3 ;  /* 0x00000003b3037221 */ /* 0x000fe40000010000 */
[--C-:B--2---:R-:W-:Y:S01]  /*a090*/  FFMA.FTZ R105, R225, c[0x0][0x2d0], -R181.reuse ;  /* 0x0000b400e1697a23 */ /* 0x104fe200000108b5 */
[----:B---3--:R-:W-:Y:S01]  /*a0a0*/  F2FP.BF16.PACK_AB R119, R166, R162 ;  /* 0x000000a2a677723e */ /* 0x008fe200000010ff */
[----:B------:R-:W-:Y:S05]  /*a0b0*/  FFMA.FTZ R181, R219, c[0x0][0x2d0], -R181 ;  /* 0x0000b400dbb57a23 */ /* 0x000fea00000108b5 */
[----:B------:R2:W-:Y:S01]  /*a0c0*/  MUFU.EX2 R247, R105 ;  /* 0x0000006900f77308 */ /* 0x0005e20000000800 */
[C---:B------:R-:W-:Y:S08]  /*a0d0*/  HMMA.16816.F32.BF16 R8, R116.reuse, R112, R8 ;  /* 0x000000707408723c */ /* 0x040ff00000041808 */
[-C--:B------:R-:W-:Y:S01]  /*a0e0*/  HMMA.16816.F32.BF16 R12, R116, R114.reuse, R12 ;  /* 0x00000072740c723c */ /* 0x080fe2000004180c */
[----:B------:R3:W-:Y:S01]  /*a0f0*/  MUFU.EX2 R225, R128 ;  /* 0x0000008000e17308 */ /* 0x0007e20000000800 */
[----:B-1----:R-:W-:Y:S02]  /*a100*/  LDSM.16.MT88.4 R136, [R202+0xc00] ;  /* 0x000c0000ca88783b */ /* 0x002fe40000004200 */
[----:B----4-:R-:W-:Y:S04]  /*a110*/  F2FP.BF16.PACK_AB R177, R184, R185 ;  /* 0x000000b9b8b1723e */ /* 0x010fe800000010ff */
[C---:B------:R-:W-:Y:S03]  /*a120*/  HMMA.16816.F32.BF16 R16, R108.reuse, R114, R16 ;  /* 0x000000726c10723c */ /* 0x040fe60000041810 */
[----:B------:R-:W1:Y:S01]  /*a130*/  MUFU.EX2 R190, R181 ;  /* 0x000000b500be7308 */ /* 0x000e620000000800 */
[----:B------:R-:W4:Y:S01]  /*a140*/  LDSM.16.MT88.4 R112, [R201+0x1400] ;  /* 0x00140000c970783b */ /* 0x000f220000004200 */
[--C-:B--2---:R-:W-:Y:S01]  /*a150*/  FFMA.FTZ R105, R234, c[0x0][0x2d0], -R182.reuse ;  /* 0x0000b400ea697a23 */ /* 0x104fe200000108b6 */
[----:B------:R-:W-:Y:S02]  /*a160*/  MOV R234, R166 ;  /* 0x000000a600ea7202 */ /* 0x000fe40000000f00 */
[-C--:B------:R-:W-:Y:S05]  /*a170*/  HMMA.16816.F32.BF16 R20, R108, R120.reuse, R20 ;  /* 0x000000786c14723c */ /* 0x080fea0000041814 */
[----:B------:R2:W-:Y:S03]  /*a180*/  MUFU.EX2 R199, R105 ;  /* 0x0000006900c77308 */ /* 0x0005e60000000800 */
[C---:B------:R-:W-:Y:S01]  /*a190*/  HMMA.16816.F32.BF16 R24, R116.reuse, R120, R24 ;  /* 0x000000787418723c */ /* 0x040fe20000041818 */
[----:B---3--:R-:W-:Y:S07]  /*a1a0*/  LDSM.16.MT88.4 R128, [R201+0x1800] ;  /* 0x00180000c980783b */ /* 0x008fee0000004200 */
[-C--:B------:R-:W-:Y:S04]  /*a1b0*/  HMMA.16816.F32.BF16 R28, R116, R122.reuse, R28 ;  /* 0x0000007a741c723c */ /* 0x080fe8000004181c */
[----:B-1----:R-:W-:Y:S04]  /*a1c0*/  F2FP.BF16.PACK_AB R175, R190, R191 ;  /* 0x000000bfbeaf723e */ /* 0x002fe800000010ff */
[C---:B------:R-:W-:Y:S01]  /*a1d0*/  HMMA.16816.F32.BF16 R32, R108.reuse, R122, R32 ;  /* 0x0000007a6c20723c */ /* 0x040fe20000041820 */
[----:B------:R-:W1:Y:S03]  /*a1e0*/  LDSM.16.MT88.4 R120, [R202+0x1400] ;  /* 0x00140000ca78783b */ /* 0x000e660000004200 */
[--C-:B--2---:R-:W-:Y:S01]  /*a1f0*/  FFMA.FTZ R105, R233, c[0x0][0x2d0], -R182.reuse ;  /* 0x0000b400e9697a23 */ /* 0x104fe200000108b6 */
[----:B------:R-:W-:Y:S03]  /*a200*/  MOV R233, R165 ;  /* 0x000000a500e97202 */ /* 0x000fe60000000f00 */
[----:B------:R2:W3:Y:S01]  /*a210*/  MUFU.EX2 R219, R105 ;  /* 0x0000006900db7308 */ /* 0x0004e20000000800 */
[-C--:B----4-:R-:W-:Y:S08]  /*a220*/  HMMA.16816.F32.BF16 R36, R108, R112.reuse, R36 ;  /* 0x000000706c24723c */ /* 0x090ff00000041824 */
[C---:B------:R-:W-:Y:S08]  /*a230*/  HMMA.16816.F32.BF16 R40, R116.reuse, R112, R40 ;  /* 0x000000707428723c */ /* 0x040ff00000041828 */
[-C--:B------:R-:W-:Y:S04]  /*a240*/  HMMA.16816.F32.BF16 R44, R116, R114.reuse, R44 ;  /* 0x00000072742c723c */ /* 0x080fe8000004182c */
[--C-:B--2---:R-:W-:Y:S01]  /*a250*/  FFMA.FTZ R105, R232, c[0x0][0x2d0], -R182.reuse ;  /* 0x0000b400e8697a23 */ /* 0x104fe200000108b6 */
[----:B------:R-:W-:Y:S03]  /*a260*/  MOV R232, R164 ;  /* 0x000000a400e87202 */ /* 0x000fe60000000f00 */
[C---:B------:R-:W-:Y:S01]  /*a270*/  HMMA.16816.F32.BF16 R48, R108.reuse, R114, R48 ;  /* 0x000000726c30723c */ /* 0x040fe20000041830 */
[----:B------:R2:W-:Y:S01]  /*a280*/  MUFU.EX2 R221, R105 ;  /* 0x0000006900dd7308 */ /* 0x0005e20000000800 */
[----:B------:R-:W4:Y:S06]  /*a290*/  LDSM.16.MT88.4 R112, [R201+0x2400] ;  /* 0x00240000c970783b */ /* 0x000f2c0000004200 */
[-C--:B-1----:R-:W-:Y:S08]  /*a2a0*/  HMMA.16816.F32.BF16 R52, R108, R120.reuse, R52 ;  /* 0x000000786c34723c */ /* 0x082ff00000041834 */
[C---:B------:R-:W-:Y:S08]  /*a2b0*/  HMMA.16816.F32.BF16 R56, R116.reuse, R120, R56 ;  /* 0x000000787438723c */ /* 0x040ff00000041838 */
[-C--:B------:R-:W-:Y:S04]  /*a2c0*/  HMMA.16816.F32.BF16 R60, R116, R122.reuse, R60 ;  /* 0x0000007a743c723c */ /* 0x080fe8000004183c */
[--C-:B--2---:R-:W-:Y:S01]  /*a2d0*/  FFMA.FTZ R105, R231, c[0x0][0x2d0], -R182.reuse ;  /* 0x0000b400e7697a23 */ /* 0x104fe200000108b6 */
[----:B------:R-:W-:Y:S01]  /*a2e0*/  MOV R231, R163 ;  /* 0x000000a300e77202 */ /* 0x000fe20000000f00 */
[----:B------:R-:W-:Y:S01]  /*a2f0*/  FFMA.FTZ R182, R243, c[0x0][0x2d0], -R182 ;  /* 0x0000b400f3b67a23 */ /* 0x000fe200000108b6 */
[----:B------:R-:W-:Y:S01]  /*a300*/  MOV R243, R145 ;  /* 0x0000009100f37202 */ /* 0x000fe20000000f00 */
[C---:B------:R-:W-:Y:S01]  /*a310*/  HMMA.16816.F32.BF16 R64, R108.reuse, R122, R64 ;  /* 0x0000007a6c40723c */ /* 0x040fe20000041840 */
[----:B------:R1:W2:Y:S01]  /*a320*/  MUFU.EX2 R222, R105 ;  /* 0x0000006900de7308 */ /* 0x0002a20000000800 */
[----:B------:R-:W5:Y:S06]  /*a330*/  LDSM.16.MT88.4 R120, [R202+0x2400] ;  /* 0x00240000ca78783b */ /* 0x000f6c0000004200 */
[-C--:B----4-:R-:W-:Y:S03]  /*a340*/  HMMA.16816.F32.BF16 R68, R108, R112.reuse, R68 ;  /* 0x000000706c44723c */ /* 0x090fe60000041844 */
[----:B------:R4:W-:Y:S05]  /*a350*/  MUFU.EX2 R186, R182 ;  /* 0x000000b600ba7308 */ /* 0x0009ea0000000800 */
[C---:B------:R-:W-:Y:S04]  /*a360*/  HMMA.16816.F32.BF16 R72, R116.reuse, R112, R72 ;  /* 0x000000707448723c */ /* 0x040fe80000041848 */
[--C-:B-1----:R-:W-:Y:S04]  /*a370*/  FFMA.FTZ R105, R236, c[0x0][0x2d0], -R106.reuse ;  /* 0x0000b400ec697a23 */ /* 0x102fe8000001086a */
[-C--:B------:R-:W-:Y:S01]  /*a380*/  HMMA.16816.F32.BF16 R76, R116, R114.reuse, R76 ;  /* 0x00000072744c723c */ /* 0x080fe2000004184c */
[----:B------:R1:W-:Y:S03]  /*a390*/  MUFU.EX2 R198, R105 ;  /* 0x0000006900c67308 */ /* 0x0003e60000000800 */
[----:B------:R-:W-:Y:S04]  /*a3a0*/  MOV R236, R162 ;  /* 0x000000a200ec7202 */ /* 0x000fe80000000f00 */
[C---:B------:R-:W-:Y:S01]  /*a3b0*/  HMMA.16816.F32.BF16 R80, R108.reuse, R114, R80 ;  /* 0x000000726c50723c */ /* 0x040fe20000041850 */
[----:B------:R-:W2:Y:S07]  /*a3c0*/  LDSM.16.MT88.4 R112, [R201+0x800] ;  /* 0x00080000c970783b */ /* 0x000eae0000004200 */
[-C--:B-----5:R-:W-:Y:S01]  /*a3d0*/  HMMA.16816.F32.BF16 R84, R108, R120.reuse, R84 ;  /* 0x000000786c54723c */ /* 0x0a0fe20000041854 */
[----:B----4-:R-:W-:Y:S07]  /*a3e0*/  LDSM.16.MT88.4 R180, [R201+0x2c00] ;  /* 0x002c0000c9b4783b */ /* 0x010fee0000004200 */
[C---:B------:R-:W-:Y:S04]  /*a3f0*/  HMMA.16816.F32.BF16 R88, R116.reuse, R120, R88 ;  /* 0x000000787458723c */ /* 0x040fe80000041858 */
[--C-:B-1----:R-:W-:Y:S01]  /*a400*/  FFMA.FTZ R105, R237, c[0x0][0x2d0], -R106.reuse ;  /* 0x0000b400ed697a23 */ /* 0x102fe2000001086a */
[----:B------:R-:W-:Y:S03]  /*a410*/  MOV R237, R161 ;  /* 0x000000a100ed7202 */ /* 0x000fe60000000f00 */
[-C--:B------:R-:W-:Y:S01]  /*a420*/  HMMA.16816.F32.BF16 R92, R116, R122.reuse, R92 ;  /* 0x0000007a745c723c */ /* 0x080fe2000004185c */
[----:B------:R1:W4:Y:S06]  /*a430*/  MUFU.EX2 R196, R105 ;  /* 0x0000006900c47308 */ /* 0x00032c0000000800 */
[----:B---3--:R-:W-:Y:S01]  /*a440*/  F2FP.BF16.PACK_AB R116, R219, R199 ;  /* 0x000000c7db74723e */ /* 0x008fe200000010ff */
[----:B------:R-:W-:Y:S01]  /*a450*/  HMMA.16816.F32.BF16 R96, R108, R122, R96 ;  /* 0x0000007a6c60723c */ /* 0x000fe20000041860 */
[----:B------:R-:W3:Y:S03]  /*a460*/  LDSM.16.MT88.4 R120, [R202+0x1800] ;  /* 0x00180000ca78783b */ /* 0x000ee60000004200 */
[----:B--2---:R-:W-:Y:S03]  /*a470*/  F2FP.BF16.PACK_AB R118, R222, R221 ;  /* 0x000000ddde76723e */ /* 0x004fe600000010ff */
[----:B------:R-:W-:Y:S02]  /*a480*/  F2FP.BF16.PACK_AB R108, R251, R250 ;  /* 0x000000fafb6c723e */ /* 0x000fe400000010ff */
[----:B------:R-:W-:Y:S03]  /*a490*/  F2FP.BF16.PACK_AB R109, R226, R247 ;  /* 0x000000f7e26d723e */ /* 0x000fe600000010ff */
[----:B------:R-:W-:Y:S02]  /*a4a0*/  F2FP.BF16.PACK_AB R110, R249, R227 ;  /* 0x000000e3f96e723e */ /* 0x000fe400000010ff */
[----:B------:R-:W-:Y:S01]  /*a4b0*/  F2FP.BF16.PACK_AB R111, R225, R248 ;  /* 0x000000f8e16f723e */ /* 0x000fe200000010ff */
[--C-:B-1----:R-:W-:Y:S01]  /*a4c0*/  FFMA.FTZ R105, R240, c[0x0][0x2d0], -R106.reuse ;  /* 0x0000b400f0697a23 */ /* 0x102fe2000001086a */
[----:B----4-:R-:W-:Y:S02]  /*a4d0*/  F2FP.BF16.PACK_AB R117, R196, R198 ;  /* 0x000000c6c475723e */ /* 0x010fe400000010ff */
[----:B------:R-:W-:Y:S03]  /*a4e0*/  MOV R240, R160 ;  /* 0x000000a000f07202 */ /* 0x000fe60000000f00 */
[-C--:B------:R-:W-:Y:S01]  /*a4f0*/  HMMA.16816.F32.BF16 R4, R108, R112.reuse, R4 ;  /* 0x000000706c04723c */ /* 0x080fe20000041804 */
[----:B------:R1:W-:Y:S02]  /*a500*/  MUFU.EX2 R197, R105 ;  /* 0x0000006900c57308 */ /* 0x0003e40000000800 */
[--C-:B-1----:R-:W-:Y:S01]  /*a510*/  FFMA.FTZ R105, R242, c[0x0][0x2d0], -R106.reuse ;  /* 0x0000b400f2697a23 */ /* 0x102fe2000001086a */
[----:B------:R-:W-:Y:S07]  /*a520*/  MOV R242, R146 ;  /* 0x0000009200f27202 */ /* 0x000fee0000000f00 */
[----:B------:R-:W1:Y:S02]  /*a530*/  MUFU.EX2 R195, R105 ;  /* 0x0000006900c37308 */ /* 0x000e640000000800 */
[----:B-1----:R-:W-:Y:S01]  /*a540*/  F2FP.BF16.PACK_AB R119, R195, R197 ;  /* 0x000000c5c377723e */ /* 0x002fe200000010ff */
[--C-:B------:R-:W-:Y:S01]  /*a550*/  FFMA.FTZ R105, R235, c[0x0][0x2d0], -R106.reuse ;  /* 0x0000b400eb697a23 */ /* 0x100fe2000001086a */
[----:B------:R-:W-:Y:S01]  /*a560*/  MOV R235, R149 ;  /* 0x0000009500eb7202 */ /* 0x000fe20000000f00 */
[----:B------:R-:W-:Y:S01]  /*a570*/  FFMA.FTZ R106, R229, c[0x0][0x2d0], -R106 ;  /* 0x0000b400e56a7a23 */ /* 0x000fe2000001086a */
[----:B------:R-:W-:Y:S04]  /*a580*/  MOV R229, R150 ;  /* 0x0000009600e57202 */ /* 0x000fe80000000f00 */
[----:B------:R1:W-:Y:S01]  /*a590*/  MUFU.EX2 R107, R105 ;  /* 0x00000069006b7308 */ /* 0x0003e20000000800 */
[C---:B------:R-:W-:Y:S04]  /*a5a0*/  HMMA.16816.F32.BF16 R8, R116.reuse, R112, R8 ;  /* 0x000000707408723c */ /* 0x040fe80000041808 */
[----:B------:R-:W-:Y:S04]  /*a5b0*/  FADD.FTZ R3, R229, R3 ;  /* 0x00000003e5037221 */ /* 0x000fe80000010000 */
[-C--:B------:R-:W-:Y:S01]  /*a5c0*/  HMMA.16816.F32.BF16 R12, R116, R114.reuse, R12 ;  /* 0x00000072740c723c */ /* 0x080fe2000004180c */
[----:B------:R-:W2:Y:S03]  /*a5d0*/  MUFU.EX2 R106, R106 ;  /* 0x0000006a006a7308 */ /* 0x000ea60000000800 */
[----:B------:R-:W-:Y:S04]  /*a5e0*/  FADD.FTZ R3, R243, R3 ;  /* 0x00000003f3037221 */ /* 0x000fe80000010000 */
[C---:B------:R-:W-:Y:S01]  /*a5f0*/  HMMA.16816.F32.BF16 R16, R108.reuse, R114, R16 ;  /* 0x000000726c10723c */ /* 0x040fe20000041810 */
[----:B------:R-:W4:Y:S03]  /*a600*/  LDSM.16.MT88.4 R112, [R202+0x2800] ;  /* 0x00280000ca70783b */ /* 0x000f260000004200 */
[----:B-1----:R-:W-:Y:S04]  /*a610*/  FADD.FTZ R105, R168, R0 ;  /* 0x00000000a8697221 */ /* 0x002fe80000010000 */
[-C--:B------:R-:W-:Y:S01]  /*a620*/  HMMA.16816.F32.BF16 R20, R108, R124.reuse, R20 ;  /* 0x0000007c6c14723c */ /* 0x080fe20000041814 */
[----:B------:R-:W-:Y:S03]  /*a630*/  LDSM.16.MT88.4 R168, [R202+0x1c00] ;  /* 0x001c0000caa8783b */ /* 0x000fe60000004200 */
[----:B------:R-:W-:Y:S01]  /*a640*/  FADD.FTZ R0, R178, R100 ;  /* 0x00000064b2007221 */ /* 0x000fe20000010000 */
[----:B------:R-:W-:Y:S01]  /*a650*/  F2FP.BF16.PACK_AB R178, R186, R187 ;  /* 0x000000bbbab2723e */ /* 0x000fe200000010ff */
[----:B------:R-:W-:Y:S01]  /*a660*/  FADD.FTZ R100, R167, R2 ;  /* 0x00000002a7647221 */ /* 0x000fe20000010000 */
[----:B------:R-:W-:Y:S01]  /*a670*/  MOV R2, R156 ;  /* 0x0000009c00027202 */ /* 0x000fe20000000f00 */
[C---:B------:R-:W-:Y:S04]  /*a680*/  HMMA.16816.F32.BF16 R24, R116.reuse, R124, R24 ;  /* 0x0000007c7418723c */ /* 0x040fe80000041818 */
[----:B--2---:R-:W-:Y:S01]  /*a690*/  F2FP.BF16.PACK_AB R179, R106, R107 ;  /* 0x0000006b6ab3723e */ /* 0x004fe200000010ff */
[----:B------:R-:W-:Y:S01]  /*a6a0*/  FADD.FTZ R2, R2, R105 ;  /* 0x0000006902027221 */ /* 0x000fe20000010000 */
[----:B------:R-:W-:Y:S01]  /*a6b0*/  MOV R105, R103 ;  /* 0x0000006700697202 */ /* 0x000fe20000000f00 */
[----:B------:R-:W-:Y:S01]  /*a6c0*/  FADD.FTZ R0, R252, R0 ;  /* 0x00000000fc007221 */ /* 0x000fe20000010000 */
[-C--:B------:R-:W-:Y:S08]  /*a6d0*/  HMMA.16816.F32.BF16 R28, R116, R126.reuse, R28 ;  /* 0x0000007e741c723c */ /* 0x080ff0000004181c */
[C---:B------:R-:W-:Y:S08]  /*a6e0*/  HMMA.16816.F32.BF16 R32, R108.reuse, R126, R32 ;  /* 0x0000007e6c20723c */ /* 0x040ff00000041820 */
[-C--:B------:R-:W-:Y:S08]  /*a6f0*/  HMMA.16816.F32.BF16 R36, R108, R128.reuse, R36 ;  /* 0x000000806c24723c */ /* 0x080ff00000041824 */
[C---:B------:R-:W-:Y:S08]  /*a700*/  HMMA.16816.F32.BF16 R40, R116.reuse, R128, R40 ;  /* 0x000000807428723c */ /* 0x040ff00000041828 */
[-C--:B------:R-:W-:Y:S08]  /*a710*/  HMMA.16816.F32.BF16 R44, R116, R130.reuse, R44 ;  /* 0x00000082742c723c */ /* 0x080ff0000004182c */
[C---:B------:R-:W-:Y:S08]  /*a720*/  HMMA.16816.F32.BF16 R48, R108.reuse, R130, R48 ;  /* 0x000000826c30723c */ /* 0x040ff00000041830 */
[-C--:B---3--:R-:W-:Y:S08]  /*a730*/  HMMA.16816.F32.BF16 R52, R108, R120.reuse, R52 ;  /* 0x000000786c34723c */ /* 0x088ff00000041834 */
[C---:B------:R-:W-:Y:S08]  /*a740*/  HMMA.16816.F32.BF16 R56, R116.reuse, R120, R56 ;  /* 0x000000787438723c */ /* 0x040ff00000041838 */
[-C--:B------:R-:W-:Y:S08]  /*a750*/  HMMA.16816.F32.BF16 R60, R116, R122.reuse, R60 ;  /* 0x0000007a743c723c */ /* 0x080ff0000004183c */
[C---:B------:R-:W-:Y:S01]  /*a760*/  HMMA.16816.F32.BF16 R64, R108.reuse, R122, R64 ;  /* 0x0000007a6c40723c */ /* 0x040fe20000041840 */
[----:B------:R-:W1:Y:S07]  /*a770*/  LDSM.16.MT88.4 R120, [R201+0xc00] ;  /* 0x000c0000c978783b */ /* 0x000e6e0000004200 */
[-C--:B------:R-:W-:Y:S08]  /*a780*/  HMMA.16816.F32.BF16 R68, R108, R132.reuse, R68 ;  /* 0x000000846c44723c */ /* 0x080ff00000041844 */
[C---:B------:R-:W-:Y:S08]  /*a790*/  HMMA.16816.F32.BF16 R72, R116.reuse, R132, R72 ;  /* 0x000000847448723c */ /* 0x040ff00000041848 */
[-C--:B------:R-:W-:Y:S08]  /*a7a0*/  HMMA.16816.F32.BF16 R76, R116, R134.reuse, R76 ;  /* 0x00000086744c723c */ /* 0x080ff0000004184c */
[C---:B------:R-:W-:Y:S08]  /*a7b0*/  HMMA.16816.F32.BF16 R80, R108.reuse, R134, R80 ;  /* 0x000000866c50723c */ /* 0x040ff00000041850 */
[-C--:B----4-:R-:W-:Y:S08]  /*a7c0*/  HMMA.16816.F32.BF16 R84, R108, R112.reuse, R84 ;  /* 0x000000706c54723c */ /* 0x090ff00000041854 */
[C---:B------:R-:W-:Y:S08]  /*a7d0*/  HMMA.16816.F32.BF16 R88, R116.reuse, R112, R88 ;  /* 0x000000707458723c */ /* 0x040ff00000041858 */
[-C--:B------:R-:W-:Y:S08]  /*a7e0*/  HMMA.16816.F32.BF16 R92, R116, R114.reuse, R92 ;  /* 0x00000072745c723c */ /* 0x080ff0000004185c */
[----:B------:R-:W-:Y:S08]  /*a7f0*/  HMMA.16816.F32.BF16 R96, R108, R114, R96 ;  /* 0x000000726c60723c */ /* 0x000ff00000041860 */
[-C--:B-1----:R-:W-:Y:S01]  /*a800*/  HMMA.16816.F32.BF16 R108, R172, R120.reuse, R4 ;  /* 0x00000078ac6c723c */ /* 0x082fe20000041804 */
[----:B------:R-:W1:Y:S07]  /*a810*/  LDSM.16.MT88.4 R4, [R202+0x2c00] ;  /* 0x002c0000ca04783b */ /* 0x000e6e0000004200 */
[C---:B------:R-:W-:Y:S07]  /*a820*/  HMMA.16816.F32.BF16 R112, R176.reuse, R120, R8 ;  /* 0x00000078b070723c */ /* 0x040fee0000041808 */
[----:B------:R-:W-:Y:S01]  /*a830*/  FADD.FTZ R10, R235, R100 ;  /* 0x00000064eb0a7221 */ /* 0x000fe20000010000 */
[-C--:B------:R-:W-:Y:S01]  /*a840*/  HMMA.16816.F32.BF16 R116, R176, R122.reuse, R12 ;  /* 0x0000007ab074723c */ /* 0x080fe2000004180c */
[----:B------:R-:W2:Y:S03]  /*a850*/  LDL R12, [R1+0x1c] ;  /* 0x00001c00010c7983 */ /* 0x000ea60000100800 */
[----:B------:R-:W-:Y:S01]  /*a860*/  FADD.FTZ R9, R238, R2 ;  /* 0x00000002ee097221 */ /* 0x000fe20000010000 */
[----:B------:R-:W-:Y:S01]  /*a870*/  MOV R100, R104 ;  /* 0x0000006800647202 */ /* 0x000fe20000000f00 */
        /* <DEDUP_REMOVED lines=38> */
[----:B------:R-:W-:Y:S01]  /*aae0*/  FADD.FTZ R8, R225, R3 ;  /* 0x00000003e1087221 */ /* 0x000fe20000010000 */
[----:B------:R-:W-:Y:S01]  /*aaf0*/  IADD3 R225, R239, -0x1, RZ ;  /* 0xffffffffefe17810 */ /* 0x000fe20007ffe0ff */
[----:B------:R-:W-:Y:S02]  /*ab00*/  FADD.FTZ R3, R223, R9 ;  /* 0x00000009df037221 */ /* 0x000fe40000010000 */
[-C--:B------:R-:W-:Y:S08]  /*ab10*/  HMMA.16816.F32.BF16 R68, R172, R180.reuse, R68 ;  /* 0x000000b4ac44723c */ /* 0x080ff00000041844 */
[C---:B------:R-:W-:Y:S08]  /*ab20*/  HMMA.16816.F32.BF16 R72, R176.reuse, R180, R72 ;  /* 0x000000b4b048723c */ /* 0x040ff00000041848 */
[-C--:B------:R-:W-:Y:S08]  /*ab30*/  HMMA.16816.F32.BF16 R76, R176, R182.reuse, R76 ;  /* 0x000000b6b04c723c */ /* 0x080ff0000004184c */
[C---:B------:R-:W-:Y:S08]  /*ab40*/  HMMA.16816.F32.BF16 R80, R172.reuse, R182, R80 ;  /* 0x000000b6ac50723c */ /* 0x040ff00000041850 */
[-C--:B-1----:R-:W-:Y:S08]  /*ab50*/  HMMA.16816.F32.BF16 R84, R172, R4.reuse, R84 ;  /* 0x00000004ac54723c */ /* 0x082ff00000041854 */
        /* <DEDUP_REMOVED lines=26> */
[----:B--2---:R-:W-:Y:S02]  /*ad00*/  ISETP.GT.AND P0, PT, R239, R12, PT ;  /* 0x0000000cef00720c */ /* 0x004fe40003f04270 */
[----:B------:R-:W-:Y:S11]  /*ad10*/  MOV R239, R225 ;  /* 0x000000e100ef7202 */ /* 0x000ff60000000f00 */
[----:B-1----:R-:W-:-:S05]  /*ad20*/  @P0 BRA `(.L_x_624) ;  /* 0xffffb50000000947 */ /* 0x002fca000383ffff */
.L_x_613:
[----:B------:R-:W-:-:S13]  /*ad30*/  ISETP.GE.AND P0, PT, R225, RZ, PT ;  /* 0x000000ffe100720c */ /* 0x000fda0003f06270 */
[----:B------:R-:W-:Y:S05]  /*ad40*/  @!P0 BRA `(.L_x_625) ;  /* 0x0000410000008947 */ /* 0x000fea0003800000 */
[----:B------:R-:W-:Y:S01]  /*ad50*/  IMAD.MOV.U32 R100, RZ, RZ, R103 ;  /* 0x000000ffff647224 */ /* 0x000fe200078e0067 */
[----:B------:R-:W-:Y:S01]  /*ad60*/  MOV R106, R101 ;  /* 0x00000065006a7202 */ /* 0x000fe20000000f00 */
[----:B-1----:R-:W-:Y:S01]  /*ad70*/  IMAD.MOV.U32 R0, RZ, RZ, R104 ;  /* 0x000000ffff007224 */ /* 0x002fe200078e0068 */
[----:B------:R-:W-:Y:S02]  /*ad80*/  MOV R105, R102 ;  /* 0x0000006600697202 */ /* 0x000fe40000000f00 */
.L_x_632:
[----:B------:R-:W2:Y:S01]  /*ad90*/  LDL.64 R6, [R1+0x48] ;  /* 0x0000480001067983 */ /* 0x000ea20000100a00 */
[----:B------:R-:W-:Y:S04]  /*ada0*/  DEPBAR.LE SB0, 0x0 ;  /* 0x000080000000791a */ /* 0x000fe80000000000 */
[----:B------:R-:W3:Y:S01]  /*adb0*/  LDL R5, [R1+0x54] ;  /* 0x0000540001057983 */ /* 0x000ee20000100800 */
[----:B------:R-:W-:Y:S01]  /*adc0*/  WARPSYNC 0xffffffff ;  /* 0xffffffff00007948 */ /* 0x000fe20003800000 */
[----:B------:R-:W-:Y:S01]  /*add0*/  SHF.R.S32.HI R4, RZ, 0x1f, R230 ;  /* 0x0000001fff047819 */ /* 0x000fe200000114e6 */
[----:B------:R-:W-:Y:S01]  /*ade0*/  IMAD.WIDE.U32 R2, R230, c[0x0][0x208], RZ ;  /* 0x00008200e6027a25 */ /* 0x000fe200078e00ff */
[----:B------:R-:W-:Y:S01]  /*adf0*/  BAR.SYNC.DEFER_BLOCKING 0x0 ;  /* 0x0000000000007b1d */ /* 0x000fe20000010000 */
[----:B------:R-:W-:Y:S02]  /*ae00*/  SHF.R.S32.HI R53, RZ, 0x1f, R228 ;  /* 0x0000001fff357819 */ /* 0x000fe400000114e4 */
[----:B------:R-:W-:Y:S01]  /*ae10*/  IMAD R4, R4, c[0x0][0x208], RZ ;  /* 0x0000820004047a24 */ /* 0x000fe200078e02ff */
[C---:B------:R-:W-:Y:S01]  /*ae20*/  IADD3 R8, R217.reuse, 0x40, RZ ;  /* 0x00000040d9087810 */ /* 0x040fe20007ffe0ff */
[----:B------:R-:W-:Y:S02]  /*ae30*/  IMAD.SHL.U32 R47, R217, 0x2, RZ ;  /* 0x00000002d92f7824 */ /* 0x000fe400078e00ff */
[----:B------:R-:W-:Y:S02]  /*ae40*/  IMAD R4, R230, c[0x0][0x20c], R4 ;  /* 0x00008300e6047a24 */ /* 0x000fe400078e0204 */
[----:B------:R-:W-:Y:S02]  /*ae50*/  IMAD R53, R53, c[0x0][0x218], RZ ;  /* 0x0000860035357a24 */ /* 0x000fe400078e02ff */
[----:B------:R-:W-:Y:S02]  /*ae60*/  IMAD.IADD R3, R3, 0x1, R4 ;  /* 0x0000000103037824 */ /* 0x000fe400078e0204 */
[C---:B------:R-:W-:Y:S02]  /*ae70*/  IMAD R53, R228.reuse, c[0x0][0x21c], R53 ;  /* 0x00008700e4357a24 */ /* 0x040fe400078e0235 */
[----:B------:R-:W-:Y:S04]  /*ae80*/  IMAD.WIDE.U32 R2, R228, c[0x0][0x218], R2 ;  /* 0x00008600e4027a25 */ /* 0x000fe800078e0002 */
[----:B------:R-:W-:Y:S01]  /*ae90*/  IMAD.SHL.U32 R55, R8, 0x2, RZ ;  /* 0x0000000208377824 */ /* 0x000fe200078e00ff */
[----:B------:R1:W4:Y:S04]  /*aea0*/  LDSM.16.M88.4 R64, [R203] ;  /* 0x00000000cb40783b */ /* 0x0003280000000200 */
[----:B------:R1:W1:Y:S04]  /*aeb0*/  LDSM.16.M88.4 R60, [R203+0x1000] ;  /* 0x00100000cb3c783b */ /* 0x0002680000000200 */
        /* <DEDUP_REMOVED lines=10> */
[----:B--2---:R-:W-:Y:S02]  /*af60*/  IADD3 R2, P0, R6, R2, RZ ;  /* 0x0000000206027210 */ /* 0x004fe40007f1e0ff */
[C---:B------:R-:W-:Y:S02]  /*af70*/  IADD3 R7, R217.reuse, 0x20, RZ ;  /* 0x00000020d9077810 */ /* 0x040fe40007ffe0ff */
[----:B------:R-:W-:Y:S02]  /*af80*/  IADD3 R6, R217, 0x20, RZ ;  /* 0x00000020d9067810 */ /* 0x000fe40007ffe0ff */
[----:B---3--:R-:W-:Y:S02]  /*af90*/  IADD3.X R53, R5, R3, R53, P0, !PT ;  /* 0x0000000305357210 */ /* 0x008fe400007fe435 */
[C---:B------:R-:W-:Y:S01]  /*afa0*/  IADD3 R5, R217.reuse, 0x40, RZ ;  /* 0x00000040d9057810 */ /* 0x040fe20007ffe0ff */
[----:B------:R-:W-:Y:S01]  /*afb0*/  IMAD.SHL.U32 R45, R6, 0x2, RZ ;  /* 0x00000002062d7824 */ /* 0x000fe200078e00ff */
[----:B------:R-:W-:Y:S02]  /*afc0*/  LEA R52, P0, R2, c[0x0][0x1f8], 0x1 ;  /* 0x00007e0002347a11 */ /* 0x000fe400078008ff */
[----:B------:R-:W-:Y:S02]  /*afd0*/  SHF.R.S32.HI R5, RZ, 0x1f, R5 ;  /* 0x0000001fff057819 */ /* 0x000fe40000011405 */
[----:B------:R-:W-:Y:S02]  /*afe0*/  SHF.R.S32.HI R7, RZ, 0x1f, R7 ;  /* 0x0000001fff077819 */ /* 0x000fe40000011407 */
[----:B------:R-:W-:Y:S02]  /*aff0*/  SHF.L.U64.HI R54, R8, 0x1, R5 ;  /* 0x0000000108367819 */ /* 0x000fe40000010205 */
[----:B------:R-:W-:Y:S02]  /*b000*/  SHF.R.S32.HI R5, RZ, 0x1f, R217 ;  /* 0x0000001fff057819 */ /* 0x000fe400000114d9 */
[----:B------:R-:W-:Y:S02]  /*b010*/  LEA.HI.X R53, R2, c[0x0][0x1fc], R53, 0x1, P0 ;  /* 0x00007f0002357a11 */ /* 0x000fe400000f0c35 */
[----:B------:R-:W-:Y:S02]  /*b020*/  SHF.L.U64.HI R39, R6, 0x1, R7 ;  /* 0x0000000106277819 */ /* 0x000fe40000010207 */
[----:B------:R-:W-:Y:S01]  /*b030*/  SHF.L.U64.HI R38, R217, 0x1, R5 ;  /* 0x00000001d9267819 */ /* 0x000fe20000010205 */
[----:B------:R-:W-:-:S05]  /*b040*/  BRA.DIV ~URZ, `(.L_x_626) ;  /* 0x000090727f007947 */ /* 0x000fca000b800000 */
[----:B-1--4-:R1:W2:Y:S02]  /*b050*/  SHFL.IDX PT, R3, R53, RZ, 0x1c1f ;  /* 0x001c1fff35037589 */ /* 0x0122a400000e0000 */
.L_x_681:
[-C--:B------:R-:W-:Y:S01]  /*b060*/  HMMA.16816.F32.BF16 R4, R64, R16.reuse, RZ ;  /* 0x000000104004723c */ /* 0x080fe200000418ff */
[----:B------:R-:W3:Y:S01]  /*b070*/  SHFL.IDX PT, R2, R52, RZ, 0x1c1f ;  /* 0x001c1fff34027589 */ /* 0x000ee200000e0000 */
[----:B------:R-:W-:Y:S01]  /*b080*/  BSSY B0, `(.L_x_627) ;  /* 0x0000176000007945 */ /* 0x000fe20003800000 */
[C---:B------:R-:W-:Y:S02]  /*b090*/  ISETP.GE.AND P0, PT, R217.reuse, c[0x0][0x1d4], PT ;  /* 0x00007500d9007a0c */ /* 0x040fe40003f06270 */
[C---:B------:R-:W-:Y:S02]  /*b0a0*/  IADD3 R102, R217.reuse, 0x20, RZ ;  /* 0x00000020d9667810 */ /* 0x040fe40007ffe0ff */
[----:B------:R-:W-:Y:S01]  /*b0b0*/  IADD3 R103, R217, 0x40, RZ ;  /* 0x00000040d9677810 */ /* 0x000fe20007ffe0ff */
[C---:B------:R-:W-:Y:S01]  /*b0c0*/  HMMA.16816.F32.BF16 R8, R60.reuse, R16, RZ ;  /* 0x000000103c08723c */ /* 0x040fe200000418ff */
[----:B------:R-:W4:Y:S01]  /*b0d0*/  SHFL.IDX PT, R52, R52, 0x1, 0x1c1f ;  /* 0x003c1f0034347f89 */ /* 0x000f2200000e0000 */
[----:B------:R-:W-:Y:S02]  /*b0e0*/  ISETP.GE.AND P2, PT, R102, c[0x0][0x1d4], PT ;  /* 0x0000750066007a0c */ /* 0x000fe40003f46270 */
[----:B------:R-:W-:Y:S02]  /*b0f0*/  SEL R101, RZ, 0x10, P0 ;  /* 0x00000010ff657807 */ /* 0x000fe40000000000 */
[----:B------:R-:W-:Y:S02]  /*b100*/  SEL R40, RZ, 0x10, P2 ;  /* 0x00000010ff287807 */ /* 0x000fe40001000000 */
[-C--:B------:R-:W-:Y:S01]  /*b110*/  HMMA.16816.F32.BF16 R12, R60, R18.reuse, RZ ;  /* 0x000000123c0c723c */ /* 0x080fe200000418ff */
[----:B-1----:R-:W1:Y:S03]  /*b120*/  SHFL.IDX PT, R53, R53, 0x1, 0x1c1f ;  /* 0x003c1f0035357f89 */ /* 0x002e6600000e0000 */
[----:B------:R-:W-:Y:S02]  /*b130*/  IADD3 R46, -R101, 0x10, RZ ;  /* 0x00000010652e7810 */ /* 0x000fe40007ffe1ff */
[----:B------:R-:W-:Y:S02]  /*b140*/  IADD3 R44, -R40, 0x10, RZ ;  /* 0x00000010282c7810 */ /* 0x000fe40007ffe1ff */
[C---:B------:R-:W-:Y:S04]  /*b150*/  HMMA.16816.F32.BF16 R16, R64.reuse, R18, RZ ;  /* 0x000000124010723c */ /* 0x040fe800000418ff */
[----:B------:R-:W-:Y:S02]  /*b160*/  LOP3.LUT R46, R46, 0xf, RZ, 0xc0, !PT ;  /* 0x0000000f2e2e7812 */ /* 0x000fe400078ec0ff */
[----:B------:R-:W-:Y:S02]  /*b170*/  LOP3.LUT R44, R44, 0xf, RZ, 0xc0, !PT ;  /* 0x0000000f2c2c7812 */ /* 0x000fe400078ec0ff */
[-C--:B------:R-:W-:Y:S08]  /*b180*/  HMMA.16816.F32.BF16 R20, R64, R32.reuse, RZ ;  /* 0x000000204014723c */ /* 0x080ff000000418ff */
[C---:B------:R-:W-:Y:S04]  /*b190*/  HMMA.16816.F32.BF16 R24, R60.reuse, R32, RZ ;  /* 0x000000203c18723c */ /* 0x040fe800000418ff */
[C---:B---3--:R-:W-:Y:S02]  /*b1a0*/  IADD3 R28, P1, R2.reuse, R47, RZ ;  /* 0x0000002f021c7210 */ /* 0x048fe40007f3e0ff */
[C---:B------:R-:W-:Y:S02]  /*b1b0*/  IADD3 R36, P6, R2.reuse, R45, RZ ;  /* 0x0000002d02247210 */ /* 0x040fe40007fde0ff */
[----:B--2---:R-:W-:Y:S02]  /*b1c0*/  IADD3.X R29, R3, R38, RZ, P1, !PT ;  /* 0x00000026031d7210 */ /* 0x004fe40000ffe4ff */
[----:B------:R-:W-:Y:S02]  /*b1d0*/  ISETP.GE.AND P1, PT, R103, c[0x0][0x1d4], PT ;  /* 0x0000750067007a0c */ /* 0x000fe40003f26270 */
[C---:B------:R-:W-:Y:S01]  /*b1e0*/  IADD3.X R37, R3.reuse, R39, RZ, P6, !PT ;  /* 0x0000002703257210 */ /* 0x040fe200037fe4ff */
[----:B------:R2:W-:Y:S01]  /*b1f0*/  LDGSTS.E.BYPASS.LTC128B.128 [R218+0x100], [R28.64], !P0 ;  /* 0x001000001cda7fae */ /* 0x0005e2000c101d46 */
[----:B------:R-:W-:Y:S02]  /*b200*/  IADD3 R2, P6, R2, R55, RZ ;  /* 0x0000003702027210 */ /* 0x000fe40007fde0ff */
[----:B----4-:R-:W-:Y:S02]  /*b210*/  IADD3 R46, P5, P0, R46, R52, R47 ;  /* 0x000000342e2e7210 */ /* 0x010fe400078be02f */
[----:B------:R-:W-:Y:S02]  /*b220*/  IADD3.X R3, R3, R54, RZ, P6, !PT ;  /* 0x0000003603037210 */ /* 0x000fe400037fe4ff */
[----:B------:R-:W-:Y:S01]  /*b230*/  ISETP.NE.U32.AND P6, PT, R101, RZ, PT ;  /* 0x000000ff6500720c */ /* 0x000fe20003fc5070 */
[----:B------:R3:W-:Y:S01]  /*b240*/  LDGSTS.E.BYPASS.LTC128B.128 [R218+0x1100], [R36.64], !P2 ;  /* 0x0110000024da7fae */ /* 0x0007e2000d101d46 */
[-C--:B-1----:R-:W-:Y:S02]  /*b250*/  IADD3.X R47, RZ, R53.reuse, R38, P5, P0 ;  /* 0x00000035ff2f7210 */ /* 0x082fe40002fe0426 */
[-C--:B------:R-:W-:Y:S04]  /*b260*/  IADD3 R44, P5, P0, R44, R52.reuse, R45 ;  /* 0x000000342c2c7210 */ /* 0x080fe800078be02d */
[-C--:B------:R-:W-:Y:S01]  /*b270*/  IADD3.X R45, RZ, R53.reuse, R39, P5, P0 ;  /* 0x00000035ff2d7210 */ /* 0x080fe20002fe0427 */
[----:B------:R1:W-:Y:S01]  /*b280*/  LDGSTS.E.BYPASS.LTC128B.128 [R218+0x2100], [R2.64], !P1 ;  /* 0x0210000002da7fae */ /* 0x0003e2000c901d46 */
[----:B------:R-:W-:Y:S07]  /*b290*/  ISETP.NE.U32.AND P0, PT, R40, RZ, PT ;  /* 0x000000ff2800720c */ /* 0x000fee0003f05070 */
[----:B------:R4:W-:Y:S01]  /*b2a0*/  LDGSTS.E.BYPASS.LTC128B.128.ZFILL [R218+0x900], [R46.64], P6 ;  /* 0x009000002eda7fae */ /* 0x0009e2000b141d46 */
[-C--:B--2---:R-:W-:Y:S07]  /*b2b0*/  HMMA.16816.F32.BF16 R28, R60, R34.reuse, RZ ;  /* 0x000000223c1c723c */ /* 0x084fee00000418ff */
[----:B------:R4:W-:Y:S01]  /*b2c0*/  LDGSTS.E.BYPASS.LTC128B.128.ZFILL [R218+0x1900], [R44.64], P0 ;  /* 0x019000002cda7fae */ /* 0x0009e20008141d46 */
[C---:B------:R-:W-:Y:S08]  /*b2d0*/  HMMA.16816.F32.BF16 R32, R64.reuse, R34, RZ ;  /* 0x000000224020723c */ /* 0x040ff000000418ff */
[-C--:B---3--:R-:W-:Y:S01]  /*b2e0*/  HMMA.16816.F32.BF16 R36, R64, R48.reuse, RZ ;  /* 0x000000304024723c */ /* 0x088fe200000418ff */
[----:B-1----:R-:W-:Y:S04]  /*b2f0*/  SEL R2, RZ, 0x10, P1 ;  /* 0x00000010ff027807 */ /* 0x002fe80000800000 */
[C---:B------:R-:W-:Y:S02]  /*b300*/  ISETP.NE.U32.AND P6, PT, R2.reuse, RZ, PT ;  /* 0x000000ff0200720c */ /* 0x040fe40003fc5070 */
[----:B------:R-:W-:Y:S01]  /*b310*/  IADD3 R2, -R2, 0x10, RZ ;  /* 0x0000001002027810 */ /* 0x000fe20007ffe1ff */
[C---:B------:R-:W-:Y:S04]  /*b320*/  HMMA.16816.F32.BF16 R40, R60.reuse, R48, RZ ;  /* 0x000000303c28723c */ /* 0x040fe800000418ff */
[----:B------:R-:W-:Y:S04]  /*b330*/  LOP3.LUT R2, R2, 0xf, RZ, 0xc0, !PT ;  /* 0x0000000f02027812 */ /* 0x000fe800078ec0ff */
[-C--:B----4-:R-:W-:Y:S01]  /*b340*/  HMMA.16816.F32.BF16 R44, R60, R50.reuse, RZ ;  /* 0x000000323c2c723c */ /* 0x090fe200000418ff */
[----:B------:R-:W-:Y:S04]  /*b350*/  IADD3 R52, P5, P0, R2, R52, R55 ;  /* 0x0000003402347210 */ /* 0x000fe800078be037 */
[----:B------:R-:W-:Y:S02]  /*b360*/  IADD3.X R53, RZ, R53, R54, P5, P0 ;  /* 0x00000035ff357210 */ /* 0x000fe40002fe0436 */
[----:B------:R-:W-:Y:S01]  /*b370*/  ISETP.GE.AND P0, PT, R225, 0x1, PT ;  /* 0x00000001e100780c */ /* 0x000fe20003f06270 */
[C---:B------:R-:W-:Y:S02]  /*b380*/  HMMA.16816.F32.BF16 R48, R64.reuse, R50, RZ ;  /* 0x000000324030723c */ /* 0x040fe400000418ff */
[----:B------:R1:W-:Y:S08]  /*b390*/  LDGSTS.E.BYPASS.LTC128B.128.ZFILL [R218+0x2900], [R52.64], P6 ;  /* 0x0290000034da7fae */ /* 0x0003f0000b141d46 */
[----:B------:R-:W0:Y:S01]  /*b3a0*/  LDGDEPBAR ;  /* 0x00000000000079af */ /* 0x000e220000000000 */
[-C--:B-1----:R-:W-:Y:S08]  /*b3b0*/  HMMA.16816.F32.BF16 R52, R64, R172.reuse, RZ ;  /* 0x000000ac4034723c */ /* 0x082ff000000418ff */
        /* <DEDUP_REMOVED lines=13> */
[----:B------:R-:W2:Y:S07]  /*b490*/  LDSM.16.M88.4 R188, [R203+0x3000] ;  /* 0x00300000cbbc783b */ /* 0x000eae0000000200 */
        /* <DEDUP_REMOVED lines=10> */
[----:B------:R-:W3:Y:S07]  /*b540*/  LDSM.16.M88.4 R176, [R200+0x1400] ;  /* 0x00140000c8b0783b */ /* 0x000eee0000000200 */
[-C--:B-1----:R-:W-:Y:S08]  /*b550*/  HMMA.16816.F32.BF16 R4, R172, R180.reuse, R4 ;  /* 0x000000b4ac04723c */ /* 0x082ff00000041804 */
[C---:B--2---:R-:W-:Y:S08]  /*b560*/  HMMA.16816.F32.BF16 R8, R188.reuse, R180, R8 ;  /* 0x000000b4bc08723c */ /* 0x044ff00000041808 */
[-C--:B------:R-:W-:Y:S08]  /*b570*/  HMMA.16816.F32.BF16 R12, R188, R182.reuse, R12 ;  /* 0x000000b6bc0c723c */ /* 0x080ff0000004180c */
[C---:B------:R-:W-:Y:S01]  /*b580*/  HMMA.16816.F32.BF16 R16, R172.reuse, R182, R16 ;  /* 0x000000b6ac10723c */ /* 0x040fe20000041810 */
[----:B------:R-:W-:Y:S07]  /*b590*/  LDSM.16.M88.4 R180, [R213] ;  /* 0x00000000d5b4783b */ /* 0x000fee0000000200 */
[-C--:B---3--:R-:W-:Y:S08]  /*b5a0*/  HMMA.16816.F32.BF16 R20, R172, R176.reuse, R20 ;  /* 0x000000b0ac14723c */ /* 0x088ff00000041814 */
        /* <DEDUP_REMOVED lines=11> */
[-C--:B------:R-:W-:Y:S01]  /*b660*/  HMMA.16816.F32.BF16 R60, R188, R194.reuse, R60 ;  /* 0x000000c2bc3c723c */ /* 0x080fe2000004183c */
[----:B------:R-:W-:Y:S07]  /*b670*/  LDSM.16.M88.4 R188, [R211] ;  /* 0x00000000d3bc783b */ /* 0x000fee0000000200 */
[----:B------:R-:W-:Y:S01]  /*b680*/  HMMA.16816.F32.BF16 R64, R172, R194, R64 ;  /* 0x000000c2ac40723c */ /* 0x000fe20000041840 */
[----:B------:R-:W3:Y:S07]  /*b690*/  LDSM.16.M88.4 R172, [R212] ;  /* 0x00000000d4ac783b */ /* 0x000eee0000000200 */
[-C--:B-1----:R-:W-:Y:S01]  /*b6a0*/  HMMA.16816.F32.BF16 R4, R176, R180.reuse, R4 ;  /* 0x000000b4b004723c */ /* 0x082fe20000041804 */
[----:B------:R-:W1:Y:S07]  /*b6b0*/  LDSM.16.M88.4 R192, [R210] ;  /* 0x00000000d2c0783b */ /* 0x000e6e0000000200 */
[C---:B--2---:R-:W-:Y:S08]  /*b6c0*/  HMMA.16816.F32.BF16 R8, R184.reuse, R180, R8 ;  /* 0x000000b4b808723c */ /* 0x044ff00000041808 */
[-C--:B------:R-:W-:Y:S08]  /*b6d0*/  HMMA.16816.F32.BF16 R12, R184, R182.reuse, R12 ;  /* 0x000000b6b80c723c */ /* 0x080ff0000004180c */
[C---:B------:R-:W-:Y:S01]  /*b6e0*/  HMMA.16816.F32.BF16 R16, R176.reuse, R182, R16 ;  /* 0x000000b6b010723c */ /* 0x040fe20000041810 */
[----:B------:R-:W-:Y:S07]  /*b6f0*/  LDSM.16.M88.4 R180, [R200+0x2000] ;  /* 0x00200000c8b4783b */ /* 0x000fee0000000200 */
[-C--:B---3--:R-:W-:Y:S08]  /*b700*/  HMMA.16816.F32.BF16 R20, R176, R172.reuse, R20 ;  /* 0x000000acb014723c */ /* 0x088ff00000041814 */
        /* <DEDUP_REMOVED lines=8> */
[----:B------:R-:W3:Y:S07]  /*b790*/  LDSM.16.M88.4 R188, [R203+0x5000] ;  /* 0x00500000cbbc783b */ /* 0x000eee0000000200 */
[-C--:B-1----:R-:W-:Y:S08]  /*b7a0*/  HMMA.16816.F32.BF16 R52, R176, R192.reuse, R52 ;  /* 0x000000c0b034723c */ /* 0x082ff00000041834 */
[C---:B------:R-:W-:Y:S08]  /*b7b0*/  HMMA.16816.F32.BF16 R56, R184.reuse, R192, R56 ;  /* 0x000000c0b838723c */ /* 0x040ff00000041838 */
[-C--:B------:R-:W-:Y:S01]  /*b7c0*/  HMMA.16816.F32.BF16 R60, R184, R194.reuse, R60 ;  /* 0x000000c2b83c723c */ /* 0x080fe2000004183c */
[----:B------:R-:W1:Y:S07]  /*b7d0*/  LDSM.16.M88.4 R184, [R200+0x2400] ;  /* 0x00240000c8b8783b */ /* 0x000e6e0000000200 */
[----:B------:R-:W-:Y:S01]  /*b7e0*/  HMMA.16816.F32.BF16 R64, R176, R194, R64 ;  /* 0x000000c2b040723c */ /* 0x000fe20000041840 */
[----:B------:R-:W4:Y:S07]  /*b7f0*/  LDSM.16.M88.4 R176, [R200+0x2800] ;  /* 0x00280000c8b0783b */ /* 0x000f2e0000000200 */
[-C--:B--2---:R-:W-:Y:S01]  /*b800*/  HMMA.16816.F32.BF16 R4, R172, R180.reuse, R4 ;  /* 0x000000b4ac04723c */ /* 0x084fe20000041804 */
[----:B------:R-:W2:Y:S07]  /*b810*/  LDSM.16.M88.4 R192, [R200+0x2c00] ;  /* 0x002c0000c8c0783b */ /* 0x000eae0000000200 */
[C---:B---3--:R-:W-:Y:S08]  /*b820*/  HMMA.16816.F32.BF16 R8, R188.reuse, R180, R8 ;  /* 0x000000b4bc08723c */ /* 0x048ff00000041808 */
        /* <DEDUP_REMOVED lines=8> */
[-C--:B----4-:R-:W-:Y:S08]  /*b8b0*/  HMMA.16816.F32.BF16 R36, R172, R176.reuse, R36 ;  /* 0x000000b0ac24723c */ /* 0x090ff00000041824 */
[C---:B------:R-:W-:Y:S08]  /*b8c0*/  HMMA.16816.F32.BF16 R40, R188.reuse, R176, R40 ;  /* 0x000000b0bc28723c */ /* 0x040ff00000041828 */
[-C--:B------:R-:W-:Y:S08]  /*b8d0*/  HMMA.16816.F32.BF16 R44, R188, R178.reuse, R44 ;  /* 0x000000b2bc2c723c */ /* 0x080ff0000004182c */
[C---:B------:R-:W-:Y:S01]  /*b8e0*/  HMMA.16816.F32.BF16 R48, R172.reuse, R178, R48 ;  /* 0x000000b2ac30723c */ /* 0x040fe20000041830 */
[----:B------:R-:W3:Y:S07]  /*b8f0*/  LDSM.16.M88.4 R176, [R204+0x5000] ;  /* 0x00500000ccb0783b */ /* 0x000eee0000000200 */
[-C--:B--2---:R-:W-:Y:S08]  /*b900*/  HMMA.16816.F32.BF16 R52, R172, R192.reuse, R52 ;  /* 0x000000c0ac34723c */ /* 0x084ff00000041834 */
[C---:B------:R-:W-:Y:S08]  /*b910*/  HMMA.16816.F32.BF16 R56, R188.reuse, R192, R56 ;  /* 0x000000c0bc38723c */ /* 0x040ff00000041838 */
[-C--:B------:R-:W-:Y:S08]  /*b920*/  HMMA.16816.F32.BF16 R60, R188, R194.reuse, R60 ;  /* 0x000000c2bc3c723c */ /* 0x080ff0000004183c */
[----:B------:R-:W-:Y:S08]  /*b930*/  HMMA.16816.F32.BF16 R64, R172, R194, R64 ;  /* 0x000000c2ac40723c */ /* 0x000ff00000041840 */
[-C--:B-1----:R-:W-:Y:S08]  /*b940*/  HMMA.16816.F32.BF16 R4, R180, R184.reuse, R4 ;  /* 0x000000b8b404723c */ /* 0x082ff00000041804 */
[C---:B---3--:R-:W-:Y:S08]  /*b950*/  HMMA.16816.F32.BF16 R8, R176.reuse, R184, R8 ;  /* 0x000000b8b008723c */ /* 0x048ff00000041808 */
[-C--:B------:R-:W-:Y:S08]  /*b960*/  HMMA.16816.F32.BF16 R12, R176, R186.reuse, R12 ;  /* 0x000000bab00c723c */ /* 0x080ff0000004180c */
[----:B------:R-:W-:Y:S01]  /*b970*/  FMUL.FTZ R4, R4, c[0x0][0x320] ;  /* 0x0000c80004047a20 */ /* 0x000fe20000410000 */
[C---:B------:R-:W-:Y:S03]  /*b980*/  HMMA.16816.F32.BF16 R16, R180.reuse, R186, R16 ;  /* 0x000000bab410723c */ /* 0x040fe60000041810 */
[----:B------:R-:W-:Y:S01]  /*b990*/  MUFU.TANH R174, R4 ;  /* 0x0000000400ae7308 */ /* 0x000fe20000002400 */
[----:B------:R-:W-:Y:S02]  /*b9a0*/  FMUL.FTZ R5, R5, c[0x0][0x320] ;  /* 0x0000c80005057a20 */ /* 0x000fe40000410000 */
[----:B------:R-:W-:Y:S02]  /*b9b0*/  FMUL.FTZ R6, R6, c[0x0][0x320] ;  /* 0x0000c80006067a20 */ /* 0x000fe40000410000 */
[----:B------:R-:W-:Y:S04]  /*b9c0*/  FMUL.FTZ R7, R7, c[0x0][0x320] ;  /* 0x0000c80007077a20 */ /* 0x000fe80000410000 */
[----:B------:R-:W-:Y:S01]  /*b9d0*/  FMUL.FTZ R8, R8, c[0x0][0x320] ;  /* 0x0000c80008087a20 */ /* 0x000fe20000410000 */
[----:B------:R-:W-:Y:S01]  /*b9e0*/  MUFU.TANH R190, R5 ;  /* 0x0000000500be7308 */ /* 0x000fe20000002400 */
[----:B------:R-:W-:Y:S02]  /*b9f0*/  FMUL.FTZ R9, R9, c[0x0][0x320] ;  /* 0x0000c80009097a20 */ /* 0x000fe40000410000 */
[----:B------:R-:W-:Y:S02]  /*ba00*/  FMUL.FTZ R10, R10, c[0x0][0x320] ;  /* 0x0000c8000a0a7a20 */ /* 0x000fe40000410000 */
[----:B------:R-:W-:Y:S02]  /*ba10*/  FMUL.FTZ R11, R11, c[0x0][0x320] ;  /* 0x0000c8000b0b7a20 */ /* 0x000fe40000410000 */
[----:B------:R-:W-:Y:S02]  /*ba20*/  FMUL.FTZ R12, R12, c[0x0][0x320] ;  /* 0x0000c8000c0c7a20 */ /* 0x000fe40000410000 */
[----:B------:R-:W-:Y:S01]  /*ba30*/  FMUL.FTZ R13, R13, c[0x0][0x320] ;  /* 0x0000c8000d0d7a20 */ /* 0x000fe20000410000 */
[----:B------:R-:W-:Y:S01]  /*ba40*/  MUFU.TANH R173, R6 ;  /* 0x0000000600ad7308 */ /* 0x000fe20000002400 */
[----:B------:R-:W-:Y:S02]  /*ba50*/  FMUL.FTZ R17, R17, c[0x0][0x320] ;  /* 0x0000c80011117a20 */ /* 0x000fe40000410000 */
[----:B------:R-:W-:Y:S02]  /*ba60*/  FMUL.FTZ R18, R18, c[0x0][0x320] ;  /* 0x0000c80012127a20 */ /* 0x000fe40000410000 */
[----:B------:R-:W-:Y:S02]  /*ba70*/  FMUL.FTZ R14, R14, c[0x0][0x320] ;  /* 0x0000c8000e0e7a20 */ /* 0x000fe40000410000 */
[----:B------:R-:W-:Y:S02]  /*ba80*/  FMUL.FTZ R15, R15, c[0x0][0x320] ;  /* 0x0000c8000f0f7a20 */ /* 0x000fe40000410000 */
[----:B------:R-:W-:Y:S01]  /*ba90*/  FMUL.FTZ R16, R16, c[0x0][0x320] ;  /* 0x0000c80010107a20 */ /* 0x000fe20000410000 */
[----:B------:R1:W-:Y:S10]  /*baa0*/  MUFU.TANH R189, R7 ;  /* 0x0000000700bd7308 */ /* 0x0003f40000002400 */
[----:B------:R-:W-:Y:S10]  /*bab0*/  MUFU.TANH R185, R8 ;  /* 0x0000000800b97308 */ /* 0x000ff40000002400 */
[----:B------:R-:W-:Y:S01]  /*bac0*/  MUFU.TANH R191, R9 ;  /* 0x0000000900bf7308 */ /* 0x000fe20000002400 */
[----:B-1----:R-:W1:Y:S09]  /*bad0*/  LDSM.16.M88.4 R4, [R208] ;  /* 0x00000000d004783b */ /* 0x002e720000000200 */
[----:B------:R-:W-:Y:S10]  /*bae0*/  MUFU.TANH R188, R10 ;  /* 0x0000000a00bc7308 */ /* 0x000ff40000002400 */
[----:B------:R2:W-:Y:S10]  /*baf0*/  MUFU.TANH R192, R11 ;  /* 0x0000000b00c07308 */ /* 0x0005f40000002400 */
[----:B------:R3:W-:Y:S10]  /*bb00*/  MUFU.TANH R107, R17 ;  /* 0x00000011006b7308 */ /* 0x0007f40000002400 */
[----:B------:R-:W-:Y:S01]  /*bb10*/  MUFU.TANH R175, R12 ;  /* 0x0000000c00af7308 */ /* 0x000fe20000002400 */
[----:B--2---:R-:W2:Y:S01]  /*bb20*/  LDSM.16.M88.4 R8, [R207] ;  /* 0x00000000cf08783b */ /* 0x004ea20000000200 */
[-C--:B-1----:R-:W-:Y:S08]  /*bb30*/  HMMA.16816.F32.BF16 R20, R180, R4.reuse, R20 ;  /* 0x00000004b414723c */ /* 0x082ff00000041814 */
[----:B------:R-:W-:Y:S01]  /*bb40*/  MUFU.TANH R184, R13 ;  /* 0x0000000d00b87308 */ /* 0x000fe20000002400 */
[C---:B------:R-:W-:Y:S04]  /*bb50*/  HMMA.16816.F32.BF16 R24, R176.reuse, R4, R24 ;  /* 0x00000004b018723c */ /* 0x040fe80000041818 */
[----:B---3--:R-:W-:Y:S05]  /*bb60*/  FMUL.FTZ R17, R19, c[0x0][0x320] ;  /* 0x0000c80013117a20 */ /* 0x008fea0000410000 */
[----:B------:R-:W-:Y:S01]  /*bb70*/  MUFU.TANH R187, R14 ;  /* 0x0000000e00bb7308 */ /* 0x000fe20000002400 */
[-C--:B------:R-:W-:Y:S08]  /*bb80*/  HMMA.16816.F32.BF16 R28, R176, R6.reuse, R28 ;  /* 0x00000006b01c723c */ /* 0x080ff0000004181c */
[C---:B------:R-:W-:Y:S01]  /*bb90*/  HMMA.16816.F32.BF16 R32, R180.reuse, R6, R32 ;  /* 0x00000006b420723c */ /* 0x040fe20000041820 */
[----:B------:R-:W-:Y:S01]  /*bba0*/  MUFU.TANH R186, R15 ;  /* 0x0000000f00ba7308 */ /* 0x000fe20000002400 */
[----:B------:R-:W1:Y:S01]  /*bbb0*/  LDSM.16.M88.4 R4, [R206] ;  /* 0x00000000ce04783b */ /* 0x000e620000000200 */
[----:B------:R-:W-:Y:S04]  /*bbc0*/  DEPBAR.LE SB0, 0x0 ;  /* 0x000080000000791a */ /* 0x000fe80000000000 */
[----:B------:R-:W-:Y:S02]  /*bbd0*/  FMUL.FTZ R20, R20, c[0x0][0x320] ;  /* 0x0000c80014147a20 */ /* 0x000fe40000410000 */
[----:B------:R-:W-:Y:S02]  /*bbe0*/  FMUL.FTZ R21, R21, c[0x0][0x320] ;  /* 0x0000c80015157a20 */ /* 0x000fe40000410000 */
[----:B------:R-:W-:Y:S01]  /*bbf0*/  MUFU.TANH R172, R16 ;  /* 0x0000001000ac7308 */ /* 0x000fe20000002400 */
[----:B------:R-:W-:Y:S01]  /*bc00*/  BAR.SYNC.DEFER_BLOCKING 0x0 ;  /* 0x0000000000007b1d */ /* 0x000fe20000010000 */
[----:B------:R-:W-:Y:S01]  /*bc10*/  FMUL.FTZ R22, R22, c[0x0][0x320] ;  /* 0x0000c80016167a20 */ /* 0x000fe20000410000 */
[-C--:B--2---:R-:W-:Y:S05]  /*bc20*/  HMMA.16816.F32.BF16 R36, R180, R8.reuse, R36 ;  /* 0x00000008b424723c */ /* 0x084fea0000041824 */
[----:B------:R-:W-:Y:S02]  /*bc30*/  FMUL.FTZ R23, R23, c[0x0][0x320] ;  /* 0x0000c80017177a20 */ /* 0x000fe40000410000 */
[----:B------:R-:W-:Y:S01]  /*bc40*/  MUFU.TANH R18, R18 ;  /* 0x0000001200127308 */ /* 0x000fe20000002400 */
[----:B------:R-:W-:Y:S01]  /*bc50*/  FMUL.FTZ R24, R24, c[0x0][0x320] ;  /* 0x0000c80018187a20 */ /* 0x000fe20000410000 */
[C---:B------:R-:W-:Y:S04]  /*bc60*/  HMMA.16816.F32.BF16 R40, R176.reuse, R8, R40 ;  /* 0x00000008b028723c */ /* 0x040fe80000041828 */
[----:B------:R-:W-:Y:S02]  /*bc70*/  FMUL.FTZ R25, R25, c[0x0][0x320] ;  /* 0x0000c80019197a20 */ /* 0x000fe40000410000 */
[----:B------:R-:W-:Y:S02]  /*bc80*/  FMUL.FTZ R26, R26, c[0x0][0x320] ;  /* 0x0000c8001a1a7a20 */ /* 0x000fe40000410000 */
[----:B------:R-:W-:Y:S01]  /*bc90*/  MUFU.TANH R17, R17 ;  /* 0x0000001100117308 */ /* 0x000fe20000002400 */
[-C--:B------:R-:W-:Y:S03]  /*bca0*/  HMMA.16816.F32.BF16 R44, R176, R10.reuse, R44 ;  /* 0x0000000ab02c723c */ /* 0x080fe6000004182c */
[----:B------:R-:W-:Y:S02]  /*bcb0*/  FMUL.FTZ R27, R27, c[0x0][0x320] ;  /* 0x0000c8001b1b7a20 */ /* 0x000fe40000410000 */
[----:B------:R-:W-:Y:S02]  /*bcc0*/  FMUL.FTZ R28, R28, c[0x0][0x320] ;  /* 0x0000c8001c1c7a20 */ /* 0x000fe40000410000 */
[----:B------:R-:W-:Y:S01]  /*bcd0*/  FMUL.FTZ R29, R29, c[0x0][0x320] ;  /* 0x0000c8001d1d7a20 */ /* 0x000fe20000410000 */
[C---:B------:R-:W-:Y:S01]  /*bce0*/  HMMA.16816.F32.BF16 R48, R180.reuse, R10, R48 ;  /* 0x0000000ab430723c */ /* 0x040fe20000041830 */
[----:B------:R-:W-:Y:S03]  /*bcf0*/  MUFU.TANH R193, R20 ;  /* 0x0000001400c17308 */ /* 0x000fe60000002400 */
[----:B------:R-:W-:Y:S02]  /*bd00*/  FMUL.FTZ R30, R30, c[0x0][0x320] ;  /* 0x0000c8001e1e7a20 */ /* 0x000fe40000410000 */
[----:B------:R-:W-:Y:S02]  /*bd10*/  FMUL.FTZ R31, R31, c[0x0][0x320] ;  /* 0x0000c8001f1f7a20 */ /* 0x000fe40000410000 */
[----:B------:R-:W-:Y:S01]  /*bd20*/  FMUL.FTZ R40, R40, c[0x0][0x320] ;  /* 0x0000c80028287a20 */ /* 0x000fe20000410000 */
[-C--:B-1----:R-:W-:Y:S02]  /*bd30*/  HMMA.16816.F32.BF16 R52, R180, R4.reuse, R52 ;  /* 0x00000004b434723c */ /* 0x082fe40000041834 */
[----:B------:R-:W-:Y:S01]  /*bd40*/  MUFU.TANH R196, R21 ;  /* 0x0000001500c47308 */ /* 0x000fe20000002400 */
[----:B------:R-:W-:Y:S02]  /*bd50*/  FMUL.FTZ R41, R41, c[0x0][0x320] ;  /* 0x0000c80029297a20 */ /* 0x000fe40000410000 */
[----:B------:R-:W-:Y:S02]  /*bd60*/  FMUL.FTZ R42, R42, c[0x0][0x320] ;  /* 0x0000c8002a2a7a20 */ /* 0x000fe40000410000 */
[----:B------:R-:W-:Y:S01]  /*bd70*/  FMUL.FTZ R43, R43, c[0x0][0x320] ;  /* 0x0000c8002b2b7a20 */ /* 0x000fe20000410000 */
[C---:B------:R-:W-:Y:S04]  /*bd80*/  HMMA.16816.F32.BF16 R56, R176.reuse, R4, R56 ;  /* 0x00000004b038723c */ /* 0x040fe80000041838 */
[----:B------:R-:W1:Y:S01]  /*bd90*/  MUFU.TANH R2, R40 ;  /* 0x0000002800027308 */ /* 0x000e620000002400 */
[----:B------:R-:W-:Y:S02]  /*bda0*/  FMUL.FTZ R46, R46, c[0x0][0x320] ;  /* 0x0000c8002e2e7a20 */ /* 0x000fe40000410000 */
[----:B------:R-:W-:Y:S01]  /*bdb0*/  FMUL.FTZ R47, R47, c[0x0][0x320] ;  /* 0x0000c8002f2f7a20 */ /* 0x000fe20000410000 */
[-C--:B------:R-:W-:Y:S04]  /*bdc0*/  HMMA.16816.F32.BF16 R60, R176, R6.reuse, R60 ;  /* 0x00000006b03c723c */ /* 0x080fe8000004183c */
[----:B------:R-:W-:Y:S02]  /*bdd0*/  FMUL.FTZ R32, R32, c[0x0][0x320] ;  /* 0x0000c80020207a20 */ /* 0x000fe40000410000 */
[----:B------:R-:W-:Y:S01]  /*bde0*/  MUFU.TANH R3, R42 ;  /* 0x0000002a00037308 */ /* 0x000fe20000002400 */
[----:B------:R-:W-:Y:S01]  /*bdf0*/  FMUL.FTZ R33, R33, c[0x0][0x320] ;  /* 0x0000c80021217a20 */ /* 0x000fe20000410000 */
[----:B------:R-:W-:Y:S04]  /*be00*/  HMMA.16816.F32.BF16 R64, R180, R6, R64 ;  /* 0x00000006b440723c */ /* 0x000fe80000041840 */
[----:B------:R-:W-:Y:S02]  /*be10*/  FMUL.FTZ R34, R34, c[0x0][0x320] ;  /* 0x0000c80022227a20 */ /* 0x000fe40000410000 */
[----:B------:R-:W-:Y:S02]  /*be20*/  FMUL.FTZ R35, R35, c[0x0][0x320] ;  /* 0x0000c80023237a20 */ /* 0x000fe40000410000 */
[----:B------:R-:W-:Y:S01]  /*be30*/  MUFU.TANH R198, R22 ;  /* 0x0000001600c67308 */ /* 0x000fe20000002400 */
[----:B------:R-:W-:Y:S01]  /*be40*/  FMUL.FTZ R36, R36, c[0x0][0x320] ;  /* 0x0000c80024247a20 */ /* 0x000fe20000410000 */
[----:B-1----:R1:W-:Y:S02]  /*be50*/  STL [R1], R2 ;  /* 0x0000000201007387 */ /* 0x0023e40000100800 */
[----:B------:R-:W-:Y:S02]  /*be60*/  FMUL.FTZ R37, R37, c[0x0][0x320] ;  /* 0x0000c80025257a20 */ /* 0x000fe40000410000 */
[----:B------:R-:W-:Y:S02]  /*be70*/  FMUL.FTZ R38, R38, c[0x0][0x320] ;  /* 0x0000c80026267a20 */ /* 0x000fe40000410000 */
[----:B------:R-:W-:Y:S02]  /*be80*/  FMUL.FTZ R39, R39, c[0x0][0x320] ;  /* 0x0000c80027277a20 */ /* 0x000fe40000410000 */
        /* <DEDUP_REMOVED lines=12> */
[----:B-1----:R-:W1:Y:S01]  /*bf50*/  MUFU.TANH R2, R41 ;  /* 0x0000002900027308 */ /* 0x002e620000002400 */
        /* <DEDUP_REMOVED lines=13> */
[----:B------:R-:W-:Y:S01]  /*c030*/  FMUL.FTZ R67, R67, c[0x0][0x320] ;  /* 0x0000c80043437a20 */ /* 0x000fe20000410000 */
[----:B-1----:R1:W-:Y:S04]  /*c040*/  STL [R1+0x4], R2 ;  /* 0x0000040201007387 */ /* 0x0023e80000100800 */
[----:B------:R2:W-:Y:S02]  /*c050*/  STL [R1+0xc], R3 ;  /* 0x00000c0301007387 */ /* 0x0005e40000100800 */
[----:B------:R-:W-:Y:S10]  /*c060*/  MUFU.TANH R234, R27 ;  /* 0x0000001b00ea7308 */ /* 0x000ff40000002400 */
[----:B------:R-:W-:Y:S10]  /*c070*/  MUFU.TANH R224, R28 ;  /* 0x0000001c00e07308 */ /* 0x000ff40000002400 */
[----:B-1----:R-:W1:Y:S10]  /*c080*/  MUFU.TANH R2, R43 ;  /* 0x0000002b00027308 */ /* 0x002e740000002400 */
[----:B--2---:R-:W2:Y:S10]  /*c090*/  MUFU.TANH R3, R46 ;  /* 0x0000002e00037308 */ /* 0x004eb40000002400 */
[----:B------:R-:W-:Y:S01]  /*c0a0*/  MUFU.TANH R227, R29 ;  /* 0x0000001d00e37308 */ /* 0x000fe20000002400 */
[----:B-1----:R1:W-:Y:S09]  /*c0b0*/  STL [R1+0x10], R2 ;  /* 0x0000100201007387 */ /* 0x0023f20000100800 */
[----:B------:R-:W-:Y:S01]  /*c0c0*/  MUFU.TANH R235, R30 ;  /* 0x0000001e00eb7308 */ /* 0x000fe20000002400 */
[----:B--2---:R2:W-:Y:S09]  /*c0d0*/  STL [R1+0x8], R3 ;  /* 0x0000080301007387 */ /* 0x0045f20000100800 */
[----:B------:R-:W-:Y:S10]  /*c0e0*/  MUFU.TANH R236, R31 ;  /* 0x0000001f00ec7308 */ /* 0x000ff40000002400 */
[----:B-1----:R-:W1:Y:S10]  /*c0f0*/  MUFU.TANH R2, R47 ;  /* 0x0000002f00027308 */ /* 0x002e740000002400 */
[----:B------:R2:W3:Y:S10]  /*c100*/  MUFU.TANH R195, R32 ;  /* 0x0000002000c37308 */ /* 0x0004f40000002400 */
[----:B------:R2:W4:Y:S01]  /*c110*/  MUFU.TANH R194, R33 ;  /* 0x0000002100c27308 */ /* 0x0005220000002400 */
[----:B-1----:R2:W-:Y:S09]  /*c120*/  STL [R1+0x14], R2 ;  /* 0x0000140201007387 */ /* 0x0025f20000100800 */
        /* <DEDUP_REMOVED lines=29> */
[----:B---34-:R-:W-:Y:S01]  /*c300*/  SHF.R.S32.HI R7, RZ, 0x1f, R217 ;  /* 0x0000001fff077819 */ /* 0x018fe200000114d9 */
[----:B--2---:R-:W2:Y:S01]  /*c310*/  LDL R3, [R1+0x38] ;  /* 0x0000380001037983 */ /* 0x004ea20000100800 */
[----:B------:R-:W-:Y:S02]  /*c320*/  IMAD.MOV.U32 R228, RZ, RZ, RZ ;  /* 0x000000ffffe47224 */ /* 0x000fe400078e00ff */
[----:B------:R-:W-:Y:S01]  /*c330*/  SHF.L.U64.HI R16, R217, 0x1, R7 ;  /* 0x00000001d9107819 */ /* 0x000fe20000010207 */
[----:B------:R-:W3:Y:S01]  /*c340*/  LDL R2, [R1+0x18] ;  /* 0x0000180001027983 */ /* 0x000ee20000100800 */
[----:B------:R-:W-:Y:S02]  /*c350*/  IMAD.SHL.U32 R20, R103, 0x2, RZ ;  /* 0x0000000267147824 */ /* 0x000fe400078e00ff */
[----:B------:R-:W-:Y:S01]  /*c360*/  IMAD.SHL.U32 R19, R102, 0x2, RZ ;  /* 0x0000000266137824 */ /* 0x000fe200078e00ff */
        /* <DEDUP_REMOVED lines=8> */
[--C-:B------:R-:W-:Y:S01]  /*c3f0*/  IMAD.MOV.U32 R2, RZ, RZ, R3.reuse ;  /* 0x000000ffff027224 */ /* 0x100fe200078e0003 */
        /* <DEDUP_REMOVED lines=8> */
[----:B------:R-:W-:Y:S02]  /*c480*/  SHF.R.S32.HI R8, RZ, 0x1f, R8 ;  /* 0x0000001fff087819 */ /* 0x000fe40000011408 */
[----:B------:R-:W-:Y:S01]  /*c490*/  SHF.R.S32.HI R2, RZ, 0x1f, R230 ;  /* 0x0000001fff027819 */ /* 0x000fe200000114e6 */
[----:B------:R2:W3:Y:S01]  /*c4a0*/  @!P3 LDG.E R228, [R4.64] ;  /* 0x0000000604e4b981 */ /* 0x0004e2000c1e1900 */
[----:B------:R-:W-:Y:S02]  /*c4b0*/  SHF.L.U64.HI R15, R103, 0x1, R8 ;  /* 0x00000001670f7819 */ /* 0x000fe40000010208 */
[----:B------:R-:W-:Y:S04]  /*c4c0*/  IADD3 R8, R217, 0x20, RZ ;  /* 0x00000020d9087810 */ /* 0x000fe80007ffe0ff */
[----:B------:R-:W-:Y:S04]  /*c4d0*/  SHF.R.S32.HI R8, RZ, 0x1f, R8 ;  /* 0x0000001fff087819 */ /* 0x000fe80000011408 */
[----:B------:R-:W-:Y:S01]  /*c4e0*/  SHF.L.U64.HI R14, R102, 0x1, R8 ;  /* 0x00000001660e7819 */ /* 0x000fe20000010208 */
[----:B--2---:R-:W-:Y:S02]  /*c4f0*/  IMAD R4, R2, c[0x0][0x1e0], RZ ;  /* 0x0000780002047a24 */ /* 0x004fe400078e02ff */
[C---:B------:R-:W-:Y:S04]  /*c500*/  IMAD.WIDE.U32 R2, R230.reuse, c[0x0][0x1e0], RZ ;  /* 0x00007800e6027a25 */ /* 0x040fe800078e00ff */
[----:B------:R-:W-:Y:S04]  /*c510*/  IMAD R4, R230, c[0x0][0x1e4], R4 ;  /* 0x00007900e6047a24 */ /* 0x000fe800078e0204 */
[----:B------:R-:W-:Y:S01]  /*c520*/  IMAD.IADD R3, R3, 0x1, R4 ;  /* 0x0000000103037824 */ /* 0x000fe200078e0204 */
[----:B---3--:R-:W-:Y:S03]  /*c530*/  SHF.R.S32.HI R12, RZ, 0x1f, R228 ;  /* 0x0000001fff0c7819 */ /* 0x008fe600000114e4 */
        /* <DEDUP_REMOVED lines=8> */
[----:B------:R2:W3:Y:S02]  /*c5c0*/  SHFL.IDX PT, R5, R12, RZ, 0x1c1f ;  /* 0x001c1fff0c057589 */ /* 0x0004e400000e0000 */
.L_x_682:
[----:B------:R-:W-:-:S05]  /*c5d0*/  BRA.DIV ~URZ, `(.L_x_630) ;  /* 0x00007bc27f007947 */ /* 0x000fca000b800000 */
[----:B------:R-:W4:Y:S01]  /*c5e0*/  SHFL.IDX PT, R2, R13, RZ, 0x1c1f ;  /* 0x001c1fff0d027589 */ /* 0x000f2200000e0000 */
[C---:B------:R-:W-:Y:S02]  /*c5f0*/  IADD3 R6, -R101.reuse, 0x10, RZ ;  /* 0x0000001065067810 */ /* 0x040fe40007ffe1ff */
[----:B------:R-:W-:Y:S02]  /*c600*/  ISETP.NE.U32.AND P0, PT, R101, RZ, PT ;  /* 0x000000ff6500720c */ /* 0x000fe40003f05070 */
[----:B------:R-:W-:Y:S04]  /*c610*/  LOP3.LUT R6, R6, 0xf, RZ, 0xc0, !PT ;  /* 0x0000000f06067812 */ /* 0x000fe800078ec0ff */
[----:B----4-:R-:W-:Y:S04]  /*c620*/  IADD3 R6, P6, P5, R6, R2, R21 ;  /* 0x0000000206067210 */ /* 0x010fe80007dde015 */
[----:B---3--:R-:W-:Y:S02]  /*c630*/  IADD3.X R7, RZ, R5, R16, P6, P5 ;  /* 0x00000005ff077210 */ /* 0x008fe400037ea410 */
[C---:B------:R-:W-:Y:S02]  /*c640*/  IADD3 R10, P6, R2.reuse, R19, RZ ;  /* 0x00000013020a7210 */ /* 0x040fe40007fde0ff */
[----:B------:R-:W-:Y:S01]  /*c650*/  IADD3 R8, P5, R2, R20, RZ ;  /* 0x0000001402087210 */ /* 0x000fe20007fbe0ff */
[----:B------:R-:W-:Y:S01]  /*c660*/  @!PT LDS RZ, [RZ] ;  /* 0x00000000fffff984 */ /* 0x000fe20000000800 */
[----:B------:R-:W-:Y:S01]  /*c670*/  @!PT LDS RZ, [RZ] ;  /* 0x00000000fffff984 */ /* 0x000fe20000000800 */
[----:B------:R3:W-:Y:S02]  /*c680*/  LDGSTS.E.BYPASS.LTC128B.128.ZFILL [R218+0x3100], [R6.64], P0 ;  /* 0x0310000006da7fae */ /* 0x0007e40008141d46 */
[C---:B------:R-:W-:Y:S02]  /*c690*/  IMAD.X R11, R5.reuse, 0x1, R14, P6 ;  /* 0x00000001050b7824 */ /* 0x040fe400030e060e */
[----:B------:R3:W4:Y:S01]  /*c6a0*/  SHFL.IDX PT, R2, R13, 0x1, 0x1c1f ;  /* 0x003c1f000d027f89 */ /* 0x00072200000e0000 */
[----:B------:R-:W-:Y:S03]  /*c6b0*/  IMAD.X R9, R5, 0x1, R15, P5 ;  /* 0x0000000105097824 */ /* 0x000fe600028e060f */
[----:B------:R3:W-:Y:S04]  /*c6c0*/  LDGSTS.E.BYPASS.LTC128B.128 [R218+0x4100], [R10.64], !P2 ;  /* 0x041000000ada7fae */ /* 0x0007e8000d101d46 */
[----:B------:R3:W2:Y:S04]  /*c6d0*/  SHFL.IDX PT, R5, R12, 0x1, 0x1c1f ;  /* 0x003c1f000c057f89 */ /* 0x0006a800000e0000 */
[----:B------:R3:W-:Y:S02]  /*c6e0*/  LDGSTS.E.BYPASS.LTC128B.128 [R218+0x5100], [R8.64], !P1 ;  /* 0x0510000008da7fae */ /* 0x0007e4000c901d46 */
.L_x_683:
[C---:B------:R-:W-:Y:S02]  /*c6f0*/  IADD3 R3, -R101.reuse, 0x10, RZ ;  /* 0x0000001065037810 */ /* 0x040fe40007ffe1ff */
[C---:B---34-:R-:W-:Y:S02]  /*c700*/  IADD3 R8, P6, R2.reuse, R19, RZ ;  /* 0x0000001302087210 */ /* 0x058fe40007fde0ff */
[----:B------:R-:W-:Y:S02]  /*c710*/  IADD3 R6, P5, R2, R20, RZ ;  /* 0x0000001402067210 */ /* 0x000fe40007fbe0ff */
[----:B------:R-:W-:Y:S01]  /*c720*/  ISETP.NE.U32.AND P0, PT, R101, RZ, PT ;  /* 0x000000ff6500720c */ /* 0x000fe20003f05070 */
[----:B--2---:R-:W-:Y:S01]  /*c730*/  IMAD.X R9, R5, 0x1, R14, P6 ;  /* 0x0000000105097824 */ /* 0x004fe200030e060e */
[----:B------:R-:W-:Y:S01]  /*c740*/  LOP3.LUT R3, R3, 0xf, RZ, 0xc0, !PT ;  /* 0x0000000f03037812 */ /* 0x000fe200078ec0ff */
[----:B------:R-:W-:Y:S03]  /*c750*/  IMAD.X R7, R5, 0x1, R15, P5 ;  /* 0x0000000105077824 */ /* 0x000fe600028e060f */
[----:B------:R-:W-:Y:S04]  /*c760*/  IADD3 R2, P6, P5, R3, R2, R21 ;  /* 0x0000000203027210 */ /* 0x000fe80007dde015 */
[----:B------:R-:W-:Y:S05]  /*c770*/  IADD3.X R3, RZ, R5, R16, P6, P5 ;  /* 0x00000005ff037210 */ /* 0x000fea00037ea410 */
[----:B------:R-:W-:Y:S01]  /*c780*/  @!PT LDS RZ, [RZ] ;  /* 0x00000000fffff984 */ /* 0x000fe20000000800 */
[----:B------:R-:W-:Y:S01]  /*c790*/  @!PT LDS RZ, [RZ] ;  /* 0x00000000fffff984 */ /* 0x000fe20000000800 */
[----:B------:R-:W-:Y:S01]  /*c7a0*/  @!PT LDS RZ, [RZ] ;  /* 0x00000000fffff984 */ /* 0x000fe20000000800 */
[----:B------:R2:W-:Y:S04]  /*c7b0*/  LDGSTS.E.BYPASS.LTC128B.128.ZFILL [R218+0x3900], [R2.64], P0 ;  /* 0x0390000002da7fae */ /* 0x0005e80008141d46 */
[----:B------:R2:W-:Y:S04]  /*c7c0*/  LDGSTS.E.BYPASS.LTC128B.128 [R218+0x4900], [R8.64], !P2 ;  /* 0x0490000008da7fae */ /* 0x0005e8000d101d46 */
[----:B------:R2:W-:Y:S02]  /*c7d0*/  LDGSTS.E.BYPASS.LTC128B.128 [R218+0x5900], [R6.64], !P1 ;  /* 0x0590000006da7fae */ /* 0x0005e4000c901d46 */
.L_x_628:
[----:B---34-:R-:W-:Y:S05]  /*c7e0*/  BSYNC B0 ;  /* 0x0000000000007941 */ /* 0x018fea0003800000 */
.L_x_627:
[----:B--2---:R-:W-:Y:S01]  /*c7f0*/  FMNMX.FTZ R3, R174, R0, !PT ;  /* 0x00000000ae037209 */ /* 0x004fe20007810000 */
[----:B------:R-:W2:Y:S01]  /*c800*/  LDL R12, [R1] ;  /* 0x00000000010c7983 */ /* 0x000ea20000100800 */
[----:B------:R-:W-:Y:S02]  /*c810*/  FMNMX.FTZ R2, R173, R100, !PT ;  /* 0x00000064ad027209 */ /* 0x000fe40007810000 */
[----:B------:R-:W-:Y:S01]  /*c820*/  FMNMX.FTZ R4, R185, R105, !PT ;  /* 0x00000069b9047209 */ /* 0x000fe20007810000 */
[----:B------:R-:W3:Y:S01]  /*c830*/  LDL R11, [R1+0xc] ;  /* 0x00000c00010b7983 */ /* 0x000ee20000100800 */
[----:B------:R-:W-:Y:S02]  /*c840*/  FMNMX.FTZ R5, R188, R106, !PT ;  /* 0x0000006abc057209 */ /* 0x000fe40007810000 */
[----:B------:R-:W-:Y:S01]  /*c850*/  FMNMX.FTZ R3, R190, R3, !PT ;  /* 0x00000003be037209 */ /* 0x000fe20007810000 */
[----:B------:R-:W4:Y:S01]  /*c860*/  LDL R10, [R1+0x4] ;  /* 0x00000400010a7983 */ /* 0x000f220000100800 */
[----:B------:R-:W-:Y:S02]  /*c870*/  FMNMX.FTZ R2, R189, R2, !PT ;  /* 0x00000002bd027209 */ /* 0x000fe40007810000 */
[----:B------:R-:W-:Y:S01]  /*c880*/  FMNMX.FTZ R4, R191, R4, !PT ;  /* 0x00000004bf047209 */ /* 0x000fe20007810000 */
[----:B------:R-:W5:Y:S01]  /*c890*/  LDL R9, [R1+0x10] ;  /* 0x0000100001097983 */ /* 0x000f620000100800 */
        /* <DEDUP_REMOVED lines=40> */
[----:B---3--:R-:W-:Y:S02]  /*cb20*/  FMNMX.FTZ R5, R11, R5, !PT ;  /* 0x000000050b057209 */ /* 0x008fe40007810000 */
[----:B----4-:R-:W-:Y:S02]  /*cb30*/  FMNMX.FTZ R4, R10, R4, !PT ;  /* 0x000000040a047209 */ /* 0x010fe40007810000 */
[----:B-----5:R-:W-:Y:S02]  /*cb40*/  FMNMX.FTZ R5, R9, R5, !PT ;  /* 0x0000000509057209 */ /* 0x020fe40007810000 */
        /* <DEDUP_REMOVED lines=17> */
[----:B------:R-:W-:-:S05]  /*cc60*/  BRA.DIV ~URZ, `(.L_x_631) ;  /* 0x000077427f007947 */ /* 0x000fca000b800000 */
[----:B------:R-:W1:Y:S04]  /*cc70*/  SHFL.BFLY PT, R104, R4, 0x2, 0x1f ;  /* 0x0c401f0004687f89 */ /* 0x000e6800000e0000 */
[----:B------:R-:W2:Y:S04]  /*cc80*/  SHFL.BFLY PT, R2, R103, 0x2, 0x1f ;  /* 0x0c401f0067027f89 */ /* 0x000ea800000e0000 */
[----:B------:R-:W3:Y:S04]  /*cc90*/  SHFL.BFLY PT, R3, R102, 0x2, 0x1f ;  /* 0x0c401f0066037f89 */ /* 0x000ee800000e0000 */
[----:B------:R-:W4:Y:S01]  /*cca0*/  SHFL.BFLY PT, R8, R5, 0x2, 0x1f ;  /* 0x0c401f0005087f89 */ /* 0x000f2200000e0000 */
[----:B-1----:R-:W-:Y:S02]  /*ccb0*/  FMNMX.FTZ R104, R4, R104, !PT ;  /* 0x0000006804687209 */ /* 0x002fe40007810000 */
[----:B--2---:R-:W-:Y:S02]  /*ccc0*/  FMNMX.FTZ R103, R103, R2, !PT ;  /* 0x0000000267677209 */ /* 0x004fe40007810000 */
[----:B---3--:R-:W-:Y:S03]  /*ccd0*/  FMNMX.FTZ R102, R102, R3, !PT ;  /* 0x0000000366667209 */ /* 0x008fe60007810000 */
[----:B------:R-:W1:Y:S01]  /*cce0*/  SHFL.BFLY PT, R6, R103, 0x1, 0x1f ;  /* 0x0c201f0067067f89 */ /* 0x000e6200000e0000 */
[----:B----4-:R-:W-:Y:S03]  /*ccf0*/  FMNMX.FTZ R4, R5, R8, !PT ;  /* 0x0000000805047209 */ /* 0x010fe60007810000 */
[----:B------:R-:W2:Y:S04]  /*cd00*/  SHFL.BFLY PT, R3, R104, 0x1, 0x1f ;  /* 0x0c201f0068037f89 */ /* 0x000ea800000e0000 */
[----:B------:R-:W3:Y:S04]  /*cd10*/  SHFL.BFLY PT, R7, R102, 0x1, 0x1f ;  /* 0x0c201f0066077f89 */ /* 0x000ee800000e0000 */
[----:B------:R4:W4:Y:S01]  /*cd20*/  SHFL.BFLY PT, R2, R4, 0x1, 0x1f ;  /* 0x0c201f0004027f89 */ /* 0x00092200000e0000 */
[----:B-1----:R-:W-:Y:S02]  /*cd30*/  FMNMX.FTZ R103, R103, R6, !PT ;  /* 0x0000000667677209 */ /* 0x002fe40007810000 */
[----:B--2---:R-:W-:Y:S02]  /*cd40*/  FMNMX.FTZ R104, R104, R3, !PT ;  /* 0x0000000368687209 */ /* 0x004fe40007810000 */
[----:B---3--:R-:W-:Y:S03]  /*cd50*/  FMNMX.FTZ R102, R102, R7, !PT ;  /* 0x0000000766667209 */ /* 0x008fe60007810000 */
.L_x_684:
[----:B------:R-:W-:Y:S01]  /*cd60*/  FADD.FTZ R0, -R104, R0 ;  /* 0x0000000068007221 */ /* 0x000fe20000010100 */
[----:B----4-:R-:W-:Y:S01]  /*cd70*/  FMNMX.FTZ R2, R2, R4, !PT ;  /* 0x0000000402027209 */ /* 0x010fe20007810000 */
[----:B------:R-:W-:Y:S01]  /*cd80*/  FMUL.FTZ R179, R103, c[0x0][0x2d0] ;  /* 0x0000b40067b37a20 */ /* 0x000fe20000410000 */
[----:B------:R-:W-:Y:S01]  /*cd90*/  WARPSYNC 0xffffffff ;  /* 0xffffffff00007948 */ /* 0x000fe20003800000 */
[----:B------:R-:W-:Y:S01]  /*cda0*/  FMUL.FTZ R0, R0, c[0x0][0x2d0] ;  /* 0x0000b40000007a20 */ /* 0x000fe20000410000 */
[----:B------:R-:W1:Y:S01]  /*cdb0*/  LDSM.16.MT88.4 R20, [R201] ;  /* 0x00000000c914783b */ /* 0x000e620000004200 */
[----:B------:R-:W-:Y:S01]  /*cdc0*/  FMUL.FTZ R176, R104, c[0x0][0x2d0] ;  /* 0x0000b40068b07a20 */ /* 0x000fe20000410000 */
[----:B------:R-:W-:Y:S01]  /*cdd0*/  ISETP.GT.AND P0, PT, R225, RZ, PT ;  /* 0x000000ffe100720c */ /* 0x000fe20003f04270 */
[----:B------:R2:W-:Y:S01]  /*cde0*/  MUFU.EX2 R101, R0 ;  /* 0x0000000000657308 */ /* 0x0005e20000000800 */
[----:B------:R-:W-:Y:S02]  /*cdf0*/  FMUL.FTZ R178, R102, c[0x0][0x2d0] ;  /* 0x0000b40066b27a20 */ /* 0x000fe40000410000 */
[--C-:B------:R-:W-:Y:S02]  /*ce00*/  FFMA.FTZ R3, R190, c[0x0][0x2d0], -R176.reuse ;  /* 0x0000b400be037a23 */ /* 0x100fe400000108b0 */
[----:B------:R-:W-:Y:S01]  /*ce10*/  FMUL.FTZ R177, R2, c[0x0][0x2d0] ;  /* 0x0000b40002b17a20 */ /* 0x000fe20000410000 */
[----:B------:R-:W3:Y:S01]  /*ce20*/  LDSM.16.MT88.4 R36, [R202] ;  /* 0x00000000ca24783b */ /* 0x000ee20000004200 */
[--C-:B------:R-:W-:Y:S02]  /*ce30*/  FFMA.FTZ R6, R172, c[0x0][0x2d0], -R176.reuse ;  /* 0x0000b400ac067a23 */ /* 0x100fe400000108b0 */
[----:B------:R-:W-:Y:S01]  /*ce40*/  FFMA.FTZ R4, R188, c[0x0][0x2d0], -R177 ;  /* 0x0000b400bc047a23 */ /* 0x000fe200000108b1 */
[----:B------:R-:W-:Y:S01]  /*ce50*/  MUFU.EX2 R28, R3 ;  /* 0x00000003001c7308 */ /* 0x000fe20000000800 */
[--C-:B------:R-:W-:Y:S02]  /*ce60*/  FFMA.FTZ R5, R107, c[0x0][0x2d0], -R176.reuse ;  /* 0x0000b4006b057a23 */ /* 0x100fe400000108b0 */
[--C-:B------:R-:W-:Y:S01]  /*ce70*/  FFMA.FTZ R7, R174, c[0x0][0x2d0], -R176.reuse ;  /* 0x0000b400ae077a23 */ /* 0x100fe200000108b0 */
[----:B------:R-:W4:Y:S01]  /*ce80*/  LDSM.16.MT88.4 R52, [R201+0x1000] ;  /* 0x00100000c934783b */ /* 0x000f220000004200 */
[--C-:B------:R-:W-:Y:S02]  /*ce90*/  FFMA.FTZ R48, R193, c[0x0][0x2d0], -R176.reuse ;  /* 0x0000b400c1307a23 */ /* 0x100fe400000108b0 */
[--C-:B------:R-:W-:Y:S02]  /*cea0*/  FFMA.FTZ R56, R198, c[0x0][0x2d0], -R179.reuse ;  /* 0x0000b400c6387a23 */ /* 0x100fe400000108b3 */
[--C-:B------:R-:W-:Y:S01]  /*ceb0*/  FFMA.FTZ R60, R219, c[0x0][0x2d0], -R179.reuse ;  /* 0x0000b400db3c7a23 */ /* 0x100fe200000108b3 */
[----:B------:R5:W-:Y:S01]  /*cec0*/  MUFU.EX2 R10, R6 ;  /* 0x00000006000a7308 */ /* 0x000be20000000800 */
[--C-:B------:R-:W-:Y:S02]  /*ced0*/  FFMA.FTZ R107, R223, c[0x0][0x2d0], -R176.reuse ;  /* 0x0000b400df6b7a23 */ /* 0x100fe400000108b0 */
[----:B------:R-:W-:Y:S02]  /*cee0*/  FFMA.FTZ R64, R194, c[0x0][0x2d0], -R176 ;  /* 0x0000b400c2407a23 */ /* 0x000fe400000108b0 */
[----:B--2---:R-:W-:Y:S04]  /*cef0*/  FADD.FTZ R0, -R103, R100 ;  /* 0x0000006467007221 */ /* 0x004fe80000010100 */
[----:B------:R-:W-:Y:S01]  /*cf00*/  FMUL.FTZ R0, R0, c[0x0][0x2d0] ;  /* 0x0000b40000007a20 */ /* 0x000fe20000410000 */
[----:B------:R2:W-:Y:S10]  /*cf10*/  MUFU.EX2 R40, R5 ;  /* 0x0000000500287308 */ /* 0x0005f40000000800 */
[----:B------:R1:W-:Y:S01]  /*cf20*/  MUFU.EX2 R100, R0 ;  /* 0x0000000000647308 */ /* 0x0003e20000000800 */
[--C-:B-----5:R-:W-:Y:S09]  /*cf30*/  FFMA.FTZ R6, R185, c[0x0][0x2d0], -R178.reuse ;  /* 0x0000b400b9067a23 */ /* 0x120ff200000108b2 */
[----:B------:R-:W-:Y:S01]  /*cf40*/  MUFU.EX2 R25, R7 ;  /* 0x0000000700197308 */ /* 0x000fe20000000800 */
[--C-:B--2---:R-:W-:Y:S09]  /*cf50*/  FFMA.FTZ R5, R191, c[0x0][0x2d0], -R178.reuse ;  /* 0x0000b400bf057a23 */ /* 0x104ff200000108b2 */
[----:B------:R-:W-:Y:S01]  /*cf60*/  MUFU.EX2 R185, R6 ;  /* 0x0000000600b97308 */ /* 0x000fe20000000800 */
[--C-:B-1----:R-:W-:Y:S09]  /*cf70*/  FFMA.FTZ R0, R173, c[0x0][0x2d0], -R179.reuse ;  /* 0x0000b400ad007a23 */ /* 0x102ff200000108b3 */
[----:B------:R1:W-:Y:S10]  /*cf80*/  MUFU.EX2 R190, R0 ;  /* 0x0000000000be7308 */ /* 0x0003f40000000800 */
[----:B------:R-:W2:Y:S01]  /*cf90*/  MUFU.EX2 R191, R5 ;  /* 0x0000000500bf7308 */ /* 0x000ea20000000800 */
[--C-:B-1----:R-:W-:Y:S09]  /*cfa0*/  FFMA.FTZ R0, R189, c[0x0][0x2d0], -R179.reuse ;  /* 0x0000b400bd007a23 */ /* 0x102ff200000108b3 */
[----:B------:R1:W5:Y:S02]  /*cfb0*/  MUFU.EX2 R189, R0 ;  /* 0x0000000000bd7308 */ /* 0x0003640000000800 */
[--C-:B-1----:R-:W-:Y:S01]  /*cfc0*/  FFMA.FTZ R0, R18, c[0x0][0x2d0], -R179.reuse ;  /* 0x0000b40012007a23 */ /* 0x102fe200000108b3 */
[----:B--2---:R-:W-:Y:S01]  /*cfd0*/  F2FP.BF16.PACK_AB R172, R191, R185 ;  /* 0x000000b9bfac723e */ /* 0x004fe200000010ff */
[----:B------:R-:W-:Y:S01]  /*cfe0*/  FMUL.FTZ R5, R101, R109 ;  /* 0x0000006d65057220 */ /* 0x000fe20000410000 */
[----:B-----5:R-:W-:Y:S05]  /*cff0*/  F2FP.BF16.PACK_AB R109, R189, R190 ;  /* 0x000000bebd6d723e */ /* 0x020fea00000010ff */
[----:B------:R1:W-:Y:S01]  /*d000*/  MUFU.EX2 R9, R0 ;  /* 0x0000000000097308 */ /* 0x0003e20000000800 */
        /* <DEDUP_REMOVED lines=11> */
[C---:B------:R-:W-:Y:S01]  /*d0c0*/  FMUL.FTZ R66, R100.reuse, R170 ;  /* 0x000000aa64427220 */ /* 0x040fe20000410000 */
[----:B------:R-:W-:Y:S01]  /*d0d0*/  MOV R170, R191 ;  /* 0x000000bf00aa7202 */ /* 0x000fe20000000f00 */
[----:B-1----:R-:W-:Y:S02]  /*d0e0*/  FFMA.FTZ R0, R17, c[0x0][0x2d0], -R179 ;  /* 0x0000b40011007a23 */ /* 0x002fe400000108b3 */
[C---:B------:R-:W-:Y:S02]  /*d0f0*/  FMUL.FTZ R17, R101.reuse, R121 ;  /* 0x0000007965117220 */ /* 0x040fe40000410000 */
[----:B------:R1:W-:Y:S01]  /*d100*/  MUFU.EX2 R8, R0 ;  /* 0x0000000000087308 */ /* 0x0003e20000000800 */
[----:B------:R-:W-:Y:S01]  /*d110*/  LDSM.16.MT88.4 R120, [R202+0x400] ;  /* 0x00040000ca78783b */ /* 0x000fe20000004200 */
        /* <DEDUP_REMOVED lines=10> */
[----:B------:R-:W-:Y:S02]  /*d1c0*/  FMUL.FTZ R86, R100, R86 ;  /* 0x0000005664567220 */ /* 0x000fe40000410000 */
[----:B-1----:R-:W-:Y:S02]  /*d1d0*/  FADD.FTZ R0, -R102, R105 ;  /* 0x0000006966007221 */ /* 0x002fe40000010100 */
[----:B------:R-:W-:Y:S02]  /*d1e0*/  FFMA.FTZ R105, R197, c[0x0][0x2d0], -R179 ;  /* 0x0000b400c5697a23 */ /* 0x000fe400000108b3 */
[----:B------:R-:W-:Y:S02]  /*d1f0*/  FMUL.FTZ R0, R0, c[0x0][0x2d0] ;  /* 0x0000b40000007a20 */ /* 0x000fe40000410000 */
[C---:B------:R-:W-:Y:S02]  /*d200*/  FMUL.FTZ R87, R100.reuse, R87 ;  /* 0x0000005764577220 */ /* 0x040fe40000410000 */
[----:B------:R1:W2:Y:S01]  /*d210*/  MUFU.EX2 R3, R0 ;  /* 0x0000000000037308 */ /* 0x0002a20000000800 */
[C---:B------:R-:W-:Y:S02]  /*d220*/  FMUL.FTZ R96, R101.reuse, R96 ;  /* 0x0000006065607220 */ /* 0x040fe40000410000 */
[----:B------:R-:W-:Y:S02]  /*d230*/  FMUL.FTZ R97, R101, R97 ;  /* 0x0000006165617220 */ /* 0x000fe40000410000 */
[C---:B------:R-:W-:Y:S02]  /*d240*/  FMUL.FTZ R98, R100.reuse, R98 ;  /* 0x0000006264627220 */ /* 0x040fe40000410000 */
[----:B------:R-:W-:Y:S02]  /*d250*/  FMUL.FTZ R99, R100, R99 ;  /* 0x0000006364637220 */ /* 0x000fe40000410000 */
[--C-:B-1----:R-:W-:Y:S02]  /*d260*/  FFMA.FTZ R0, R175, c[0x0][0x2d0], -R178.reuse ;  /* 0x0000b400af007a23 */ /* 0x102fe400000108b2 */
[C---:B--2---:R-:W-:Y:S02]  /*d270*/  FMUL.FTZ R12, R3.reuse, R116 ;  /* 0x00000074030c7220 */ /* 0x044fe40000410000 */
[----:B------:R1:W-:Y:S01]  /*d280*/  MUFU.EX2 R34, R0 ;  /* 0x0000000000227308 */ /* 0x0003e20000000800 */
        /* <DEDUP_REMOVED lines=8> */
[C---:B------:R-:W-:Y:S01]  /*d310*/  FMUL.FTZ R72, R3.reuse, R72 ;  /* 0x0000004803487220 */ /* 0x040fe20000410000 */
[----:B------:R2:W-:Y:S01]  /*d320*/  MUFU.EX2 R165, R64 ;  /* 0x0000004000a57308 */ /* 0x0005e20000000800 */
[C---:B------:R-:W-:Y:S02]  /*d330*/  FMUL.FTZ R73, R3.reuse, R73 ;  /* 0x0000004903497220 */ /* 0x040fe40000410000 */
[C---:B------:R-:W-:Y:S02]  /*d340*/  FMUL.FTZ R76, R3.reuse, R76 ;  /* 0x0000004c034c7220 */ /* 0x040fe40000410000 */
[C---:B------:R-:W-:Y:S02]  /*d350*/  FMUL.FTZ R77, R3.reuse, R77 ;  /* 0x0000004d034d7220 */ /* 0x040fe40000410000 */
[C---:B------:R-:W-:Y:S02]  /*d360*/  FMUL.FTZ R88, R3.reuse, R88 ;  /* 0x0000005803587220 */ /* 0x040fe40000410000 */
[----:B-1----:R-:W-:Y:S02]  /*d370*/  FFMA.FTZ R0, R184, c[0x0][0x2d0], -R178 ;  /* 0x0000b400b8007a23 */ /* 0x002fe400000108b2 */
[----:B------:R1:W-:Y:S01]  /*d380*/  MUFU.EX2 R184, R4 ;  /* 0x0000000400b87308 */ /* 0x0003e20000000800 */
[C---:B------:R-:W-:Y:S02]  /*d390*/  FMUL.FTZ R89, R3.reuse, R89 ;  /* 0x0000005903597220 */ /* 0x040fe40000410000 */
[C---:B------:R-:W-:Y:S02]  /*d3a0*/  FMUL.FTZ R92, R3.reuse, R92 ;  /* 0x0000005c035c7220 */ /* 0x040fe40000410000 */
[----:B------:R-:W-:Y:S05]  /*d3b0*/  FMUL.FTZ R93, R3, R93 ;  /* 0x0000005d035d7220 */ /* 0x000fea0000410000 */
[----:B------:R5:W3:Y:S01]  /*d3c0*/  MUFU.EX2 R41, R0 ;  /* 0x0000000000297308 */ /* 0x000ae20000000800 */
[----:B--2---:R-:W-:Y:S02]  /*d3d0*/  FMUL.FTZ R64, R101, R168 ;  /* 0x000000a865407220 */ /* 0x004fe40000410000 */
[--C-:B-1----:R-:W-:Y:S01]  /*d3e0*/  FFMA.FTZ R4, R192, c[0x0][0x2d0], -R177.reuse ;  /* 0x0000b400c0047a23 */ /* 0x102fe200000108b1 */
[----:B------:R-:W-:Y:S06]  /*d3f0*/  MOV R192, R10 ;  /* 0x0000000a00c07202 */ /* 0x000fec0000000f00 */
[----:B------:R1:W2:Y:S01]  /*d400*/  MUFU.EX2 R188, R4 ;  /* 0x0000000400bc7308 */ /* 0x0002a20000000800 */
[-C--:B------:R-:W-:Y:S02]  /*d410*/  F2FP.BF16.PACK_AB R110, R40, R192.reuse ;  /* 0x000000c0286e723e */ /* 0x080fe400000010ff */
[----:B------:R-:W-:Y:S01]  /*d420*/  MOV R168, R192 ;  /* 0x000000c000a87202 */ /* 0x000fe20000000f00 */
[----:B-----5:R-:W-:Y:S01]  /*d430*/  FADD.FTZ R0, -R2, R106 ;  /* 0x0000006a02007221 */ /* 0x020fe20000010100 */
[----:B---3--:R-:W-:Y:S01]  /*d440*/  F2FP.BF16.PACK_AB R174, R41, R34 ;  /* 0x0000002229ae723e */ /* 0x008fe200000010ff */
[--C-:B------:R-:W-:Y:S01]  /*d450*/  FFMA.FTZ R106, R233, c[0x0][0x2d0], -R176.reuse ;  /* 0x0000b400e96a7a23 */ /* 0x100fe200000108b0 */
[----:B------:R-:W-:Y:S01]  /*d460*/  MOV R136, R41 ;  /* 0x0000002900887202 */ /* 0x000fe20000000f00 */
[----:B------:R-:W-:Y:S02]  /*d470*/  FMUL.FTZ R0, R0, c[0x0][0x2d0] ;  /* 0x0000b40000007a20 */ /* 0x000fe40000410000 */
[----:B------:R-:W-:Y:S02]  /*d480*/  FMUL.FTZ R41, R3, R145 ;  /* 0x0000009103297220 */ /* 0x000fe40000410000 */
[----:B------:R-:W-:Y:S02]  /*d490*/  FFMA.FTZ R145, R181, c[0x0][0x2d0], -R176 ;  /* 0x0000b400b5917a23 */ /* 0x000fe400000108b0 */
[----:B------:R-:W3:Y:S01]  /*d4a0*/  MUFU.EX2 R0, R0 ;  /* 0x0000000000007308 */ /* 0x000ee20000000800 */
[--C-:B-1----:R-:W-:Y:S01]  /*d4b0*/  FFMA.FTZ R4, R187, c[0x0][0x2d0], -R177.reuse ;  /* 0x0000b400bb047a23 */ /* 0x102fe200000108b1 */
[----:B------:R-:W-:Y:S01]  /*d4c0*/  MOV R187, R9 ;  /* 0x0000000900bb7202 */ /* 0x000fe20000000f00 */
[C---:B------:R-:W-:Y:S01]  /*d4d0*/  FMUL.FTZ R9, R3.reuse, R113 ;  /* 0x0000007103097220 */ /* 0x040fe20000410000 */
[----:B--2---:R-:W-:Y:S06]  /*d4e0*/  F2FP.BF16.PACK_AB R173, R188, R184 ;  /* 0x000000b8bcad723e */ /* 0x004fec00000010ff */
[----:B------:R-:W1:Y:S01]  /*d4f0*/  MUFU.EX2 R35, R4 ;  /* 0x0000000400237308 */ /* 0x000e620000000800 */
[----:B------:R-:W-:Y:S09]  /*d500*/  MOV R169, R188 ;  /* 0x000000bc00a97202 */ /* 0x000ff20000000f00 */
[----:B------:R-:W-:Y:S01]  /*d510*/  MUFU.EX2 R194, R145 ;  /* 0x0000009100c27308 */ /* 0x000fe20000000800 */
[C---:B---3--:R-:W-:Y:S02]  /*d520*/  FMUL.FTZ R10, R0.reuse, R114 ;  /* 0x00000072000a7220 */ /* 0x048fe40000410000 */
[C---:B------:R-:W-:Y:S02]  /*d530*/  FMUL.FTZ R11, R0.reuse, R115 ;  /* 0x00000073000b7220 */ /* 0x040fe40000410000 */
[C---:B------:R-:W-:Y:S02]  /*d540*/  FMUL.FTZ R14, R0.reuse, R118 ;  /* 0x00000076000e7220 */ /* 0x040fe40000410000 */
[C---:B------:R-:W-:Y:S02]  /*d550*/  FMUL.FTZ R15, R0.reuse, R119 ;  /* 0x00000077000f7220 */ /* 0x040fe40000410000 */
[C---:B------:R-:W-:Y:S01]  /*d560*/  FMUL.FTZ R58, R0.reuse, R162 ;  /* 0x000000a2003a7220 */ /* 0x040fe20000410000 */
[----:B------:R-:W-:Y:S01]  /*d570*/  LDSM.16.MT88.4 R116, [R201+0x2000] ;  /* 0x00200000c974783b */ /* 0x000fe20000004200 */
[----:B------:R2:W-:Y:S01]  /*d580*/  MUFU.EX2 R162, R105 ;  /* 0x0000006900a27308 */ /* 0x0005e20000000800 */
[----:B------:R-:W-:Y:S01]  /*d590*/  FMUL.FTZ R26, R0, R130 ;  /* 0x00000082001a7220 */ /* 0x000fe20000410000 */
[----:B-1----:R-:W-:Y:S01]  /*d5a0*/  MOV R133, R35 ;  /* 0x0000002300857202 */ /* 0x002fe20000000f00 */
[----:B------:R-:W-:Y:S01]  /*d5b0*/  FFMA.FTZ R4, R186, c[0x0][0x2d0], -R177 ;  /* 0x0000b400ba047a23 */ /* 0x000fe200000108b1 */
[----:B------:R-:W-:Y:S01]  /*d5c0*/  MOV R186, R8 ;  /* 0x0000000800ba7202 */ /* 0x000fe20000000f00 */
[C---:B------:R-:W-:Y:S02]  /*d5d0*/  FMUL.FTZ R8, R3.reuse, R112 ;  /* 0x0000007003087220 */ /* 0x040fe40000410000 */
[----:B------:R-:W-:Y:S01]  /*d5e0*/  FMUL.FTZ R27, R0, R131 ;  /* 0x00000083001b7220 */ /* 0x000fe20000410000 */
[----:B------:R-:W-:Y:S01]  /*d5f0*/  F2FP.BF16.PACK_AB R111, R186, R187 ;  /* 0x000000bbba6f723e */ /* 0x000fe200000010ff */
[C---:B------:R-:W-:Y:S01]  /*d600*/  FMUL.FTZ R30, R0.reuse, R134 ;  /* 0x00000086001e7220 */ /* 0x040fe20000410000 */
[----:B------:R-:W1:Y:S01]  /*d610*/  MUFU.EX2 R33, R4 ;  /* 0x0000000400217308 */ /* 0x000e620000000800 */
[----:B------:R-:W-:Y:S01]  /*d620*/  MOV R131, R28 ;  /* 0x0000001c00837202 */ /* 0x000fe20000000f00 */
[C---:B------:R-:W-:Y:S01]  /*d630*/  FMUL.FTZ R31, R0.reuse, R135 ;  /* 0x00000087001f7220 */ /* 0x040fe20000410000 */
[----:B------:R-:W-:Y:S01]  /*d640*/  MOV R134, R40 ;  /* 0x0000002800867202 */ /* 0x000fe20000000f00 */
[C---:B------:R-:W-:Y:S01]  /*d650*/  FMUL.FTZ R62, R0.reuse, R166 ;  /* 0x000000a6003e7220 */ /* 0x040fe20000410000 */
[----:B------:R-:W2:Y:S01]  /*d660*/  LDSM.16.MT88.4 R112, [R202+0x1000] ;  /* 0x00100000ca70783b */ /* 0x000ea20000004200 */
[C---:B------:R-:W-:Y:S02]  /*d670*/  FMUL.FTZ R47, R0.reuse, R151 ;  /* 0x00000097002f7220 */ /* 0x040fe40000410000 */
[----:B------:R-:W-:Y:S02]  /*d680*/  FMUL.FTZ R40, R3, R144 ;  /* 0x0000009003287220 */ /* 0x000fe40000410000 */
[----:B------:R-:W5:Y:S01]  /*d690*/  MUFU.EX2 R151, R48 ;  /* 0x0000003000977308 */ /* 0x000f620000000800 */
[C---:B------:R-:W-:Y:S02]  /*d6a0*/  FMUL.FTZ R42, R0.reuse, R146 ;  /* 0x00000092002a7220 */ /* 0x040fe40000410000 */
[C---:B------:R-:W-:Y:S02]  /*d6b0*/  FMUL.FTZ R43, R0.reuse, R147 ;  /* 0x00000093002b7220 */ /* 0x040fe40000410000 */
[----:B--2---:R-:W-:Y:S02]  /*d6c0*/  FFMA.FTZ R105, R199, c[0x0][0x2d0], -R179 ;  /* 0x0000b400c7697a23 */ /* 0x004fe400000108b3 */
[C---:B------:R-:W-:Y:S02]  /*d6d0*/  FMUL.FTZ R46, R0.reuse, R150 ;  /* 0x00000096002e7220 */ /* 0x040fe40000410000 */
[C---:B------:R-:W-:Y:S01]  /*d6e0*/  FMUL.FTZ R59, R0.reuse, R163 ;  /* 0x000000a3003b7220 */ /* 0x040fe20000410000 */
[----:B------:R2:W-:Y:S01]  /*d6f0*/  MUFU.EX2 R166, R105 ;  /* 0x0000006900a67308 */ /* 0x0005e20000000800 */
[C---:B------:R-:W-:Y:S02]  /*d700*/  FMUL.FTZ R63, R0.reuse, R167 ;  /* 0x000000a7003f7220 */ /* 0x040fe40000410000 */
[----:B------:R-:W-:Y:S01]  /*d710*/  FMUL.FTZ R74, R0, R74 ;  /* 0x0000004a004a7220 */ /* 0x000fe20000410000 */
[----:B-1----:R-:W-:Y:S01]  /*d720*/  F2FP.BF16.PACK_AB R175, R33, R35 ;  /* 0x0000002321af723e */ /* 0x002fe200000010ff */
[----:B------:R-:W-:Y:S01]  /*d730*/  FMUL.FTZ R4, R101, R108 ;  /* 0x0000006c65047220 */ /* 0x000fe20000410000 */
[----:B------:R-:W-:Y:S01]  /*d740*/  F2FP.BF16.PACK_AB R108, R28, R25 ;  /* 0x000000191c6c723e */ /* 0x000fe200000010ff */
[C---:B------:R-:W-:Y:S02]  /*d750*/  FMUL.FTZ R25, R3.reuse, R129 ;  /* 0x0000008103197220 */ /* 0x040fe40000410000 */
[----:B------:R-:W3:Y:S01]  /*d760*/  LDL.LU R129, [R1+0x10] ;  /* 0x0000100001817983 */ /* 0x000ee20000300800 */
[----:B------:R-:W-:Y:S01]  /*d770*/  FMUL.FTZ R28, R3, R132 ;  /* 0x00000084031c7220 */ /* 0x000fe20000410000 */
[----:B------:R-:W-:Y:S01]  /*d780*/  MOV R132, R34 ;  /* 0x0000002200847202 */ /* 0x000fe20000000f00 */
[C---:B------:R-:W-:Y:S01]  /*d790*/  FMUL.FTZ R34, R100.reuse, R138 ;  /* 0x0000008a64227220 */ /* 0x040fe20000410000 */
[-C--:B------:R-:W-:Y:S01]  /*d7a0*/  HMMA.16816.F32.BF16 R4, R108, R20.reuse, R4 ;  /* 0x000000146c04723c */ /* 0x080fe20000041804 */
[----:B------:R-:W3:Y:S01]  /*d7b0*/  LDL.LU R130, [R1+0xc] ;  /* 0x00000c0001827983 */ /* 0x000ee20000300800 */
[----:B------:R1:W1:Y:S03]  /*d7c0*/  MUFU.EX2 R150, R56 ;  /* 0x0000003800967308 */ /* 0x0002660000000800 */
[----:B------:R-:W-:Y:S02]  /*d7d0*/  FMUL.FTZ R35, R100, R139 ;  /* 0x0000008b64237220 */ /* 0x000fe40000410000 */
[--C-:B------:R-:W-:Y:S01]  /*d7e0*/  FFMA.FTZ R139, R245, c[0x0][0x2d0], -R178.reuse ;  /* 0x0000b400f58b7a23 */ /* 0x100fe200000108b2 */
[C---:B------:R-:W-:Y:S04]  /*d7f0*/  HMMA.16816.F32.BF16 R8, R172.reuse, R20, R8 ;  /* 0x00000014ac08723c */ /* 0x040fe80000041808 */
[----:B------:R-:W-:Y:S01]  /*d800*/  MUFU.EX2 R188, R139 ;  /* 0x0000008b00bc7308 */ /* 0x000fe20000000800 */
[----:B--2---:R-:W-:Y:S02]  /*d810*/  FFMA.FTZ R105, R226, c[0x0][0x2d0], -R178 ;  /* 0x0000b400e2697a23 */ /* 0x004fe400000108b2 */
[C---:B------:R-:W-:Y:S01]  /*d820*/  FMUL.FTZ R20, R101.reuse, R124 ;  /* 0x0000007c65147220 */ /* 0x040fe20000410000 */
[-C--:B------:R-:W-:Y:S04]  /*d830*/  HMMA.16816.F32.BF16 R12, R172, R22.reuse, R12 ;  /* 0x00000016ac0c723c */ /* 0x080fe8000004180c */
[--C-:B------:R-:W-:Y:S02]  /*d840*/  FFMA.FTZ R124, R222, c[0x0][0x2d0], -R176.reuse ;  /* 0x0000b400de7c7a23 */ /* 0x100fe400000108b0 */
[C---:B------:R-:W-:Y:S01]  /*d850*/  FMUL.FTZ R21, R101.reuse, R125 ;  /* 0x0000007d65157220 */ /* 0x040fe20000410000 */
[----:B------:R2:W-:Y:S01]  /*d860*/  MUFU.EX2 R149, R105 ;  /* 0x0000006900957308 */ /* 0x0005e20000000800 */
[C---:B------:R-:W-:Y:S04]  /*d870*/  HMMA.16816.F32.BF16 R16, R108.reuse, R22, R16 ;  /* 0x000000166c10723c */ /* 0x040fe80000041810 */
[----:B------:R-:W-:Y:S02]  /*d880*/  FMUL.FTZ R48, R101, R152 ;  /* 0x0000009865307220 */ /* 0x000fe40000410000 */
[----:B-1----:R-:W-:Y:S02]  /*d890*/  FMUL.FTZ R56, R3, R160 ;  /* 0x000000a003387220 */ /* 0x002fe40000410000 */
[C---:B------:R-:W-:Y:S04]  /*d8a0*/  FMUL.FTZ R22, R100.reuse, R126 ;  /* 0x0000007e64167220 */ /* 0x040fe80000410000 */
[----:B------:R-:W-:Y:S01]  /*d8b0*/  FMUL.FTZ R23, R100, R127 ;  /* 0x0000007f64177220 */ /* 0x000fe20000410000 */
[----:B------:R-:W-:Y:S01]  /*d8c0*/  MOV R127, R33 ;  /* 0x00000021007f7202 */ /* 0x000fe20000000f00 */
[----:B------:R-:W-:Y:S02]  /*d8d0*/  FMUL.FTZ R33, R101, R137 ;  /* 0x0000008965217220 */ /* 0x000fe40000410000 */
[----:B------:R-:W3:Y:S01]  /*d8e0*/  LDL.LU R137, [R1+0x4] ;  /* 0x0000040001897983 */ /* 0x000ee20000300800 */
[--C-:B------:R-:W-:Y:S01]  /*d8f0*/  FFMA.FTZ R125, R221, c[0x0][0x2d0], -R176.reuse ;  /* 0x0000b400dd7d7a23 */ /* 0x100fe200000108b0 */
[----:B------:R-:W-:Y:S01]  /*d900*/  MOV R193, R127 ;  /* 0x0000007f00c17202 */ /* 0x000fe20000000f00 */
[-C--:B------:R-:W-:Y:S01]  /*d910*/  HMMA.16816.F32.BF16 R20, R108, R36.reuse, R20 ;  /* 0x000000246c14723c */ /* 0x080fe20000041814 */
[----:B------:R-:W3:Y:S01]  /*d920*/  LDL.LU R138, [R1] ;  /* 0x00000000018a7983 */ /* 0x000ee20000300800 */
[----:B------:R-:W-:Y:S01]  /*d930*/  MUFU.EX2 R226, R125 ;  /* 0x0000007d00e27308 */ /* 0x000fe20000000800 */
[----:B------:R-:W-:Y:S02]  /*d940*/  FFMA.FTZ R126, R220, c[0x0][0x2d0], -R176 ;  /* 0x0000b400dc7e7a23 */ /* 0x000fe400000108b0 */
[C---:B------:R-:W-:Y:S02]  /*d950*/  FMUL.FTZ R75, R0.reuse, R75 ;  /* 0x0000004b004b7220 */ /* 0x040fe40000410000 */
[C---:B------:R-:W-:Y:S01]  /*d960*/  FMUL.FTZ R78, R0.reuse, R78 ;  /* 0x0000004e004e7220 */ /* 0x040fe20000410000 */
[C---:B------:R-:W-:Y:S04]  /*d970*/  HMMA.16816.F32.BF16 R24, R172.reuse, R36, R24 ;  /* 0x00000024ac18723c */ /* 0x040fe80000041818 */
[C---:B------:R-:W-:Y:S02]  /*d980*/  FMUL.FTZ R79, R0.reuse, R79 ;  /* 0x0000004f004f7220 */ /* 0x040fe40000410000 */
[C---:B------:R-:W-:Y:S02]  /*d990*/  FMUL.FTZ R90, R0.reuse, R90 ;  /* 0x0000005a005a7220 */ /* 0x040fe40000410000 */
[-C--:B------:R-:W-:Y:S04]  /*d9a0*/  HMMA.16816.F32.BF16 R28, R172, R38.reuse, R28 ;  /* 0x00000026ac1c723c */ /* 0x080fe8000004181c */
[C---:B------:R-:W-:Y:S02]  /*d9b0*/  FMUL.FTZ R36, R101.reuse, R140 ;  /* 0x0000008c65247220 */ /* 0x040fe40000410000 */
[----:B------:R-:W-:Y:S02]  /*d9c0*/  FMUL.FTZ R37, R101, R141 ;  /* 0x0000008d65257220 */ /* 0x000fe40000410000 */
[C---:B------:R-:W-:Y:S04]  /*d9d0*/  HMMA.16816.F32.BF16 R32, R108.reuse, R38, R32 ;  /* 0x000000266c20723c */ /* 0x040fe80000041820 */
[--C-:B--2---:R-:W-:Y:S02]  /*d9e0*/  FFMA.FTZ R105, R229, c[0x0][0x2d0], -R178.reuse ;  /* 0x0000b400e5697a23 */ /* 0x104fe400000108b2 */
[----:B------:R-:W-:Y:S02]  /*d9f0*/  FMUL.FTZ R91, R0, R91 ;  /* 0x0000005b005b7220 */ /* 0x000fe40000410000 */
[C---:B------:R-:W-:Y:S04]  /*da00*/  FMUL.FTZ R38, R100.reuse, R142 ;  /* 0x0000008e64267220 */ /* 0x040fe80000410000 */
[----:B------:R-:W-:Y:S01]  /*da10*/  FMUL.FTZ R39, R100, R143 ;  /* 0x0000008f64277220 */ /* 0x000fe20000410000 */
[----:B------:R-:W-:Y:S01]  /*da20*/  MOV R143, R128 ;  /* 0x00000080008f7202 */ /* 0x000fe20000000f00 */
[C---:B------:R-:W-:Y:S02]  /*da30*/  FMUL.FTZ R94, R0.reuse, R94 ;  /* 0x0000005e005e7220 */ /* 0x040fe40000410000 */
[----:B------:R-:W-:Y:S02]  /*da40*/  FMUL.FTZ R95, R0, R95 ;  /* 0x0000005f005f7220 */ /* 0x000fe40000410000 */
[----:B------:R-:W-:Y:S01]  /*da50*/  FFMA.FTZ R140, R242, c[0x0][0x2d0], -R178 ;  /* 0x0000b400f28c7a23 */ /* 0x000fe200000108b2 */
[-C--:B----4-:R-:W-:Y:S03]  /*da60*/  HMMA.16816.F32.BF16 R36, R108, R52.reuse, R36 ;  /* 0x000000346c24723c */ /* 0x090fe60000041824 */
[--C-:B------:R-:W-:Y:S01]  /*da70*/  FFMA.FTZ R144, R241, c[0x0][0x2d0], -R177.reuse ;  /* 0x0000b400f1907a23 */ /* 0x100fe200000108b1 */
[----:B-----5:R-:W-:Y:S01]  /*da80*/  MOV R241, R151 ;  /* 0x0000009700f17202 */ /* 0x020fe20000000f00 */
[--C-:B------:R-:W-:Y:S01]  /*da90*/  FFMA.FTZ R142, R243, c[0x0][0x2d0], -R177.reuse ;  /* 0x0000b400f38e7a23 */ /* 0x100fe200000108b1 */
[----:B------:R-:W-:Y:S01]  /*daa0*/  MOV R243, R150 ;  /* 0x0000009600f37202 */ /* 0x000fe20000000f00 */
[--C-:B------:R-:W-:Y:S01]  /*dab0*/  FFMA.FTZ R141, R249, c[0x0][0x2d0], -R177.reuse ;  /* 0x0000b400f98d7a23 */ /* 0x100fe200000108b1 */
[C---:B------:R-:W-:Y:S07]  /*dac0*/  HMMA.16816.F32.BF16 R40, R172.reuse, R52, R40 ;  /* 0x00000034ac28723c */ /* 0x040fee0000041828 */
[----:B------:R-:W-:Y:S01]  /*dad0*/  FFMA.FTZ R52, R196, c[0x0][0x2d0], -R176 ;  /* 0x0000b400c4347a23 */ /* 0x000fe200000108b0 */
[-C--:B------:R-:W-:Y:S03]  /*dae0*/  HMMA.16816.F32.BF16 R44, R172, R54.reuse, R44 ;  /* 0x00000036ac2c723c */ /* 0x080fe6000004182c */
[----:B------:R1:W2:Y:S01]  /*daf0*/  MUFU.EX2 R147, R52 ;  /* 0x0000003400937308 */ /* 0x0002a20000000800 */
[C---:B------:R-:W-:Y:S04]  /*db00*/  FMUL.FTZ R53, R101.reuse, R157 ;  /* 0x0000009d65357220 */ /* 0x040fe80000410000 */
[C---:B------:R-:W-:Y:S07]  /*db10*/  HMMA.16816.F32.BF16 R48, R108.reuse, R54, R48 ;  /* 0x000000366c30723c */ /* 0x040fee0000041830 */
[C---:B------:R-:W-:Y:S02]  /*db20*/  FMUL.FTZ R55, R100.reuse, R159 ;  /* 0x0000009f64377220 */ /* 0x040fe40000410000 */
[----:B------:R4:W-:Y:S03]  /*db30*/  MUFU.EX2 R159, R105 ;  /* 0x00000069009f7308 */ /* 0x0009e60000000800 */
[----:B------:R-:W-:Y:S07]  /*db40*/  FMUL.FTZ R54, R100, R158 ;  /* 0x0000009e64367220 */ /* 0x000fee0000410000 */
[----:B------:R5:W5:Y:S01]  /*db50*/  MUFU.EX2 R158, R60 ;  /* 0x0000003c009e7308 */ /* 0x000b620000000800 */
[----:B-1----:R-:W-:Y:S01]  /*db60*/  FMUL.FTZ R52, R101, R156 ;  /* 0x0000009c65347220 */ /* 0x002fe20000410000 */
[----:B------:R-:W-:Y:S02]  /*db70*/  MOV R156, R193 ;  /* 0x000000c1009c7202 */ /* 0x000fe40000000f00 */
[----:B--2---:R-:W-:Y:S04]  /*db80*/  MOV R242, R147 ;  /* 0x0000009300f27202 */ /* 0x004fe80000000f00 */
[-C--:B------:R-:W-:Y:S03]  /*db90*/  HMMA.16816.F32.BF16 R52, R108, R112.reuse, R52 ;  /* 0x000000706c34723c */ /* 0x080fe60000041834 */
[----:B----4-:R-:W-:Y:S05]  /*dba0*/  FFMA.FTZ R105, R224, c[0x0][0x2d0], -R178 ;  /* 0x0000b400e0697a23 */ /* 0x010fea00000108b2 */
[C---:B------:R-:W-:Y:S01]  /*dbb0*/  HMMA.16816.F32.BF16 R56, R172.reuse, R112, R56 ;  /* 0x00000070ac38723c */ /* 0x040fe20000041838 */
[----:B------:R-:W-:Y:S03]  /*dbc0*/  MUFU.EX2 R224, R126 ;  /* 0x0000007e00e07308 */ /* 0x000fe60000000800 */
[----:B-----5:R-:W-:Y:S01]  /*dbd0*/  FFMA.FTZ R60, R195, c[0x0][0x2d0], -R176 ;  /* 0x0000b400c33c7a23 */ /* 0x020fe200000108b0 */
[----:B------:R-:W-:Y:S06]  /*dbe0*/  MOV R245, R158 ;  /* 0x0000009e00f57202 */ /* 0x000fec0000000f00 */
[----:B------:R1:W-:Y:S10]  /*dbf0*/  MUFU.EX2 R163, R105 ;  /* 0x0000006900a37308 */ /* 0x0003f40000000800 */
[----:B------:R2:W-:Y:S01]  /*dc00*/  MUFU.EX2 R161, R60 ;  /* 0x0000003c00a17308 */ /* 0x0005e20000000800 */
[----:B-1----:R-:W-:Y:S09]  /*dc10*/  FFMA.FTZ R105, R227, c[0x0][0x2d0], -R178 ;  /* 0x0000b400e3697a23 */ /* 0x002ff200000108b2 */
[----:B------:R1:W-:Y:S01]  /*dc20*/  MUFU.EX2 R167, R105 ;  /* 0x0000006900a77308 */ /* 0x0003e20000000800 */
[----:B--2---:R-:W-:Y:S07]  /*dc30*/  FMUL.FTZ R60, R3, R164 ;  /* 0x000000a4033c7220 */ /* 0x004fee0000410000 */
[-C--:B------:R-:W-:Y:S08]  /*dc40*/  HMMA.16816.F32.BF16 R60, R172, R114.reuse, R60 ;  /* 0x00000072ac3c723c */ /* 0x080ff0000004183c */
[C---:B------:R-:W-:Y:S01]  /*dc50*/  HMMA.16816.F32.BF16 R64, R108.reuse, R114, R64 ;  /* 0x000000726c40723c */ /* 0x040fe20000041840 */
[----:B------:R-:W2:Y:S03]  /*dc60*/  LDSM.16.MT88.4 R112, [R202+0x2000] ;  /* 0x00200000ca70783b */ /* 0x000ea60000004200 */
[--C-:B-1----:R-:W-:Y:S02]  /*dc70*/  FFMA.FTZ R105, R231, c[0x0][0x2d0], -R177.reuse ;  /* 0x0000b400e7697a23 */ /* 0x102fe400000108b1 */
[----:B------:R-:W-:Y:S02]  /*dc80*/  MUFU.EX2 R231, R124 ;  /* 0x0000007c00e77308 */ /* 0x000fe40000000800 */
[-C--:B------:R-:W-:Y:S08]  /*dc90*/  HMMA.16816.F32.BF16 R68, R108, R116.reuse, R68 ;  /* 0x000000746c44723c */ /* 0x080ff00000041844 */
[C---:B------:R-:W-:Y:S01]  /*dca0*/  HMMA.16816.F32.BF16 R72, R172.reuse, R116, R72 ;  /* 0x00000074ac48723c */ /* 0x040fe20000041848 */
[----:B------:R1:W4:Y:S07]  /*dcb0*/  MUFU.EX2 R148, R105 ;  /* 0x0000006900947308 */ /* 0x00032e0000000800 */
[-C--:B------:R-:W-:Y:S08]  /*dcc0*/  HMMA.16816.F32.BF16 R76, R172, R118.reuse, R76 ;  /* 0x00000076ac4c723c */ /* 0x080ff0000004184c */
[C---:B------:R-:W-:Y:S01]  /*dcd0*/  HMMA.16816.F32.BF16 R80, R108.reuse, R118, R80 ;  /* 0x000000766c50723c */ /* 0x040fe20000041850 */
[----:B------:R-:W5:Y:S07]  /*dce0*/  LDSM.16.MT88.4 R116, [R201+0x400] ;  /* 0x00040000c974783b */ /* 0x000f6e0000004200 */
[-C--:B--2---:R-:W-:Y:S04]  /*dcf0*/  HMMA.16816.F32.BF16 R84, R108, R112.reuse, R84 ;  /* 0x000000706c54723c */ /* 0x084fe80000041854 */
[--C-:B-1----:R-:W-:Y:S01]  /*dd00*/  FFMA.FTZ R105, R234, c[0x0][0x2d0], -R177.reuse ;  /* 0x0000b400ea697a23 */ /* 0x102fe200000108b1 */
[----:B----4-:R-:W-:Y:S01]  /*dd10*/  MOV R249, R148 ;  /* 0x0000009400f97202 */ /* 0x010fe20000000f00 */
[----:B------:R1:W-:Y:S02]  /*dd20*/  MUFU.EX2 R234, R106 ;  /* 0x0000006a00ea7308 */ /* 0x0003e40000000800 */
[C---:B------:R-:W-:Y:S08]  /*dd30*/  HMMA.16816.F32.BF16 R88, R172.reuse, R112, R88 ;  /* 0x00000070ac58723c */ /* 0x040ff00000041858 */
[----:B------:R2:W4:Y:S01]  /*dd40*/  MUFU.EX2 R160, R105 ;  /* 0x0000006900a07308 */ /* 0x0005220000000800 */
[-C--:B------:R-:W-:Y:S03]  /*dd50*/  HMMA.16816.F32.BF16 R92, R172, R114.reuse, R92 ;  /* 0x00000072ac5c723c */ /* 0x080fe6000004185c */
[----:B------:R-:W-:Y:S04]  /*dd60*/  F2FP.BF16.PACK_AB R112, R159, R149 ;  /* 0x000000959f70723e */ /* 0x000fe800000010ff */
[----:B------:R-:W-:Y:S01]  /*dd70*/  F2FP.BF16.PACK_AB R172, R224, R226 ;  /* 0x000000e2e0ac723e */ /* 0x000fe200000010ff */
[----:B------:R-:W-:Y:S04]  /*dd80*/  HMMA.16816.F32.BF16 R96, R108, R114, R96 ;  /* 0x000000726c60723c */ /* 0x000fe80000041860 */
[----:B------:R-:W-:Y:S01]  /*dd90*/  MOV R175, R187 ;  /* 0x000000bb00af7202 */ /* 0x000fe20000000f00 */
[----:B-1----:R-:W3:Y:S01]  /*dda0*/  LDL.LU R106, [R1+0x8] ;  /* 0x00000800016a7983 */ /* 0x002ee20000300800 */
[----:B------:R-:W-:Y:S01]  /*ddb0*/  MUFU.EX2 R187, R140 ;  /* 0x0000008c00bb7308 */ /* 0x000fe20000000800 */
[----:B------:R-:W-:Y:S02]  /*ddc0*/  F2FP.BF16.PACK_AB R108, R147, R151 ;  /* 0x00000097936c723e */ /* 0x000fe400000010ff */
[----:B------:R-:W3:Y:S03]  /*ddd0*/  LDL.LU R124, [R1+0x14] ;  /* 0x00001400017c7983 */ /* 0x000ee60000300800 */
[----:B------:R-:W-:Y:S02]  /*dde0*/  F2FP.BF16.PACK_AB R109, R158, R150 ;  /* 0x000000969e6d723e */ /* 0x000fe400000010ff */
[----:B------:R-:W-:Y:S01]  /*ddf0*/  F2FP.BF16.PACK_AB R110, R165, R161 ;  /* 0x000000a1a56e723e */ /* 0x000fe200000010ff */
[--C-:B--2---:R-:W-:Y:S01]  /*de00*/  FFMA.FTZ R105, R235, c[0x0][0x2d0], -R177.reuse ;  /* 0x0000b400eb697a23 */ /* 0x104fe200000108b1 */
[----:B------:R-:W-:Y:S02]  /*de10*/  F2FP.BF16.PACK_AB R111, R166, R162 ;  /* 0x000000a2a66f723e */ /* 0x000fe400000010ff */
[----:B------:R-:W-:Y:S01]  /*de20*/  F2FP.BF16.PACK_AB R114, R167, R163 ;  /* 0x000000a3a772723e */ /* 0x000fe200000010ff */
[----:B------:R1:W-:Y:S01]  /*de30*/  MUFU.EX2 R164, R105 ;  /* 0x0000006900a47308 */ /* 0x0003e20000000800 */
[----:B----4-:R-:W-:Y:S03]  /*de40*/  F2FP.BF16.PACK_AB R113, R160, R148 ;  /* 0x00000094a071723e */ /* 0x010fe600000010ff */
[-C--:B-----5:R-:W-:Y:S03]  /*de50*/  HMMA.16816.F32.BF16 R4, R108, R116.reuse, R4 ;  /* 0x000000746c04723c */ /* 0x0a0fe60000041804 */
[----:B-1----:R-:W-:Y:S04]  /*de60*/  FFMA.FTZ R105, R236, c[0x0][0x2d0], -R177 ;  /* 0x0000b400ec697a23 */ /* 0x002fe800000108b1 */
[----:B------:R1:W2:Y:S02]  /*de70*/  MUFU.EX2 R135, R105 ;  /* 0x0000006900877308 */ /* 0x0002a40000000800 */
[--C-:B-1----:R-:W-:Y:S03]  /*de80*/  FFMA.FTZ R105, R232, c[0x0][0x2d0], -R176.reuse ;  /* 0x0000b400e8697a23 */ /* 0x102fe600000108b0 */
[----:B--2---:R-:W-:Y:S01]  /*de90*/  F2FP.BF16.PACK_AB R115, R135, R164 ;  /* 0x000000a48773723e */ /* 0x004fe200000010ff */
[----:B------:R-:W-:Y:S04]  /*dea0*/  FFMA.FTZ R176, R180, c[0x0][0x2d0], -R176 ;  /* 0x0000b400b4b07a23 */ /* 0x000fe800000108b0 */
[----:B------:R1:W-:Y:S02]  /*deb0*/  MUFU.EX2 R232, R107 ;  /* 0x0000006b00e87308 */ /* 0x0003e40000000800 */
[C---:B------:R-:W-:Y:S08]  /*dec0*/  HMMA.16816.F32.BF16 R8, R112.reuse, R116, R8 ;  /* 0x000000747008723c */ /* 0x040ff00000041808 */
[----:B------:R2:W-:Y:S01]  /*ded0*/  MUFU.EX2 R236, R105 ;  /* 0x0000006900ec7308 */ /* 0x0005e20000000800 */
[-C--:B------:R-:W-:Y:S09]  /*dee0*/  HMMA.16816.F32.BF16 R12, R112, R118.reuse, R12 ;  /* 0x00000076700c723c */ /* 0x080ff2000004180c */
[----:B------:R-:W4:Y:S01]  /*def0*/  MUFU.EX2 R193, R176 ;  /* 0x000000b000c17308 */ /* 0x000f220000000800 */
[C---:B------:R-:W-:Y:S01]  /*df00*/  HMMA.16816.F32.BF16 R16, R108.reuse, R118, R16 ;  /* 0x000000766c10723c */ /* 0x040fe20000041810 */
[----:B------:R-:W5:Y:S03]  /*df10*/  LDSM.16.MT88.4 R116, [R201+0x1400] ;  /* 0x00140000c974783b */ /* 0x000f660000004200 */
[--C-:B-1----:R-:W-:Y:S04]  /*df20*/  FFMA.FTZ R107, R183, c[0x0][0x2d0], -R179.reuse ;  /* 0x0000b400b76b7a23 */ /* 0x102fe800000108b3 */
[-C--:B------:R-:W-:Y:S01]  /*df30*/  HMMA.16816.F32.BF16 R20, R108, R120.reuse, R20 ;  /* 0x000000786c14723c */ /* 0x080fe20000041814 */
[----:B------:R-:W-:Y:S03]  /*df40*/  MUFU.EX2 R192, R107 ;  /* 0x0000006b00c07308 */ /* 0x000fe60000000800 */
[--C-:B--2---:R-:W-:Y:S01]  /*df50*/  FFMA.FTZ R105, R240, c[0x0][0x2d0], -R179.reuse ;  /* 0x0000b400f0697a23 */ /* 0x104fe200000108b3 */
[----:B------:R-:W-:Y:S03]  /*df60*/  MOV R240, R135 ;  /* 0x0000008700f07202 */ /* 0x000fe60000000f00 */
[C---:B------:R-:W-:Y:S03]  /*df70*/  HMMA.16816.F32.BF16 R24, R112.reuse, R120, R24 ;  /* 0x000000787018723c */ /* 0x040fe60000041818 */
[----:B------:R1:W-:Y:S01]  /*df80*/  MUFU.EX2 R233, R105 ;  /* 0x0000006900e97308 */ /* 0x0003e20000000800 */
[----:B----4-:R-:W-:Y:S04]  /*df90*/  F2FP.BF16.PACK_AB R174, R193, R194 ;  /* 0x000000c2c1ae723e */ /* 0x010fe800000010ff */
[-C--:B------:R-:W-:Y:S05]  /*dfa0*/  HMMA.16816.F32.BF16 R28, R112, R122.reuse, R28 ;  /* 0x0000007a701c723c */ /* 0x080fea000004181c */
[----:B------:R-:W-:Y:S03]  /*dfb0*/  MUFU.EX2 R107, R144 ;  /* 0x00000090006b7308 */ /* 0x000fe60000000800 */
[C---:B------:R-:W-:Y:S01]  /*dfc0*/  HMMA.16816.F32.BF16 R32, R108.reuse, R122, R32 ;  /* 0x0000007a6c20723c */ /* 0x040fe20000041820 */
[----:B------:R-:W2:Y:S07]  /*dfd0*/  LDSM.16.MT88.4 R120, [R202+0x1400] ;  /* 0x00140000ca78783b */ /* 0x000eae0000004200 */
[-C--:B-----5:R-:W-:Y:S04]  /*dfe0*/  HMMA.16816.F32.BF16 R36, R108, R116.reuse, R36 ;  /* 0x000000746c24723c */ /* 0x0a0fe80000041824 */
[--C-:B-1----:R-:W-:Y:S01]  /*dff0*/  FFMA.FTZ R105, R239, c[0x0][0x2d0], -R179.reuse ;  /* 0x0000b400ef697a23 */ /* 0x102fe200000108b3 */
[----:B------:R-:W-:Y:S03]  /*e000*/  MOV R239, R134 ;  /* 0x0000008600ef7202 */ /* 0x000fe60000000f00 */
[----:B------:R1:W4:Y:S01]  /*e010*/  MUFU.EX2 R235, R105 ;  /* 0x0000006900eb7308 */ /* 0x0003220000000800 */
[C---:B------:R-:W-:Y:S08]  /*e020*/  HMMA.16816.F32.BF16 R40, R112.reuse, R116, R40 ;  /* 0x000000747028723c */ /* 0x040ff00000041828 */
[-C--:B------:R-:W-:Y:S08]  /*e030*/  HMMA.16816.F32.BF16 R44, R112, R118.reuse, R44 ;  /* 0x00000076702c723c */ /* 0x080ff0000004182c */
[C---:B------:R-:W-:Y:S01]  /*e040*/  HMMA.16816.F32.BF16 R48, R108.reuse, R118, R48 ;  /* 0x000000766c30723c */ /* 0x040fe20000041830 */
[----:B------:R-:W5:Y:S03]  /*e050*/  LDSM.16.MT88.4 R116, [R201+0x2400] ;  /* 0x00240000c974783b */ /* 0x000f660000004200 */
[--C-:B-1----:R-:W-:Y:S04]  /*e060*/  FFMA.FTZ R105, R237, c[0x0][0x2d0], -R179.reuse ;  /* 0x0000b400ed697a23 */ /* 0x102fe800000108b3 */
[-C--:B--2---:R-:W-:Y:S01]  /*e070*/  HMMA.16816.F32.BF16 R52, R108, R120.reuse, R52 ;  /* 0x000000786c34723c */ /* 0x084fe20000041834 */
[----:B------:R1:W-:Y:S03]  /*e080*/  MUFU.EX2 R229, R105 ;  /* 0x0000006900e57308 */ /* 0x0003e60000000800 */
[----:B------:R-:W-:Y:S04]  /*e090*/  MOV R237, R133 ;  /* 0x0000008500ed7202 */ /* 0x000fe80000000f00 */
[C---:B------:R-:W-:Y:S08]  /*e0a0*/  HMMA.16816.F32.BF16 R56, R112.reuse, R120, R56 ;  /* 0x000000787038723c */ /* 0x040ff00000041838 */
[-C--:B------:R-:W-:Y:S08]  /*e0b0*/  HMMA.16816.F32.BF16 R60, R112, R122.reuse, R60 ;  /* 0x0000007a703c723c */ /* 0x080ff0000004183c */
[C---:B------:R-:W-:Y:S01]  /*e0c0*/  HMMA.16816.F32.BF16 R64, R108.reuse, R122, R64 ;  /* 0x0000007a6c40723c */ /* 0x040fe20000041840 */
[----:B------:R-:W2:Y:S03]  /*e0d0*/  LDSM.16.MT88.4 R120, [R202+0x2400] ;  /* 0x00240000ca78783b */ /* 0x000ea60000004200 */
[--C-:B-1----:R-:W-:Y:S01]  /*e0e0*/  FFMA.FTZ R105, R238, c[0x0][0x2d0], -R179.reuse ;  /* 0x0000b400ee697a23 */ /* 0x102fe200000108b3 */
[----:B------:R-:W-:Y:S03]  /*e0f0*/  MOV R238, R132 ;  /* 0x0000008400ee7202 */ /* 0x000fe60000000f00 */
[----:B------:R3:W1:Y:S01]  /*e100*/  MUFU.EX2 R227, R105 ;  /* 0x0000006900e37308 */ /* 0x0006620000000800 */
[-C--:B-----5:R-:W-:Y:S01]  /*e110*/  HMMA.16816.F32.BF16 R68, R108, R116.reuse, R68 ;  /* 0x000000746c44723c */ /* 0x0a0fe20000041844 */
[----:B------:R-:W-:Y:S07]  /*e120*/  LDSM.16.MT88.4 R132, [R201+0x2800] ;  /* 0x00280000c984783b */ /* 0x000fee0000004200 */
[C---:B------:R-:W-:Y:S08]  /*e130*/  HMMA.16816.F32.BF16 R72, R112.reuse, R116, R72 ;  /* 0x000000747048723c */ /* 0x040ff00000041848 */
[-C--:B------:R-:W-:Y:S04]  /*e140*/  HMMA.16816.F32.BF16 R76, R112, R118.reuse, R76 ;  /* 0x00000076704c723c */ /* 0x080fe8000004184c */
[--C-:B---3--:R-:W-:Y:S04]  /*e150*/  FFMA.FTZ R105, R138, c[0x0][0x2d0], -R178.reuse ;  /* 0x0000b4008a697a23 */ /* 0x108fe800000108b2 */
[C---:B------:R-:W-:Y:S01]  /*e160*/  HMMA.16816.F32.BF16 R80, R108.reuse, R118, R80 ;  /* 0x000000766c50723c */ /* 0x040fe20000041850 */
[----:B------:R-:W4:Y:S01]  /*e170*/  LDSM.16.MT88.4 R116, [R201+0x800] ;  /* 0x00080000c974783b */ /* 0x000f220000004200 */
[----:B------:R5:W-:Y:S02]  /*e180*/  MUFU.EX2 R221, R105 ;  /* 0x0000006900dd7308 */ /* 0x000be40000000800 */
[--C-:B------:R-:W-:Y:S01]  /*e190*/  FFMA.FTZ R138, R246, c[0x0][0x2d0], -R178.reuse ;  /* 0x0000b400f68a7a23 */ /* 0x100fe200000108b2 */
[----:B------:R-:W-:Y:S03]  /*e1a0*/  MOV R246, R159 ;  /* 0x0000009f00f67202 */ /* 0x000fe60000000f00 */
[-C--:B--2---:R-:W-:Y:S08]  /*e1b0*/  HMMA.16816.F32.BF16 R84, R108, R120.reuse, R84 ;  /* 0x000000786c54723c */ /* 0x084ff00000041854 */
[C---:B------:R-:W-:Y:S08]  /*e1c0*/  HMMA.16816.F32.BF16 R88, R112.reuse, R120, R88 ;  /* 0x000000787058723c */ /* 0x040ff00000041858 */
[-C--:B------:R-:W-:Y:S04]  /*e1d0*/  HMMA.16816.F32.BF16 R92, R112, R122.reuse, R92 ;  /* 0x0000007a705c723c */ /* 0x080fe8000004185c */
[--C-:B-----5:R-:W-:Y:S01]  /*e1e0*/  FFMA.FTZ R105, R137, c[0x0][0x2d0], -R178.reuse ;  /* 0x0000b40089697a23 */ /* 0x120fe200000108b2 */
[----:B------:R-:W-:Y:S02]  /*e1f0*/  MOV R137, R136 ;  /* 0x0000008800897202 */ /* 0x000fe40000000f00 */
[----:B------:R-:W-:Y:S01]  /*e200*/  MOV R136, R131 ;  /* 0x0000008300887202 */ /* 0x000fe20000000f00 */
[----:B------:R-:W-:Y:S01]  /*e210*/  HMMA.16816.F32.BF16 R96, R108, R122, R96 ;  /* 0x0000007a6c60723c */ /* 0x000fe20000041860 */
[----:B------:R2:W5:Y:S01]  /*e220*/  MUFU.EX2 R219, R105 ;  /* 0x0000006900db7308 */ /* 0x0005620000000800 */
[----:B------:R-:W3:Y:S02]  /*e230*/  LDL.LU R131, [R1+0x20] ;  /* 0x0000200001837983 */ /* 0x000ee40000300800 */
[----:B------:R-:W-:Y:S01]  /*e240*/  MOV R152, R136 ;  /* 0x0000008800987202 */ /* 0x000fe20000000f00 */
[--C-:B------:R-:W-:Y:S01]  /*e250*/  FFMA.FTZ R136, R182, c[0x0][0x2d0], -R179.reuse ;  /* 0x0000b400b6887a23 */ /* 0x100fe200000108b3 */
[----:B------:R-:W-:Y:S01]  /*e260*/  LDSM.16.MT88.4 R120, [R202+0x1800] ;  /* 0x00180000ca78783b */ /* 0x000fe20000004200 */
[----:B------:R-:W-:Y:S02]  /*e270*/  F2FP.BF16.PACK_AB R108, R236, R234 ;  /* 0x000000eaec6c723e */ /* 0x000fe400000010ff */
[----:B----4-:R-:W-:Y:S02]  /*e280*/  F2FP.BF16.PACK_AB R109, R235, R233 ;  /* 0x000000e9eb6d723e */ /* 0x010fe400000010ff */
[----:B------:R-:W-:Y:S01]  /*e290*/  MUFU.EX2 R191, R136 ;  /* 0x0000008800bf7308 */ /* 0x000fe20000000800 */
[----:B------:R-:W-:Y:S02]  /*e2a0*/  F2FP.BF16.PACK_AB R110, R231, R232 ;  /* 0x000000e8e76e723e */ /* 0x000fe400000010ff */
[----:B-1----:R-:W-:Y:S01]  /*e2b0*/  F2FP.BF16.PACK_AB R111, R227, R229 ;  /* 0x000000e5e36f723e */ /* 0x002fe200000010ff */
[----:B------:R-:W-:Y:S01]  /*e2c0*/  LDSM.16.MT88.4 R180, [R201+0x2c00] ;  /* 0x002c0000c9b4783b */ /* 0x000fe20000004200 */
[----:B------:R-:W-:Y:S01]  /*e2d0*/  MOV R146, R137 ;  /* 0x0000008900927202 */ /* 0x000fe20000000f00 */
[--C-:B------:R-:W-:Y:S01]  /*e2e0*/  FFMA.FTZ R137, R248, c[0x0][0x2d0], -R178.reuse ;  /* 0x0000b400f8897a23 */ /* 0x100fe200000108b2 */
[----:B------:R-:W-:Y:S02]  /*e2f0*/  MOV R248, R160 ;  /* 0x000000a000f87202 */ /* 0x000fe40000000f00 */
[----:B------:R-:W-:Y:S01]  /*e300*/  MOV R157, R146 ;  /* 0x00000092009d7202 */ /* 0x000fe20000000f00 */
[-C--:B------:R-:W-:Y:S03]  /*e310*/  HMMA.16816.F32.BF16 R4, R108, R116.reuse, R4 ;  /* 0x000000746c04723c */ /* 0x080fe60000041804 */
[----:B------:R-:W-:Y:S01]  /*e320*/  MOV R146, R186 ;  /* 0x000000ba00927202 */ /* 0x000fe20000000f00 */
[--C-:B--2---:R-:W-:Y:S01]  /*e330*/  FFMA.FTZ R105, R252, c[0x0][0x2d0], -R178.reuse ;  /* 0x0000b400fc697a23 */ /* 0x104fe200000108b2 */
[----:B-----5:R-:W-:Y:S01]  /*e340*/  F2FP.BF16.PACK_AB R112, R219, R221 ;  /* 0x000000dddb70723e */ /* 0x020fe200000010ff */
[----:B------:R-:W-:Y:S01]  /*e350*/  MUFU.EX2 R186, R141 ;  /* 0x0000008d00ba7308 */ /* 0x000fe20000000800 */
[----:B------:R-:W-:Y:S09]  /*e360*/  MOV R252, R164 ;  /* 0x000000a400fc7202 */ /* 0x000ff20000000f00 */
[----:B------:R1:W-:Y:S02]  /*e370*/  MUFU.EX2 R222, R105 ;  /* 0x0000006900de7308 */ /* 0x0003e40000000800 */
[----:B-1----:R-:W-:Y:S01]  /*e380*/  FFMA.FTZ R105, R251, c[0x0][0x2d0], -R178 ;  /* 0x0000b400fb697a23 */ /* 0x002fe200000108b2 */
[----:B------:R-:W-:Y:S02]  /*e390*/  F2FP.BF16.PACK_AB R178, R187, R188 ;  /* 0x000000bcbbb2723e */ /* 0x000fe400000010ff */
[----:B------:R-:W-:Y:S05]  /*e3a0*/  MOV R251, R163 ;  /* 0x000000a300fb7202 */ /* 0x000fea0000000f00 */
[----:B------:R1:W2:Y:S02]  /*e3b0*/  MUFU.EX2 R223, R105 ;  /* 0x0000006900df7308 */ /* 0x0002a40000000800 */
[----:B-1----:R-:W-:Y:S01]  /*e3c0*/  FFMA.FTZ R105, R244, c[0x0][0x2d0], -R179 ;  /* 0x0000b400f4697a23 */ /* 0x002fe200000108b3 */
[----:B--2---:R-:W-:Y:S02]  /*e3d0*/  F2FP.BF16.PACK_AB R114, R223, R222 ;  /* 0x000000dedf72723e */ /* 0x004fe400000010ff */
[----:B------:R-:W-:Y:S05]  /*e3e0*/  MOV R244, R162 ;  /* 0x000000a200f47202 */ /* 0x000fea0000000f00 */
[----:B------:R1:W-:Y:S02]  /*e3f0*/  MUFU.EX2 R220, R105 ;  /* 0x0000006900dc7308 */ /* 0x0003e40000000800 */
[--C-:B-1----:R-:W-:Y:S02]  /*e400*/  FFMA.FTZ R105, R130, c[0x0][0x2d0], -R177.reuse ;  /* 0x0000b40082697a23 */ /* 0x102fe400000108b1 */
[----:B------:R-:W2:Y:S06]  /*e410*/  LDL.LU R130, [R1+0x2c] ;  /* 0x00002c0001827983 */ /* 0x000eac0000300800 */
[----:B------:R1:W-:Y:S02]  /*e420*/  MUFU.EX2 R199, R105 ;  /* 0x0000006900c77308 */ /* 0x0003e40000000800 */
[--C-:B-1----:R-:W-:Y:S02]  /*e430*/  FFMA.FTZ R105, R129, c[0x0][0x2d0], -R177.reuse ;  /* 0x0000b40081697a23 */ /* 0x102fe400000108b1 */
[----:B------:R-:W4:Y:S06]  /*e440*/  LDL.LU R129, [R1+0x28] ;  /* 0x0000280001817983 */ /* 0x000f2c0000300800 */
[----:B------:R1:W5:Y:S01]  /*e450*/  MUFU.EX2 R197, R105 ;  /* 0x0000006900c57308 */ /* 0x0003620000000800 */
[----:B------:R-:W4:Y:S01]  /*e460*/  LDL.LU R128, [R1+0x24] ;  /* 0x0000240001807983 */ /* 0x000f220000300800 */
[----:B-1----:R-:W-:Y:S01]  /*e470*/  FFMA.FTZ R105, R106, c[0x0][0x2d0], -R177 ;  /* 0x0000b4006a697a23 */ /* 0x002fe200000108b1 */
[----:B-----5:R-:W-:Y:S01]  /*e480*/  F2FP.BF16.PACK_AB R113, R197, R199 ;  /* 0x000000c7c571723e */ /* 0x020fe200000010ff */
[----:B------:R-:W-:Y:S01]  /*e490*/  FFMA.FTZ R106, R250, c[0x0][0x2d0], -R179 ;  /* 0x0000b400fa6a7a23 */ /* 0x000fe200000108b3 */
[----:B------:R-:W-:Y:S05]  /*e4a0*/  MOV R250, R161 ;  /* 0x000000a100fa7202 */ /* 0x000fea0000000f00 */
[----:B------:R1:W-:Y:S10]  /*e4b0*/  MUFU.EX2 R198, R105 ;  /* 0x0000006900c67308 */ /* 0x0003f40000000800 */
[----:B------:R-:W5:Y:S01]  /*e4c0*/  MUFU.EX2 R195, R106 ;  /* 0x0000006a00c37308 */ /* 0x000f620000000800 */
[--C-:B-1----:R-:W-:Y:S02]  /*e4d0*/  FFMA.FTZ R105, R124, c[0x0][0x2d0], -R177.reuse ;  /* 0x0000b4007c697a23 */ /* 0x102fe400000108b1 */
[----:B------:R-:W1:Y:S07]  /*e4e0*/  LDSM.16.MT88.4 R124, [R202+0x800] ;  /* 0x00080000ca7c783b */ /* 0x000e6e0000004200 */
[----:B------:R-:W1:Y:S01]  /*e4f0*/  MUFU.EX2 R196, R105 ;  /* 0x0000006900c47308 */ /* 0x000e620000000800 */
[----:B-----5:R-:W-:Y:S02]  /*e500*/  F2FP.BF16.PACK_AB R173, R195, R220 ;  /* 0x000000dcc3ad723e */ /* 0x020fe400000010ff */
[----:B-1----:R-:W-:Y:S01]  /*e510*/  F2FP.BF16.PACK_AB R115, R196, R198 ;  /* 0x000000c6c473723e */ /* 0x002fe200000010ff */
[----:B------:R-:W-:Y:S01]  /*e520*/  FFMA.FTZ R105, R247, c[0x0][0x2d0], -R177 ;  /* 0x0000b400f7697a23 */ /* 0x000fe200000108b1 */
[----:B------:R-:W-:Y:S05]  /*e530*/  MOV R247, R149 ;  /* 0x0000009500f77202 */ /* 0x000fea0000000f00 */
[C---:B------:R-:W-:Y:S08]  /*e540*/  HMMA.16816.F32.BF16 R8, R112.reuse, R116, R8 ;  /* 0x000000747008723c */ /* 0x040ff00000041808 */
[-C--:B------:R-:W-:Y:S08]  /*e550*/  HMMA.16816.F32.BF16 R12, R112, R118.reuse, R12 ;  /* 0x00000076700c723c */ /* 0x080ff0000004180c */
[C---:B------:R-:W-:Y:S01]  /*e560*/  HMMA.16816.F32.BF16 R16, R108.reuse, R118, R16 ;  /* 0x000000766c10723c */ /* 0x040fe20000041810 */
[----:B------:R-:W-:Y:S07]  /*e570*/  LDSM.16.MT88.4 R116, [R202+0x2800] ;  /* 0x00280000ca74783b */ /* 0x000fee0000004200 */
[-C--:B------:R-:W-:Y:S08]  /*e580*/  HMMA.16816.F32.BF16 R20, R108, R124.reuse, R20 ;  /* 0x0000007c6c14723c */ /* 0x080ff00000041814 */
[C---:B------:R-:W-:Y:S08]  /*e590*/  HMMA.16816.F32.BF16 R24, R112.reuse, R124, R24 ;  /* 0x0000007c7018723c */ /* 0x040ff00000041818 */
[-C--:B------:R-:W-:Y:S08]  /*e5a0*/  HMMA.16816.F32.BF16 R28, R112, R126.reuse, R28 ;  /* 0x0000007e701c723c */ /* 0x080ff0000004181c */
[C---:B------:R-:W-:Y:S04]  /*e5b0*/  HMMA.16816.F32.BF16 R32, R108.reuse, R126, R32 ;  /* 0x0000007e6c20723c */ /* 0x040fe80000041820 */
[----:B---3--:R-:W-:Y:S04]  /*e5c0*/  FFMA.FTZ R101, R101, R131, R143 ;  /* 0x0000008365657223 */ /* 0x008fe8000001008f */
[----:B------:R-:W-:Y:S01]  /*e5d0*/  FADD.FTZ R106, R152, R101 ;  /* 0x00000065986a7221 */ /* 0x000fe20000010000 */
[----:B------:R-:W-:Y:S02]  /*e5e0*/  MOV R152, R189 ;  /* 0x000000bd00987202 */ /* 0x000fe40000000f00 */
[----:B------:R-:W-:Y:S01]  /*e5f0*/  MUFU.EX2 R189, R138 ;  /* 0x0000008a00bd7308 */ /* 0x000fe20000000800 */
[----:B--2---:R-:W-:Y:S09]  /*e600*/  FFMA.FTZ R100, R100, R130, R190 ;  /* 0x0000008264647223 */ /* 0x004ff200000100be */
[----:B------:R1:W2:Y:S02]  /*e610*/  MUFU.EX2 R190, R137 ;  /* 0x0000008900be7308 */ /* 0x0002a40000000800 */
[----:B-1----:R-:W-:Y:S01]  /*e620*/  LDSM.16.MT88.4 R136, [R202+0xc00] ;  /* 0x000c0000ca88783b */ /* 0x002fe20000004200 */
[----:B--2---:R-:W-:Y:S01]  /*e630*/  F2FP.BF16.PACK_AB R176, R189, R190 ;  /* 0x000000bebdb0723e */ /* 0x004fe200000010ff */
[----:B----4-:R-:W-:Y:S02]  /*e640*/  FFMA.FTZ R143, R3, R129, R185 ;  /* 0x00000081038f7223 */ /* 0x010fe400000100b9 */
[----:B------:R-:W-:Y:S04]  /*e650*/  FADD.FTZ R3, R152, R100 ;  /* 0x0000006498037221 */ /* 0x000fe80000010000 */
[----:B------:R-:W1:Y:S01]  /*e660*/  MUFU.EX2 R185, R105 ;  /* 0x0000006900b97308 */ /* 0x000e620000000800 */
[----:B------:R-:W-:Y:S02]  /*e670*/  FFMA.FTZ R0, R0, R128, R184 ;  /* 0x0000008000007223 */ /* 0x000fe400000100b8 */
[----:B------:R-:W2:Y:S01]  /*e680*/  LDSM.16.MT88.4 R128, [R201+0x1800] ;  /* 0x00180000c980783b */ /* 0x000ea20000004200 */
[----:B------:R-:W-:Y:S02]  /*e690*/  FADD.FTZ R101, R170, R143 ;  /* 0x0000008faa657221 */ /* 0x000fe40000010000 */
[----:B------:R-:W-:Y:S02]  /*e6a0*/  FADD.FTZ R100, R169, R0 ;  /* 0x00000000a9647221 */ /* 0x000fe40000010000 */
[----:B------:R-:W-:Y:S01]  /*e6b0*/  FADD.FTZ R0, R168, R106 ;  /* 0x0000006aa8007221 */ /* 0x000fe20000010000 */
[----:B------:R-:W-:Y:S01]  /*e6c0*/  MOV R106, R156 ;  /* 0x0000009c006a7202 */ /* 0x000fe20000000f00 */
[----:B------:R-:W-:Y:S01]  /*e6d0*/  FADD.FTZ R3, R175, R3 ;  /* 0x00000003af037221 */ /* 0x000fe20000010000 */
[----:B------:R-:W-:Y:S01]  /*e6e0*/  LDSM.16.MT88.4 R152, [R201+0x1c00] ;  /* 0x001c0000c998783b */ /* 0x000fe20000004200 */
[----:B------:R-:W-:Y:S01]  /*e6f0*/  F2FP.BF16.PACK_AB R175, R191, R192 ;  /* 0x000000c0bfaf723e */ /* 0x000fe200000010ff */
[----:B------:R-:W3:Y:S06]  /*e700*/  MUFU.EX2 R184, R142 ;  /* 0x0000008e00b87308 */ /* 0x000eec0000000800 */
[----:B------:R-:W-:Y:S01]  /*e710*/  LDSM.16.MT88.4 R168, [R202+0x1c00] ;  /* 0x001c0000caa8783b */ /* 0x000fe20000004200 */
[----:B-1----:R-:W-:Y:S01]  /*e720*/  F2FP.BF16.PACK_AB R177, R185, R186 ;  /* 0x000000bab9b1723e */ /* 0x002fe200000010ff */
[----:B------:R-:W-:Y:S01]  /*e730*/  FADD.FTZ R105, R238, R101 ;  /* 0x00000065ee697221 */ /* 0x000fe20000010000 */
[----:B------:R-:W-:Y:S01]  /*e740*/  MOV R238, R165 ;  /* 0x000000a500ee7202 */ /* 0x000fe20000000f00 */
[----:B------:R-:W-:Y:S01]  /*e750*/  FADD.FTZ R101, R237, R100 ;  /* 0x00000064ed657221 */ /* 0x000fe20000010000 */
[----:B------:R-:W-:Y:S01]  /*e760*/  MOV R237, R166 ;  /* 0x000000a600ed7202 */ /* 0x000fe20000000f00 */
[----:B------:R-:W-:Y:S01]  /*e770*/  FADD.FTZ R100, R239, R0 ;  /* 0x00000000ef647221 */ /* 0x000fe20000010000 */
[----:B------:R-:W-:Y:S02]  /*e780*/  MOV R239, R167 ;  /* 0x000000a700ef7202 */ /* 0x000fe40000000f00 */
[----:B------:R-:W-:Y:S02]  /*e790*/  MOV R0, R157 ;  /* 0x0000009d00007202 */ /* 0x000fe40000000f00 */
[----:B---3--:R-:W-:Y:S01]  /*e7a0*/  F2FP.BF16.PACK_AB R179, R107, R184 ;  /* 0x000000b86bb3723e */ /* 0x008fe200000010ff */
[-C--:B--2---:R-:W-:Y:S08]  /*e7b0*/  HMMA.16816.F32.BF16 R36, R108, R128.reuse, R36 ;  /* 0x000000806c24723c */ /* 0x084ff00000041824 */
[C---:B------:R-:W-:Y:S08]  /*e7c0*/  HMMA.16816.F32.BF16 R40, R112.reuse, R128, R40 ;  /* 0x000000807028723c */ /* 0x040ff00000041828 */
[-C--:B------:R-:W-:Y:S08]  /*e7d0*/  HMMA.16816.F32.BF16 R44, R112, R130.reuse, R44 ;  /* 0x00000082702c723c */ /* 0x080ff0000004182c */
[C---:B------:R-:W-:Y:S08]  /*e7e0*/  HMMA.16816.F32.BF16 R48, R108.reuse, R130, R48 ;  /* 0x000000826c30723c */ /* 0x040ff00000041830 */
[-C--:B------:R-:W-:Y:S08]  /*e7f0*/  HMMA.16816.F32.BF16 R52, R108, R120.reuse, R52 ;  /* 0x000000786c34723c */ /* 0x080ff00000041834 */
        /* <DEDUP_REMOVED lines=12> */
[-C--:B-1----:R-:W-:Y:S01]  /*e8c0*/  HMMA.16816.F32.BF16 R108, R172, R120.reuse, R4 ;  /* 0x00000078ac6c723c */ /* 0x082fe20000041804 */
[----:B------:R-:W1:Y:S07]  /*e8d0*/  LDSM.16.MT88.4 R4, [R202+0x2c00] ;  /* 0x002c0000ca04783b */ /* 0x000e6e0000004200 */
[C---:B------:R-:W-:Y:S07]  /*e8e0*/  HMMA.16816.F32.BF16 R112, R176.reuse, R120, R8 ;  /* 0x00000078b070723c */ /* 0x040fee0000041808 */
[----:B------:R-:W-:Y:S01]  /*e8f0*/  MOV R11, R146 ;  /* 0x00000092000b7202 */ /* 0x000fe20000000f00 */
[-C--:B------:R-:W-:Y:S04]  /*e900*/  HMMA.16816.F32.BF16 R116, R176, R122.reuse, R12 ;  /* 0x0000007ab074723c */ /* 0x080fe8000004180c */
[----:B------:R-:W-:Y:S02]  /*e910*/  FADD.FTZ R3, R11, R3 ;  /* 0x000000030b037221 */ /* 0x000fe40000010000 */
[----:B------:R-:W-:Y:S01]  /*e920*/  FADD.FTZ R10, R0, R105 ;  /* 0x00000069000a7221 */ /* 0x000fe20000010000 */
[----:B------:R-:W-:Y:S01]  /*e930*/  MOV R105, R102 ;  /* 0x0000006600697202 */ /* 0x000fe20000000f00 */
[C---:B------:R-:W-:Y:S04]  /*e940*/  HMMA.16816.F32.BF16 R120, R172.reuse, R122, R16 ;  /* 0x0000007aac78723c */ /* 0x040fe80000041810 */
[----:B------:R-:W-:Y:S01]  /*e950*/  FADD.FTZ R0, R106, R101 ;  /* 0x000000656a007221 */ /* 0x000fe20000010000 */
[-C--:B------:R-:W-:Y:S01]  /*e960*/  MOV R101, R2.reuse ;  /* 0x0000000200657202 */ /* 0x080fe20000000f00 */
[----:B------:R-:W-:Y:S01]  /*e970*/  FADD.FTZ R3, R243, R3 ;  /* 0x00000003f3037221 */ /* 0x000fe20000010000 */
[----:B------:R-:W-:Y:S01]  /*e980*/  MOV R106, R2 ;  /* 0x00000002006a7202 */ /* 0x000fe20000000f00 */
        /* <DEDUP_REMOVED lines=13> */
[----:B------:R-:W-:Y:S01]  /*ea60*/  FADD.FTZ R8, R241, R100 ;  /* 0x00000064f1087221 */ /* 0x000fe20000010000 */
[----:B------:R-:W-:Y:S03]  /*ea70*/  MOV R100, R103 ;  /* 0x0000006700647202 */ /* 0x000fe60000000f00 */
        /* <DEDUP_REMOVED lines=30> */
[----:B------:R-:W-:Y:S01]  /*ec60*/  FADD.FTZ R8, R186, R8 ;  /* 0x00000008ba087221 */ /* 0x000fe20000010000 */
        /* <DEDUP_REMOVED lines=19> */
[----:B------:R-:W-:Y:S03]  /*eda0*/  FADD.FTZ R0, R185, R8 ;  /* 0x00000008b9007221 */ /* 0x000fe60000010000 */
[----:B------:R2:W-:Y:S01]  /*edb0*/  STL [R1+0x2c], R6 ;  /* 0x00002c0601007387 */ /* 0x0005e20000100800 */
[----:B------:R-:W-:Y:S01]  /*edc0*/  FADD.FTZ R3, R184, R0 ;  /* 0x00000000b8037221 */ /* 0x000fe20000010000 */
[----:B------:R-:W-:Y:S03]  /*edd0*/  IADD3 R0, R225, -0x1, RZ ;  /* 0xffffffffe1007810 */ /* 0x000fe60007ffe0ff */
[----:B------:R-:W-:Y:S01]  /*ede0*/  FADD.FTZ R3, R107, R3 ;  /* 0x000000036b037221 */ /* 0x000fe20000010000 */
[----:B------:R-:W-:Y:S02]  /*edf0*/  MOV R225, R0 ;  /* 0x0000000000e17202 */ /* 0x000fe40000000f00 */
[----:B------:R-:W-:Y:S01]  /*ee00*/  MOV R0, R104 ;  /* 0x0000006800007202 */ /* 0x000fe20000000f00 */
[----:B-1----:R-:W-:Y:S05]  /*ee10*/  FADD.FTZ R4, R187, R5 ;  /* 0x00000005bb047221 */ /* 0x002fea0000010000 */
[----:B------:R2:W-:Y:S04]  /*ee20*/  STL [R1+0x28], R4 ;  /* 0x0000280401007387 */ /* 0x0005e80000100800 */
[----:B------:R2:W-:Y:S02]  /*ee30*/  STL [R1+0x24], R3 ;  /* 0x0000240301007387 */ /* 0x0005e40000100800 */
[----:B--2---:R-:W-:-:S05]  /*ee40*/  @P0 BRA `(.L_x_632) ;  /* 0xffffbf4000000947 */ /* 0x004fca000383ffff */
.L_x_625:
[----:B------:R-:W-:Y:S05]  /*ee50*/  BRA.DIV ~URZ, `(.L_x_633) ;  /* 0x000057927f007947 */ /* 0x000fea000b800000 */
[----:B-1----:R-:W2:Y:S04]  /*ee60*/  LDL R0, [R1+0x20] ;  /* 0x0000200001007983 */ /* 0x002ea80000100800 */
[----:B--2---:R1:W2:Y:S02]  /*ee70*/  SHFL.BFLY PT, R5, R0, 0x2, 0x1f ;  /* 0x0c401f0000057f89 */ /* 0x0042a400000e0000 */
.L_x_685:
[----:B-1----:R-:W3:Y:S02]  /*ee80*/  LDL.LU R0, [R1+0x20] ;  /* 0x0000200001007983 */ /* 0x002ee40000300800 */
[----:B--23--:R-:W-:Y:S01]  /*ee90*/  FADD.FTZ R5, R5, R0 ;  /* 0x0000000005057221 */ /* 0x00cfe20000010000 */
[----:B------:R-:W-:Y:S05]  /*eea0*/  BRA.DIV ~URZ, `(.L_x_634) ;  /* 0x000057a27f007947 */ /* 0x000fea000b800000 */
[----:B------:R-:W2:Y:S04]  /*eeb0*/  LDL.LU R2, [R1+0x2c] ;  /* 0x00002c0001027983 */ /* 0x000ea80000300800 */
[----:B------:R-:W3:Y:S04]  /*eec0*/  LDL.LU R0, [R1+0x28] ;  /* 0x0000280001007983 */ /* 0x000ee80000300800 */
[----:B------:R-:W4:Y:S04]  /*eed0*/  LDL.LU R9, [R1+0x24] ;  /* 0x0000240001097983 */ /* 0x000f280000300800 */
[----:B--2---:R-:W1:Y:S04]  /*eee0*/  SHFL.BFLY PT, R7, R2, 0x2, 0x1f ;  /* 0x0c401f0002077f89 */ /* 0x004e6800000e0000 */
[----:B---3--:R-:W2:Y:S04]  /*eef0*/  SHFL.BFLY PT, R8, R0, 0x2, 0x1f ;  /* 0x0c401f0000087f89 */ /* 0x008ea800000e0000 */
[----:B----4-:R-:W3:Y:S01]  /*ef00*/  SHFL.BFLY PT, R4, R9, 0x2, 0x1f ;  /* 0x0c401f0009047f89 */ /* 0x010ee200000e0000 */
[----:B-1----:R-:W-:-:S02]  /*ef10*/  FADD.FTZ R7, R7, R2 ;  /* 0x0000000207077221 */ /* 0x002fc40000010000 */
[----:B--2---:R-:W-:-:S03]  /*ef20*/  FADD.FTZ R8, R8, R0 ;  /* 0x0000000008087221 */ /* 0x004fc60000010000 */
[----:B------:R-:W1:Y:S01]  /*ef30*/  SHFL.BFLY PT, R2, R7, 0x1, 0x1f ;  /* 0x0c201f0007027f89 */ /* 0x000e6200000e0000 */
[----:B---3--:R-:W-:-:S03]  /*ef40*/  FADD.FTZ R4, R4, R9 ;  /* 0x0000000904047221 */ /* 0x008fc60000010000 */
[----:B------:R-:W2:Y:S04]  /*ef50*/  SHFL.BFLY PT, R0, R5, 0x1, 0x1f ;  /* 0x0c201f0005007f89 */ /* 0x000ea800000e0000 */
[----:B------:R-:W3:Y:S04]  /*ef60*/  SHFL.BFLY PT, R3, R8, 0x1, 0x1f ;  /* 0x0c201f0008037f89 */ /* 0x000ee800000e0000 */
[----:B------:R4:W4:Y:S01]  /*ef70*/  SHFL.BFLY PT, R6, R4, 0x1, 0x1f ;  /* 0x0c201f0004067f89 */ /* 0x00092200000e0000 */
[----:B-1----:R-:W-:Y:S02]  /*ef80*/  FADD.FTZ R7, R7, R2 ;  /* 0x0000000207077221 */ /* 0x002fe40000010000 */
[----:B--2---:R-:W-:-:S02]  /*ef90*/  FADD.FTZ R5, R5, R0 ;  /* 0x0000000005057221 */ /* 0x004fc40000010000 */
[----:B---3--:R-:W-:-:S03]  /*efa0*/  FADD.FTZ R8, R8, R3 ;  /* 0x0000000308087221 */ /* 0x008fc60000010000 */
.L_x_686:
[----:B------:R-:W-:Y:S01]  /*efb0*/  FSETP.NE.FTZ.AND P3, PT, R5, RZ, PT ;  /* 0x000000ff0500720b */ /* 0x000fe20003f75000 */
[----:B------:R-:W-:Y:S01]  /*efc0*/  CS2R R2, SRZ ;  /* 0x0000000000027805 */ /* 0x000fe2000001ff00 */
[----:B------:R-:W-:Y:S01]  /*efd0*/  FSETP.NE.FTZ.AND P2, PT, R7, RZ, PT ;  /* 0x000000ff0700720b */ /* 0x000fe20003f55000 */
[----:B----4-:R-:W-:Y:S01]  /*efe0*/  FADD.FTZ R6, R6, R4 ;  /* 0x0000000406067221 */ /* 0x010fe20000010000 */
[----:B------:R-:W-:Y:S02]  /*eff0*/  FSETP.NE.FTZ.AND P1, PT, R8, RZ, PT ;  /* 0x000000ff0800720b */ /* 0x000fe40003f35000 */
[----:B------:R-:W-:Y:S02]  /*f000*/  MOV R0, RZ ;  /* 0x000000ff00007202 */ /* 0x000fe40000000f00 */
[----:B------:R-:W-:Y:S02]  /*f010*/  FSETP.NE.FTZ.AND P0, PT, R6, RZ, PT ;  /* 0x000000ff0600720b */ /* 0x000fe40003f15000 */
[----:B------:R-:W-:-:S02]  /*f020*/  MOV R47, 0xff800000 ;  /* 0xff800000002f7802 */ /* 0x000fc40000000f00 */
[----:B------:R-:W-:Y:S01]  /*f030*/  MOV R46, 0xff800000 ;  /* 0xff800000002e7802 */ /* 0x000fe20000000f00 */
[----:B------:R-:W1:Y:S01]  /*f040*/  @P3 MUFU.RCP R0, R5 ;  /* 0x0000000500003308 */ /* 0x000e620000001000 */
[----:B------:R-:W-:Y:S02]  /*f050*/  MOV R45, 0xff800000 ;  /* 0xff800000002d7802 */ /* 0x000fe40000000f00 */
[----:B------:R-:W-:Y:S02]  /*f060*/  @P2 MOV R4, 0x3f317218 ;  /* 0x3f31721800042802 */ /* 0x000fe40000000f00 */
[----:B------:R-:W-:Y:S02]  /*f070*/  @P1 MOV R13, 0x3f317218 ;  /* 0x3f317218000d1802 */ /* 0x000fe40000000f00 */
[----:B------:R-:W-:Y:S01]  /*f080*/  MOV R44, 0xff800000 ;  /* 0xff800000002c7802 */ /* 0x000fe20000000f00 */
[----:B------:R-:W2:Y:S01]  /*f090*/  @P2 MUFU.RCP R3, R7 ;  /* 0x0000000700032308 */ /* 0x000ea20000001000 */
[----:B------:R-:W-:-:S07]  /*f0a0*/  @P2 FMUL.FTZ R4, R4, c[0x0][0x2d0] ;  /* 0x0000b40004042a20 */ /* 0x000fce0000410000 */
[----:B------:R-:W3:Y:S01]  /*f0b0*/  @P1 MUFU.RCP R2, R8 ;  /* 0x0000000800021308 */ /* 0x000ee20000001000 */
[C---:B-1----:R-:W-:Y:S02]  /*f0c0*/  FMUL.FTZ R108, R0.reuse, R108 ;  /* 0x0000006c006c7220 */ /* 0x042fe40000410000 */
[C---:B------:R-:W-:Y:S02]  /*f0d0*/  FMUL.FTZ R43, R0.reuse, R109 ;  /* 0x0000006d002b7220 */ /* 0x040fe40000410000 */
[C---:B------:R-:W-:Y:S02]  /*f0e0*/  FMUL.FTZ R120, R0.reuse, R120 ;  /* 0x0000007800787220 */ /* 0x040fe40000410000 */
[C---:B------:R-:W-:Y:S01]  /*f0f0*/  FMUL.FTZ R40, R0.reuse, R121 ;  /* 0x0000007900287220 */ /* 0x040fe20000410000 */
[----:B------:R-:W1:Y:S01]  /*f100*/  @P3 MUFU.LG2 R5, R5 ;  /* 0x0000000500053308 */ /* 0x000e620000000c00 */
[C---:B------:R-:W-:Y:S02]  /*f110*/  FMUL.FTZ R124, R0.reuse, R124 ;  /* 0x0000007c007c7220 */ /* 0x040fe40000410000 */
[----:B------:R-:W-:-:S02]  /*f120*/  FMUL.FTZ R37, R0, R125 ;  /* 0x0000007d00257220 */ /* 0x000fc40000410000 */
[C---:B------:R-:W-:Y:S02]  /*f130*/  FMUL.FTZ R136, R0.reuse, R136 ;  /* 0x0000008800887220 */ /* 0x040fe40000410000 */
[C---:B------:R-:W-:Y:S01]  /*f140*/  FMUL.FTZ R34, R0.reuse, R137 ;  /* 0x0000008900227220 */ /* 0x040fe20000410000 */
[----:B------:R-:W4:Y:S01]  /*f150*/  @P1 MUFU.LG2 R8, R8 ;  /* 0x0000000800081308 */ /* 0x000f220000000c00 */
[C---:B------:R-:W-:Y:S02]  /*f160*/  FMUL.FTZ R140, R0.reuse, R140 ;  /* 0x0000008c008c7220 */ /* 0x040fe40000410000 */
[C---:B------:R-:W-:Y:S02]  /*f170*/  FMUL.FTZ R31, R0.reuse, R141 ;  /* 0x0000008d001f7220 */ /* 0x040fe40000410000 */
[C---:B------:R-:W-:Y:S02]  /*f180*/  FMUL.FTZ R152, R0.reuse, R152 ;  /* 0x0000009800987220 */ /* 0x040fe40000410000 */
[C---:B------:R-:W-:Y:S01]  /*f190*/  FMUL.FTZ R28, R0.reuse, R153 ;  /* 0x00000099001c7220 */ /* 0x040fe20000410000 */
[----:B------:R-:W5:Y:S01]  /*f1a0*/  @P2 MUFU.LG2 R7, R7 ;  /* 0x0000000700072308 */ /* 0x000f620000000c00 */
        /* <DEDUP_REMOVED lines=12> */
[----:B------:R-:W-:Y:S01]  /*f270*/  MOV R0, RZ ;  /* 0x000000ff00007202 */ /* 0x000fe20000000f00 */
[----:B--2---:R-:W-:-:S02]  /*f280*/  FMUL.FTZ R110, R3, R110 ;  /* 0x0000006e036e7220 */ /* 0x004fc40000410000 */
[C---:B------:R-:W-:Y:S02]  /*f290*/  FMUL.FTZ R42, R3.reuse, R111 ;  /* 0x0000006f032a7220 */ /* 0x040fe40000410000 */
[C---:B------:R-:W-:Y:S01]  /*f2a0*/  FMUL.FTZ R122, R3.reuse, R122 ;  /* 0x0000007a037a7220 */ /* 0x040fe20000410000 */
[----:B------:R-:W-:Y:S01]  /*f2b0*/  @P0 MUFU.RCP R0, R6 ;  /* 0x0000000600000308 */ /* 0x000fe20000001000 */
        /* <DEDUP_REMOVED lines=21> */
[----:B------:R-:W-:Y:S01]  /*f410*/  @P3 MOV R3, 0x3f317218 ;  /* 0x3f31721800033802 */ /* 0x000fe20000000f00 */
[----:B---3--:R-:W-:-:S02]  /*f420*/  FMUL.FTZ R112, R2, R112 ;  /* 0x0000007002707220 */ /* 0x008fc40000410000 */
        /* <DEDUP_REMOVED lines=22> */
[----:B------:R-:W-:Y:S02]  /*f590*/  FMUL.FTZ R93, R2, R93 ;  /* 0x0000005d025d7220 */ /* 0x000fe40000410000 */
[----:B------:R-:W2:Y:S01]  /*f5a0*/  @P0 MUFU.LG2 R2, R6 ;  /* 0x0000000600020308 */ /* 0x000ea20000000c00 */
[----:B-1----:R-:W-:-:S02]  /*f5b0*/  @P3 FMUL.FTZ R9, R5, 0.69314718246459960938 ;  /* 0x3f31721805093820 */ /* 0x002fc40000410000 */
[----:B------:R-:W-:Y:S02]  /*f5c0*/  @P3 FMUL.FTZ R5, R3, c[0x0][0x2d0] ;  /* 0x0000b40003053a20 */ /* 0x000fe40000410000 */
[----:B----4-:R-:W-:Y:S02]  /*f5d0*/  @P1 FMUL.FTZ R8, R8, 0.69314718246459960938 ;  /* 0x3f31721808081820 */ /* 0x010fe40000410000 */
[----:B------:R-:W-:Y:S02]  /*f5e0*/  @P1 FMUL.FTZ R3, R13, c[0x0][0x2d0] ;  /* 0x0000b4000d031a20 */ /* 0x000fe40000410000 */
[----:B-----5:R-:W-:Y:S02]  /*f5f0*/  @P2 FMUL.FTZ R7, R7, 0.69314718246459960938 ;  /* 0x3f31721807072820 */ /* 0x020fe40000410000 */
[----:B------:R-:W-:Y:S01]  /*f600*/  @P1 FFMA.FTZ R47, R3, R102, R8 ;  /* 0x00000066032f1223 */ /* 0x000fe20000010008 */
[----:B------:R-:W-:Y:S01]  /*f610*/  @P0 MOV R3, 0x3f317218 ;  /* 0x3f31721800030802 */ /* 0x000fe20000000f00 */
[----:B------:R-:W-:Y:S01]  /*f620*/  @P2 FFMA.FTZ R46, R4, R103, R7 ;  /* 0x00000067042e2223 */ /* 0x000fe20000010007 */
[----:B------:R-:W-:Y:S01]  /*f630*/  MOV R4, 0x1 ;  /* 0x0000000100047802 */ /* 0x000fe20000000f00 */
[----:B------:R-:W-:-:S02]  /*f640*/  @P3 FFMA.FTZ R45, R5, R104, R9 ;  /* 0x00000068052d3223 */ /* 0x000fc40000010009 */
[----:B--2---:R-:W-:Y:S02]  /*f650*/  @P0 FMUL.FTZ R2, R2, 0.69314718246459960938 ;  /* 0x3f31721802020820 */ /* 0x004fe40000410000 */
[----:B------:R-:W-:Y:S02]  /*f660*/  @P0 FMUL.FTZ R3, R3, c[0x0][0x2d0] ;  /* 0x0000b40003030a20 */ /* 0x000fe40000410000 */
        /* <DEDUP_REMOVED lines=24> */
[----:B------:R-:W-:Y:S01]  /*f7f0*/  PRMT R0, R4, 0x7610, R0 ;  /* 0x0000761004007816 */ /* 0x000fe20000000000 */
[----:B------:R-:W-:Y:S02]  /*f800*/  @P0 FFMA.FTZ R44, R3, R101, R2 ;  /* 0x00000065032c0223 */ /* 0x000fe40000010002 */
.L_x_594:
[----:B------:R2:W5:Y:S01]  /*f810*/  LDL R8, [R1+0x7c] ;  /* 0x00007c0001087983 */ /* 0x0005620000100800 */
[----:B------:R-:W-:Y:S03]  /*f820*/  BSSY B0, `(.L_x_635) ;  /* 0x0000012000007945 */ /* 0x000fe60003800000 */
[----:B------:R-:W3:Y:S02]  /*f830*/  S2R R49, SR_TID.X ;  /* 0x0000000000317919 */ /* 0x000ee40000002100 */
[----:B---3--:R-:W-:-:S13]  /*f840*/  LOP3.LUT P6, RZ, R49, 0x7f, RZ, 0xc0, !PT ;  /* 0x0000007f31ff7812 */ /* 0x008fda00078cc0ff */
[----:B------:R-:W-:Y:S05]  /*f850*/  @P6 BRA `(.L_x_636) ;  /* 0x000000e000006947 */ /* 0x000fea0003800000 */
[----:B--2---:R-:W2:Y:S01]  /*f860*/  S2R R4, SR_LANEID ;  /* 0x0000000000047919 */ /* 0x004ea20000000000 */
[----:B------:R-:W-:Y:S01]  /*f870*/  VOTEU.ANY UR4, UPT, PT ;  /* 0x0000000000047886 */ /* 0x000fe200038e0100 */
[----:B-1----:R-:W-:Y:S01]  /*f880*/  IMAD.MOV.U32 R6, RZ, RZ, c[0x0][0x580] ;  /* 0x00016000ff067624 */ /* 0x002fe200078e00ff */
[----:B------:R-:W2:Y:S01]  /*f890*/  FLO.U32 R3, UR4 ;  /* 0x0000000400037d00 */ /* 0x000ea200080e0000 */
[----:B------:R-:W-:-:S07]  /*f8a0*/  IMAD.MOV.U32 R7, RZ, RZ, c[0x0][0x584] ;  /* 0x00016100ff077624 */ /* 0x000fce00078e00ff */
[----:B------:R-:W1:Y:S01]  /*f8b0*/  POPC R2, UR4 ;  /* 0x0000000400027d09 */ /* 0x000e620008000000 */
[----:B--2---:R-:W-:-:S13]  /*f8c0*/  ISETP.EQ.U32.AND P0, PT, R3, R4, PT ;  /* 0x000000040300720c */ /* 0x004fda0003f02070 */
[----:B-1----:R-:W2:Y:S04]  /*f8d0*/  @P0 ATOMG.E.ADD.STRONG.GPU PT, R2, [R6.64], R2 ;  /* 0x00000002060209a8 */ /* 0x002ea800081ee1c6 */
[----:B------:R-:W1:Y:S04]  /*f8e0*/  S2R R4, SR_LTMASK ;  /* 0x0000000000047919 */ /* 0x000e680000003900 */
[----:B--2---:R1:W2:Y:S02]  /*f8f0*/  SHFL.IDX PT, R3, R2, R3, 0x1f ;  /* 0x00001f0302037589 */ /* 0x0042a400000e0000 */
[----:B-1----:R-:W-:-:S06]  /*f900*/  LOP3.LUT R2, R4, UR4, RZ, 0xc0, !PT ;  /* 0x0000000404027c12 */ /* 0x002fcc000f8ec0ff */
[----:B------:R-:W2:Y:S02]  /*f910*/  POPC R2, R2 ;  /* 0x0000000200027309 */ /* 0x000ea40000000000 */
[----:B--2--5:R-:W-:-:S05]  /*f920*/  IADD3 R8, R3, c[0x0][0xc], R2 ;  /* 0x0000030003087a10 */ /* 0x024fca0007ffe002 */
[----:B------:R1:W-:Y:S02]  /*f930*/  STL [R1+0x7c], R8 ;  /* 0x00007c0801007387 */ /* 0x0003e40000100800 */
.L_x_636:
[----:B--2---:R-:W-:Y:S05]  /*f940*/  BSYNC B0 ;  /* 0x0000000000007941 */ /* 0x004fea0003800000 */
.L_x_635:
[----:B------:R-:W-:Y:S01]  /*f950*/  PRMT R0, R0, 0x9910, RZ ;  /* 0x0000991000007816 */ /* 0x000fe200000000ff */
[----:B------:R-:W-:Y:S01]  /*f960*/  BSSY B1, `(.L_x_637) ;  /* 0x00001ef000017945 */ /* 0x000fe20003800000 */
[----:B-----5:R-:W-:Y:S02]  /*f970*/  IMAD.MOV.U32 R64, RZ, RZ, R8 ;  /* 0x000000ffff407224 */ /* 0x020fe400078e0008 */
[----:B------:R-:W-:-:S13]  /*f980*/  ISETP.NE.AND P0, PT, R0, RZ, PT ;  /* 0x000000ff0000720c */ /* 0x000fda0003f05270 */
[----:B------:R-:W-:Y:S05]  /*f990*/  @!P0 BRA `(.L_x_638) ;  /* 0x0000130000008947 */ /* 0x000fea0003800000 */
[----:B------:R-:W2:Y:S04]  /*f9a0*/  LDL R52, [R1+0x6c] ;  /* 0x00006c0001347983 */ /* 0x000ea80000100800 */
[----:B------:R-:W3:Y:S04]  /*f9b0*/  LDL R51, [R1+0x70] ;  /* 0x0000700001337983 */ /* 0x000ee80000100800 */
[----:B------:R-:W4:Y:S04]  /*f9c0*/  LDL R50, [R1+0x78] ;  /* 0x0000780001327983 */ /* 0x000f280000100800 */
[----:B------:R-:W5:Y:S01]  /*f9d0*/  LDL R48, [R1+0x74] ;  /* 0x0000740001307983 */ /* 0x000f620000100800 */
[----:B------:R-:W-:Y:S01]  /*f9e0*/  WARPSYNC 0xffffffff ;  /* 0xffffffff00007948 */ /* 0x000fe20003800000 */
[----:B------:R-:W-:-:S02]  /*f9f0*/  F2FP.BF16.PACK_AB R43, R43, R108 ;  /* 0x0000006c2b2b723e */ /* 0x000fc400000010ff */
[----:B------:R-:W-:Y:S01]  /*fa00*/  BAR.SYNC.DEFER_BLOCKING 0x1, 0x80 ;  /* 0x0042000000007b1d */ /* 0x000fe20000010000 */
        /* <DEDUP_REMOVED lines=39> */
[----:B-1----:R-:W-:Y:S02]  /*fc80*/  F2FP.BF16.PACK_AB R8, R85, R84 ;  /* 0x000000545508723e */ /* 0x002fe400000010ff */
[----:B------:R-:W-:Y:S02]  /*fc90*/  F2FP.BF16.PACK_AB R7, R87, R86 ;  /* 0x000000565707723e */ /* 0x000fe400000010ff */
[----:B------:R-:W-:-:S02]  /*fca0*/  F2FP.BF16.PACK_AB R4, R97, R96 ;  /* 0x000000606104723e */ /* 0x000fc400000010ff */
[----:B------:R-:W-:Y:S02]  /*fcb0*/  F2FP.BF16.PACK_AB R3, R99, R98 ;  /* 0x000000626303723e */ /* 0x000fe400000010ff */
[----:B------:R-:W-:Y:S02]  /*fcc0*/  F2FP.BF16.PACK_AB R6, R89, R88 ;  /* 0x000000585906723e */ /* 0x000fe400000010ff */
[----:B------:R-:W-:Y:S02]  /*fcd0*/  F2FP.BF16.PACK_AB R5, R5, R90 ;  /* 0x0000005a0505723e */ /* 0x000fe400000010ff */
[----:B------:R-:W-:Y:S02]  /*fce0*/  F2FP.BF16.PACK_AB R2, R93, R92 ;  /* 0x0000005c5d02723e */ /* 0x000fe400000010ff */
[----:B------:R-:W-:Y:S01]  /*fcf0*/  F2FP.BF16.PACK_AB R0, R95, R94 ;  /* 0x0000005e5f00723e */ /* 0x000fe200000010ff */
[----:B--2---:R1:W-:Y:S04]  /*fd00*/  STS [R52+0x80], R43 ;  /* 0x0000802b34007388 */ /* 0x0043e80000000800 */
[----:B------:R1:W-:Y:S04]  /*fd10*/  STS [R52+0x280], R42 ;  /* 0x0002802a34007388 */ /* 0x0003e80000000800 */
[----:B---3--:R1:W-:Y:S04]  /*fd20*/  STS [R51], R40 ;  /* 0x0000002833007388 */ /* 0x0083e80000000800 */
[----:B------:R1:W-:Y:S04]  /*fd30*/  STS [R51+0x200], R39 ;  /* 0x0002002733007388 */ /* 0x0003e80000000800 */
[----:B------:R1:W-:Y:S04]  /*fd40*/  STS [R52+0x1080], R41 ;  /* 0x0010802934007388 */ /* 0x0003e80000000800 */
[----:B------:R1:W-:Y:S04]  /*fd50*/  STS [R52+0x1280], R114 ;  /* 0x0012807234007388 */ /* 0x0003e80000000800 */
[----:B------:R1:W-:Y:S04]  /*fd60*/  STS [R51+0x1000], R38 ;  /* 0x0010002633007388 */ /* 0x0003e80000000800 */
[----:B------:R1:W-:Y:S04]  /*fd70*/  STS [R51+0x1200], R118 ;  /* 0x0012007633007388 */ /* 0x0003e80000000800 */
[----:B----4-:R1:W-:Y:S04]  /*fd80*/  STS [R50+0x80], R37 ;  /* 0x0000802532007388 */ /* 0x0103e80000000800 */
[----:B------:R1:W-:Y:S04]  /*fd90*/  STS [R50+0x280], R36 ;  /* 0x0002802432007388 */ /* 0x0003e80000000800 */
[----:B-----5:R1:W-:Y:S04]  /*fda0*/  STS [R48], R34 ;  /* 0x0000002230007388 */ /* 0x0203e80000000800 */
[----:B------:R1:W-:Y:S04]  /*fdb0*/  STS [R48+0x200], R33 ;  /* 0x0002002130007388 */ /* 0x0003e80000000800 */
        /* <DEDUP_REMOVED lines=36> */
[----:B------:R-:W-:Y:S06]  /*10000*/  BAR.SYNC.DEFER_BLOCKING 0x1, 0x80 ;  /* 0x0042000000007b1d */ /* 0x000fec0000010000 */
[----:B------:R-:W-:Y:S05]  /*10010*/  BRA.CONV ~URZ, `(.L_x_639) ;  /* 0x000000837f007947 */ /* 0x000fea000b800000 */
[----:B-1----:R-:W-:Y:S01]  /*10020*/  SHF.R.S32.HI R48, RZ, 0x1f, R49 ;  /* 0x0000001fff307819 */ /* 0x002fe20000011431 */
[----:B------:R-:W-:Y:S01]  /*10030*/  IMAD.MOV.U32 R6, RZ, RZ, RZ ;  /* 0x000000ffff067224 */ /* 0x000fe200078e00ff */
[----:B------:R-:W-:Y:S01]  /*10040*/  MOV R2, 0x100a0 ;  /* 0x000100a000027802 */ /* 0x000fe20000000f00 */
[----:B------:R-:W-:Y:S01]  /*10050*/  IMAD.MOV.U32 R3, RZ, RZ, 0x1f ;  /* 0x0000001fff037424 */ /* 0x000fe200078e00ff */
[----:B------:R-:W-:-:S04]  /*10060*/  LEA.HI R48, R48, R49, RZ, 0x7 ;  /* 0x0000003130307211 */ /* 0x000fc800078f38ff */
[----:B------:R-:W-:-:S05]  /*10070*/  SHF.R.S32.HI R48, RZ, 0x7, R48 ;  /* 0x00000007ff307819 */ /* 0x000fca0000011430 */
[----:B------:R-:W-:Y:S02]  /*10080*/  IMAD.MOV.U32 R4, RZ, RZ, R48 ;  /* 0x000000ffff047224 */ /* 0x000fe400078e0030 */
[----:B------:R-:W-:Y:S05]  /*10090*/  CALL.REL.NOINC `($__internal_4_$__cuda_sm70_shflsync_idx_p) ;  /* 0x00004c3000007944 */ /* 0x000fea0003c00000 */
.L_x_639:
[----:B-1----:R-:W2:Y:S04]  /*100a0*/  LDL R2, [R1+0x68] ;  /* 0x0000680001027983 */ /* 0x002ea80000100800 */
[----:B------:R-:W3:Y:S04]  /*100b0*/  LDL.LU R8, [R1+0x60] ;  /* 0x0000600001087983 */ /* 0x000ee80000300800 */
[----:B------:R-:W4:Y:S04]  /*100c0*/  LDL.LU R15, [R1+0x5c] ;  /* 0x00005c00010f7983 */ /* 0x000f280000300800 */
[----:B------:R-:W2:Y:S04]  /*100d0*/  LDL R14, [R1+0x18] ;  /* 0x00001800010e7983 */ /* 0x000ea80000100800 */
[----:B------:R-:W2:Y:S01]  /*100e0*/  LDL.LU R19, [R1+0x58] ;  /* 0x0000580001137983 */ /* 0x000ea20000300800 */
[----:B-----5:R-:W-:-:S03]  /*100f0*/  IMAD.MOV.U32 R0, RZ, RZ, 0x1 ;  /* 0x00000001ff007424 */ /* 0x020fc600078e00ff */
[----:B------:R-:W4:Y:S02]  /*10100*/  LDL R13, [R1+0x88] ;  /* 0x00008800010d7983 */ /* 0x000f240000100800 */
[----:B------:R-:W-:Y:S02]  /*10110*/  ISETP.NE.AND P1, PT, R0, c[0x0][0x4e8], PT ;  /* 0x00013a0000007a0c */ /* 0x000fe40003f25270 */
[----:B------:R-:W4:Y:S01]  /*10120*/  LDL R18, [R1+0x80] ;  /* 0x0000800001127983 */ /* 0x000f220000100800 */
[----:B------:R-:W-:Y:S02]  /*10130*/  ULDC UR5, c[0x0][0x4e8] ;  /* 0x00013a0000057ab9 */ /* 0x000fe40000000800 */
[----:B------:R-:W-:Y:S02]  /*10140*/  ULDC UR4, c[0x0][0x388] ;  /* 0x0000e20000047ab9 */ /* 0x000fe40000000800 */
[----:B------:R-:W-:Y:S01]  /*10150*/  UIMAD UR4, UR5, UR4, URZ ;  /* 0x00000004050472a4 */ /* 0x000fe2000f8e023f */
[----:B------:R-:W1:Y:S01]  /*10160*/  S2R R20, SR_TID.X ;  /* 0x0000000000147919 */ /* 0x000e620000002100 */
[C---:B------:R-:W-:Y:S01]  /*10170*/  IADD3 R67, R217.reuse, 0x20, RZ ;  /* 0x00000020d9437810 */ /* 0x040fe20007ffe0ff */
[----:B------:R-:W-:Y:S01]  /*10180*/  BSSY B0, `(.L_x_640) ;  /* 0x0000078000007945 */ /* 0x000fe20003800000 */
[----:B------:R-:W-:-:S02]  /*10190*/  IADD3 R65, R217, 0x40, RZ ;  /* 0x00000040d9417810 */ /* 0x000fc40007ffe0ff */
[----:B------:R-:W-:Y:S02]  /*101a0*/  IADD3 R66, R217, 0x20, RZ ;  /* 0x00000020d9427810 */ /* 0x000fe40007ffe0ff */
[----:B------:R-:W-:Y:S02]  /*101b0*/  SHF.R.S32.HI R67, RZ, 0x1f, R67 ;  /* 0x0000001fff437819 */ /* 0x000fe40000011443 */
[----:B------:R-:W-:Y:S02]  /*101c0*/  SHF.R.S32.HI R68, RZ, 0x1f, R217 ;  /* 0x0000001fff447819 */ /* 0x000fe400000114d9 */
[----:B---3--:R-:W-:-:S05]  /*101d0*/  SHF.R.S32.HI R5, RZ, 0x1f, R8 ;  /* 0x0000001fff057819 */ /* 0x008fca0000011408 */
[----:B------:R-:W-:Y:S02]  /*101e0*/  IMAD R6, R5, c[0x0][0x490], RZ ;  /* 0x0001240005067a24 */ /* 0x000fe400078e02ff */
[----:B--2---:R-:W-:-:S04]  /*101f0*/  IMAD.IADD R4, R2, 0x1, R19 ;  /* 0x0000000102047824 */ /* 0x004fc800078e0213 */
[----:B------:R-:W-:-:S04]  /*10200*/  @P1 IMAD.HI.U32 R7, R4, c[0x0][0x4ec], RZ ;  /* 0x00013b0004071a27 */ /* 0x000fc800078e00ff */
[----:B------:R-:W-:-:S04]  /*10210*/  IMAD.WIDE.U32 R2, R8, c[0x0][0x490], RZ ;  /* 0x0001240008027a25 */ /* 0x000fc800078e00ff */
[----:B------:R-:W-:Y:S01]  /*10220*/  IMAD.MOV.U32 R0, RZ, RZ, R4 ;  /* 0x000000ffff007224 */ /* 0x000fe200078e0004 */
[----:B------:R-:W-:Y:S01]  /*10230*/  @P1 SHF.R.U32.HI R0, RZ, c[0x0][0x4f0], R7 ;  /* 0x00013c00ff001a19 */ /* 0x000fe20000011607 */
[----:B------:R-:W-:-:S03]  /*10240*/  IMAD R6, R8, c[0x0][0x494], R6 ;  /* 0x0001250008067a24 */ /* 0x000fc600078e0206 */
[----:B------:R-:W-:Y:S01]  /*10250*/  IADD3 R7, -R0, RZ, RZ ;  /* 0x000000ff00077210 */ /* 0x000fe20007ffe1ff */
[----:B------:R-:W-:Y:S02]  /*10260*/  IMAD.IADD R3, R3, 0x1, R6 ;  /* 0x0000000103037824 */ /* 0x000fe400078e0206 */
[----:B------:R-:W-:Y:S01]  /*10270*/  IMAD R6, R5, c[0x0][0x3e8], RZ ;  /* 0x0000fa0005067a24 */ /* 0x000fe200078e02ff */
[----:B----4-:R-:W-:Y:S01]  /*10280*/  SHF.R.S32.HI R5, RZ, 0x1f, R15 ;  /* 0x0000001fff057819 */ /* 0x010fe2000001140f */
[----:B------:R-:W-:Y:S02]  /*10290*/  IMAD R4, R7, c[0x0][0x4e8], R4 ;  /* 0x00013a0007047a24 */ /* 0x000fe400078e0204 */
[----:B------:R-:W-:Y:S02]  /*102a0*/  IMAD R10, R8, c[0x0][0x3ec], R6 ;  /* 0x0000fb00080a7a24 */ /* 0x000fe400078e0206 */
[----:B------:R-:W-:Y:S02]  /*102b0*/  IMAD R11, R5, c[0x0][0x498], RZ ;  /* 0x00012600050b7a24 */ /* 0x000fe400078e02ff */
[----:B------:R-:W-:-:S04]  /*102c0*/  IMAD.WIDE.U32 R6, R15, c[0x0][0x498], R2 ;  /* 0x000126000f067a25 */ /* 0x000fc800078e0002 */
[----:B------:R-:W-:Y:S01]  /*102d0*/  IMAD.WIDE.U32 R8, R8, c[0x0][0x3e8], RZ ;  /* 0x0000fa0008087a25 */ /* 0x000fe200078e00ff */
[----:B------:R-:W-:-:S03]  /*102e0*/  IADD3 R6, P0, R0, R6, RZ ;  /* 0x0000000600067210 */ /* 0x000fc60007f1e0ff */
[----:B------:R-:W-:Y:S01]  /*102f0*/  IMAD R12, R5, c[0x0][0x3f0], RZ ;  /* 0x0000fc00050c7a24 */ /* 0x000fe200078e02ff */
[----:B------:R-:W-:Y:S01]  /*10300*/  SHF.R.S32.HI R5, RZ, 0x1f, R0 ;  /* 0x0000001fff057819 */ /* 0x000fe20000011400 */
[----:B------:R-:W-:Y:S02]  /*10310*/  IMAD R11, R15, c[0x0][0x49c], R11 ;  /* 0x000127000f0b7a24 */ /* 0x000fe400078e020b */
[----:B------:R-:W-:Y:S02]  /*10320*/  IMAD.IADD R3, R9, 0x1, R10 ;  /* 0x0000000109037824 */ /* 0x000fe400078e020a */
[----:B------:R-:W-:Y:S01]  /*10330*/  IMAD.MOV.U32 R2, RZ, RZ, R8 ;  /* 0x000000ffff027224 */ /* 0x000fe200078e0008 */
[----:B------:R-:W-:Y:S01]  /*10340*/  IADD3.X R7, R5, R7, R11, P0, !PT ;  /* 0x0000000705077210 */ /* 0x000fe200007fe40b */
[C---:B------:R-:W-:Y:S02]  /*10350*/  IMAD R11, R15.reuse, c[0x0][0x3f4], R12 ;  /* 0x0000fd000f0b7a24 */ /* 0x040fe400078e020c */
[----:B------:R-:W-:-:S02]  /*10360*/  IMAD.WIDE.U32 R8, R15, c[0x0][0x3f0], R2 ;  /* 0x0000fc000f087a25 */ /* 0x000fc400078e0002 */
[----:B------:R-:W2:Y:S01]  /*10370*/  S2R R15, SR_TID.X ;  /* 0x00000000000f7919 */ /* 0x000ea20000002100 */
[----:B------:R-:W-:Y:S01]  /*10380*/  SHF.R.S32.HI R0, RZ, 0x1f, R4 ;  /* 0x0000001fff007819 */ /* 0x000fe20000011404 */
[----:B------:R-:W-:-:S04]  /*10390*/  IMAD.IADD R5, R14, 0x1, R19 ;  /* 0x000000010e057824 */ /* 0x000fc800078e0213 */
[----:B------:R-:W-:Y:S02]  /*103a0*/  IMAD R0, R0, c[0x0][0x488], RZ ;  /* 0x0001220000007a24 */ /* 0x000fe400078e02ff */
[----:B------:R-:W-:-:S04]  /*103b0*/  IMAD.WIDE.U32 R2, R4, c[0x0][0x488], R6 ;  /* 0x0001220004027a25 */ /* 0x000fc800078e0006 */
[----:B------:R-:W-:Y:S02]  /*103c0*/  IMAD R10, R4, c[0x0][0x48c], R0 ;  /* 0x00012300040a7a24 */ /* 0x000fe400078e0200 */
[----:B------:R-:W-:Y:S01]  /*103d0*/  @P1 IMAD.HI.U32 R6, R5, c[0x0][0x4ec], RZ ;  /* 0x00013b0005061a27 */ /* 0x000fe200078e00ff */
[----:B------:R-:W-:-:S03]  /*103e0*/  LEA R4, P0, R2, c[0x0][0x450], 0x2 ;  /* 0x0001140002047a11 */ /* 0x000fc600078010ff */
[----:B------:R-:W-:Y:S01]  /*103f0*/  IMAD.IADD R3, R3, 0x1, R10 ;  /* 0x0000000103037824 */ /* 0x000fe200078e020a */
[----:B--2---:R-:W-:-:S04]  /*10400*/  SHF.R.S32.HI R14, RZ, 0x1f, R15 ;  /* 0x0000001fff0e7819 */ /* 0x004fc8000001140f */
[----:B------:R-:W-:Y:S02]  /*10410*/  LEA.HI R14, R14, R15, RZ, 0x5 ;  /* 0x0000000f0e0e7211 */ /* 0x000fe400078f28ff */
[----:B------:R-:W-:Y:S02]  /*10420*/  MOV R0, R5 ;  /* 0x0000000500007202 */ /* 0x000fe40000000f00 */
[----:B------:R-:W-:Y:S02]  /*10430*/  LOP3.LUT R14, R14, 0xffffffe0, RZ, 0xc0, !PT ;  /* 0xffffffe00e0e7812 */ /* 0x000fe400078ec0ff */
[----:B------:R-:W-:Y:S01]  /*10440*/  @P1 SHF.R.U32.HI R0, RZ, c[0x0][0x4f0], R6 ;  /* 0x00013c00ff001a19 */ /* 0x000fe20000011606 */
[----:B------:R-:W-:Y:S01]  /*10450*/  IMAD.MOV.U32 R6, RZ, RZ, R8 ;  /* 0x000000ffff067224 */ /* 0x000fe200078e0008 */
[----:B------:R-:W-:Y:S02]  /*10460*/  LEA.HI.X R3, R2, c[0x0][0x454], R3, 0x2, P0 ;  /* 0x0001150002037a11 */ /* 0x000fe400000f1403 */
[----:B------:R-:W-:-:S02]  /*10470*/  IADD3 R14, -R14, R15, RZ ;  /* 0x0000000f0e0e7210 */ /* 0x000fc40007ffe1ff */
[----:B------:R-:W-:Y:S01]  /*10480*/  SHF.R.S32.HI R8, RZ, 0x1f, R0 ;  /* 0x0000001fff087819 */ /* 0x000fe20000011400 */
[----:B------:R-:W-:Y:S01]  /*10490*/  IMAD.IADD R2, R13, 0x1, R19 ;  /* 0x000000010d027824 */ /* 0x000fe200078e0213 */
[----:B------:R-:W-:Y:S01]  /*104a0*/  SHFL.IDX PT, R12, R4, RZ, 0x1c1f ;  /* 0x001c1fff040c7589 */ /* 0x000fe200000e0000 */
[----:B------:R-:W-:Y:S01]  /*104b0*/  IMAD.IADD R7, R9, 0x1, R11 ;  /* 0x0000000109077824 */ /* 0x000fe200078e020b */
[----:B------:R-:W-:Y:S02]  /*104c0*/  LOP3.LUT P0, RZ, R14, 0x3, RZ, 0xc0, !PT ;  /* 0x000000030eff7812 */ /* 0x000fe4000780c0ff */
[----:B------:R-:W2:Y:S01]  /*104d0*/  SHFL.IDX PT, R13, R3, RZ, 0x1c1f ;  /* 0x001c1fff030d7589 */ /* 0x000ea200000e0000 */
[----:B------:R-:W-:-:S03]  /*104e0*/  IMAD R16, R8, c[0x0][0x3e0], RZ ;  /* 0x0000f80008107a24 */ /* 0x000fc600078e02ff */
[----:B------:R-:W-:Y:S04]  /*104f0*/  SHFL.IDX PT, R10, R4, 0x1, 0x1c1f ;  /* 0x003c1f00040a7f89 */ /* 0x000fe800000e0000 */
[----:B------:R-:W3:Y:S04]  /*10500*/  SHFL.IDX PT, R11, R3, 0x1, 0x1c1f ;  /* 0x003c1f00030b7f89 */ /* 0x000ee800000e0000 */
[----:B------:R-:W-:Y:S04]  /*10510*/  SHFL.IDX PT, R14, R4, 0x2, 0x1c1f ;  /* 0x005c1f00040e7f89 */ /* 0x000fe800000e0000 */
[----:B------:R-:W4:Y:S04]  /*10520*/  SHFL.IDX PT, R15, R3, 0x2, 0x1c1f ;  /* 0x005c1f00030f7f89 */ /* 0x000f2800000e0000 */
[----:B------:R-:W-:Y:S04]  /*10530*/  SHFL.IDX PT, R8, R4, 0x3, 0x1c1f ;  /* 0x007c1f0004087f89 */ /* 0x000fe800000e0000 */
[----:B------:R1:W2:Y:S01]  /*10540*/  SHFL.IDX PT, R9, R3, 0x3, 0x1c1f ;  /* 0x007c1f0003097f89 */ /* 0x0002a200000e0000 */
[----:B------:R-:W-:-:S02]  /*10550*/  IADD3 R17, R2, 0x8, RZ ;  /* 0x0000000802117810 */ /* 0x000fc40007ffe0ff */
[----:B------:R-:W-:Y:S02]  /*10560*/  ISETP.GE.OR P3, PT, R2, UR4, P0 ;  /* 0x0000000402007c0c */ /* 0x000fe40008766670 */
[----:B------:R-:W-:Y:S01]  /*10570*/  ISETP.GE.OR P2, PT, R17, UR4, P0 ;  /* 0x0000000411007c0c */ /* 0x000fe20008746670 */
[C---:B------:R-:W-:Y:S02]  /*10580*/  IMAD R16, R0.reuse, c[0x0][0x3e4], R16 ;  /* 0x0000f90000107a24 */ /* 0x040fe400078e0210 */
[----:B------:R-:W-:Y:S01]  /*10590*/  IMAD.WIDE.U32 R6, R0, c[0x0][0x3e0], R6 ;  /* 0x0000f80000067a25 */ /* 0x000fe200078e0006 */
[C---:B-1----:R-:W-:Y:S02]  /*105a0*/  IADD3 R3, R2.reuse, 0x40, RZ ;  /* 0x0000004002037810 */ /* 0x042fe40007ffe0ff */
[----:B------:R-:W-:Y:S02]  /*105b0*/  IADD3 R2, R2, 0x48, RZ ;  /* 0x0000004802027810 */ /* 0x000fe40007ffe0ff */
[----:B------:R-:W-:-:S02]  /*105c0*/  ISETP.GE.OR P1, PT, R3, UR4, P0 ;  /* 0x0000000403007c0c */ /* 0x000fc40008726670 */
[----:B------:R-:W-:Y:S01]  /*105d0*/  ISETP.GE.OR P0, PT, R2, UR4, P0 ;  /* 0x0000000402007c0c */ /* 0x000fe20008706670 */
[----:B------:R-:W-:Y:S01]  /*105e0*/  IMAD.MOV R4, RZ, RZ, -R0 ;  /* 0x000000ffff047224 */ /* 0x000fe200078e0a00 */
[----:B--2---:R1:W-:Y:S01]  /*105f0*/  @!P3 ST.E [R12.64], R45 ;  /* 0x0000002d0c00b985 */ /* 0x0043e2000c101906 */
[----:B------:R-:W-:Y:S02]  /*10600*/  IMAD.SHL.U32 R0, R18, 0x2, RZ ;  /* 0x0000000212007824 */ /* 0x000fe400078e00ff */
[----:B------:R-:W-:Y:S01]  /*10610*/  IMAD R4, R4, c[0x0][0x4e8], R5 ;  /* 0x00013a0004047a24 */ /* 0x000fe200078e0205 */
[----:B---3--:R2:W-:Y:S05]  /*10620*/  @!P2 ST.E [R10.64], R46 ;  /* 0x0000002e0a00a985 */ /* 0x0085ea000c101906 */
[----:B----4-:R3:W-:Y:S01]  /*10630*/  @!P1 ST.E [R14.64], R47 ;  /* 0x0000002f0e009985 */ /* 0x0107e2000c101906 */
[----:B------:R-:W-:-:S03]  /*10640*/  SHF.R.S32.HI R5, RZ, 0x1f, R4 ;  /* 0x0000001fff057819 */ /* 0x000fc60000011404 */
[----:B------:R3:W-:Y:S01]  /*10650*/  @!P0 ST.E [R8.64], R44 ;  /* 0x0000002c08008985 */ /* 0x0007e2000c101906 */
[----:B------:R-:W-:-:S03]  /*10660*/  SHF.R.S32.HI R18, RZ, 0x1f, R20 ;  /* 0x0000001fff127819 */ /* 0x000fc60000011414 */
[----:B------:R3:W4:Y:S04]  /*10670*/  LDS.128 R36, [R0+0x880] ;  /* 0x0008800000247984 */ /* 0x0007280000000c00 */
[----:B------:R3:W2:Y:S04]  /*10680*/  LDS.128 R48, [R0+0x1080] ;  /* 0x0010800000307984 */ /* 0x0006a80000000c00 */
[----:B------:R3:W3:Y:S04]  /*10690*/  LDS.128 R56, [R0+0x1880] ;  /* 0x0018800000387984 */ /* 0x0006e80000000c00 */
[----:B------:R1:W3:Y:S04]  /*106a0*/  LDS.128 R32, [R0+0x2880] ;  /* 0x0028800000207984 */ /* 0x0002e80000000c00 */
[----:B------:R1:W3:Y:S04]  /*106b0*/  LDS.128 R44, [R0+0x3080] ;  /* 0x00308000002c7984 */ /* 0x0002e80000000c00 */
[----:B------:R1:W3:Y:S04]  /*106c0*/  LDS.128 R52, [R0+0x3880] ;  /* 0x0038800000347984 */ /* 0x0002e80000000c00 */
[----:B------:R3:W3:Y:S04]  /*106d0*/  LDS.128 R28, [R0+0x4880] ;  /* 0x00488000001c7984 */ /* 0x0006e80000000c00 */
[----:B------:R3:W3:Y:S04]  /*106e0*/  LDS.128 R40, [R0+0x5080] ;  /* 0x0050800000287984 */ /* 0x0006e80000000c00 */
[----:B------:R3:W3:Y:S01]  /*106f0*/  LDS.128 R60, [R0+0x5880] ;  /* 0x00588000003c7984 */ /* 0x0006e20000000c00 */
[----:B------:R-:W-:Y:S01]  /*10700*/  IADD3 R3, R7, R16, RZ ;  /* 0x0000001007037210 */ /* 0x000fe20007ffe0ff */
[----:B------:R-:W-:Y:S01]  /*10710*/  IMAD.MOV.U32 R2, RZ, RZ, R6 ;  /* 0x000000ffff027224 */ /* 0x000fe200078e0006 */
[----:B------:R-:W-:Y:S01]  /*10720*/  LEA.HI R18, R18, R20, RZ, 0x2 ;  /* 0x0000001412127211 */ /* 0x000fe200078f10ff */
[----:B------:R-:W-:-:S02]  /*10730*/  IMAD R5, R5, c[0x0][0x3d8], RZ ;  /* 0x0000f60005057a24 */ /* 0x000fc400078e02ff */
[----:B------:R-:W-:Y:S01]  /*10740*/  IMAD.WIDE.U32 R2, R4, c[0x0][0x3d8], R2 ;  /* 0x0000f60004027a25 */ /* 0x000fe200078e0002 */
[----:B------:R-:W-:-:S03]  /*10750*/  SHF.R.S32.HI R18, RZ, 0x2, R18 ;  /* 0x00000002ff127819 */ /* 0x000fc60000011412 */
[----:B------:R-:W-:Y:S01]  /*10760*/  IMAD R5, R4, c[0x0][0x3dc], R5 ;  /* 0x0000f70004057a24 */ /* 0x000fe200078e0205 */
[----:B-1----:R-:W-:Y:S01]  /*10770*/  LEA R12, P0, R2, c[0x0][0x380], 0x1 ;  /* 0x0000e000020c7a11 */ /* 0x002fe200078008ff */
[----:B--2---:R-:W-:-:S03]  /*10780*/  IMAD.IADD R11, R18, 0x1, R19 ;  /* 0x00000001120b7824 */ /* 0x004fc600078e0213 */
[----:B------:R-:W-:-:S04]  /*10790*/  IADD3 R3, R3, R5, RZ ;  /* 0x0000000503037210 */ /* 0x000fc80007ffe0ff */
[----:B------:R-:W-:Y:S02]  /*107a0*/  LEA.HI.X R10, R2, c[0x0][0x384], R3, 0x1, P0 ;  /* 0x0000e100020a7a11 */ /* 0x000fe400000f0c03 */
[----:B------:R-:W-:Y:S01]  /*107b0*/  ISETP.GE.AND P0, PT, R11, UR4, PT ;  /* 0x000000040b007c0c */ /* 0x000fe2000bf06270 */
[----:B------:R1:W2:Y:S01]  /*107c0*/  SHFL.IDX PT, R2, R12, RZ, 0x1c1f ;  /* 0x001c1fff0c027589 */ /* 0x0002a200000e0000 */
[----:B------:R-:W-:-:S03]  /*107d0*/  IADD3 R13, R217, 0x40, RZ ;  /* 0x00000040d90d7810 */ /* 0x000fc60007ffe0ff */
[----:B------:R1:W1:Y:S01]  /*107e0*/  SHFL.IDX PT, R3, R10, RZ, 0x1c1f ;  /* 0x001c1fff0a037589 */ /* 0x00026200000e0000 */
[----:B------:R-:W-:-:S07]  /*107f0*/  SHF.R.S32.HI R13, RZ, 0x1f, R13 ;  /* 0x0000001fff0d7819 */ /* 0x000fce000001140d */
[----:B------:R-:W-:Y:S05]  /*10800*/  @P0 BRA `(.L_x_641) ;  /* 0x000000f000000947 */ /* 0x000fea0003800000 */
[----:B----4-:R-:W4:Y:S01]  /*10810*/  LDS.128 R24, [R0+0x80] ;  /* 0x0000800000187984 */ /* 0x010f220000000c00 */
[----:B------:R-:W-:Y:S02]  /*10820*/  ISETP.GE.AND P5, PT, R217, c[0x0][0x3c8], PT ;  /* 0x0000f200d9007a0c */ /* 0x000fe40003fa6270 */
[----:B------:R-:W-:Y:S01]  /*10830*/  ISETP.GE.AND P4, PT, R66, c[0x0][0x3c8], PT ;  /* 0x0000f20042007a0c */ /* 0x000fe20003f86270 */
[----:B------:R-:W5:Y:S01]  /*10840*/  LDS.128 R20, [R0+0x2080] ;  /* 0x0020800000147984 */ /* 0x000f620000000c00 */
[----:B------:R-:W-:-:S03]  /*10850*/  ISETP.GE.AND P3, PT, R65, c[0x0][0x3c8], PT ;  /* 0x0000f20041007a0c */ /* 0x000fc60003f66270 */
[----:B------:R-:W3:Y:S06]  /*10860*/  LDS.128 R16, [R0+0x4080] ;  /* 0x0040800000107984 */ /* 0x000eec0000000c00 */
[-C--:B--2---:R-:W-:Y:S02]  /*10870*/  @!P5 LEA R6, P2, R217, R2.reuse, 0x1 ;  /* 0x00000002d906d211 */ /* 0x084fe400078408ff */
[-C--:B------:R-:W-:Y:S02]  /*10880*/  @!P4 LEA R4, P1, R66, R2.reuse, 0x1 ;  /* 0x000000024204c211 */ /* 0x080fe400078208ff */
[----:B------:R-:W-:-:S02]  /*10890*/  @!P3 LEA R2, P0, R65, R2, 0x1 ;  /* 0x000000024102b211 */ /* 0x000fc400078008ff */
[-C--:B-1----:R-:W-:Y:S02]  /*108a0*/  @!P5 LEA.HI.X R7, R217, R3.reuse, R68, 0x1, P2 ;  /* 0x00000003d907d211 */ /* 0x082fe400010f0c44 */
[-C--:B------:R-:W-:Y:S02]  /*108b0*/  @!P4 LEA.HI.X R5, R66, R3.reuse, R67, 0x1, P1 ;  /* 0x000000034205c211 */ /* 0x080fe400008f0c43 */
[----:B------:R-:W-:Y:S01]  /*108c0*/  @!P3 LEA.HI.X R3, R65, R3, R13, 0x1, P0 ;  /* 0x000000034103b211 */ /* 0x000fe200000f0c0d */
[----:B----4-:R1:W-:Y:S04]  /*108d0*/  @!P5 ST.E.128 [R6.64], R24 ;  /* 0x000000180600d985 */ /* 0x0103e8000c101d06 */
[----:B-----5:R1:W-:Y:S04]  /*108e0*/  @!P4 ST.E.128 [R4.64], R20 ;  /* 0x000000140400c985 */ /* 0x0203e8000c101d06 */
[----:B---3--:R1:W-:Y:S02]  /*108f0*/  @!P3 ST.E.128 [R2.64], R16 ;  /* 0x000000100200b985 */ /* 0x0083e4000c101d06 */
.L_x_641:
[----:B----4-:R-:W-:Y:S05]  /*10900*/  BSYNC B0 ;  /* 0x0000000000007941 */ /* 0x010fea0003800000 */
.L_x_640:
[----:B-1----:R-:W-:Y:S01]  /*10910*/  IADD3 R3, R11, 0x20, RZ ;  /* 0x000000200b037810 */ /* 0x002fe20007ffe0ff */
[----:B--2---:R1:W2:Y:S01]  /*10920*/  SHFL.IDX PT, R2, R10, 0x1, 0x1c1f ;  /* 0x003c1f000a027f89 */ /* 0x0042a200000e0000 */
[----:B------:R-:W-:Y:S02]  /*10930*/  BSSY B0, `(.L_x_642) ;  /* 0x0000010000007945 */ /* 0x000fe40003800000 */
[----:B------:R-:W-:Y:S01]  /*10940*/  ISETP.GE.AND P0, PT, R3, UR4, PT ;  /* 0x0000000403007c0c */ /* 0x000fe2000bf06270 */
[----:B---3--:R1:W3:-:S12]  /*10950*/  SHFL.IDX PT, R0, R12, 0x1, 0x1c1f ;  /* 0x003c1f000c007f89 */ /* 0x0082d800000e0000 */
[----:B------:R-:W-:Y:S05]  /*10960*/  @P0 BRA `(.L_x_643) ;  /* 0x000000c000000947 */ /* 0x000fea0003800000 */
[----:B------:R-:W-:Y:S02]  /*10970*/  ISETP.GE.AND P2, PT, R217, c[0x0][0x3c8], PT ;  /* 0x0000f200d9007a0c */ /* 0x000fe40003f46270 */
[----:B------:R-:W-:Y:S02]  /*10980*/  ISETP.GE.AND P1, PT, R66, c[0x0][0x3c8], PT ;  /* 0x0000f20042007a0c */ /* 0x000fe40003f26270 */
[----:B------:R-:W-:-:S09]  /*10990*/  ISETP.GE.AND P0, PT, R65, c[0x0][0x3c8], PT ;  /* 0x0000f20041007a0c */ /* 0x000fd20003f06270 */
[-C--:B---3--:R-:W-:Y:S02]  /*109a0*/  @!P2 LEA R8, P5, R217, R0.reuse, 0x1 ;  /* 0x00000000d908a211 */ /* 0x088fe400078a08ff */
[CC--:B------:R-:W-:Y:S02]  /*109b0*/  @!P1 LEA R6, P4, R66.reuse, R0.reuse, 0x1 ;  /* 0x0000000042069211 */ /* 0x0c0fe400078808ff */
[----:B------:R-:W-:Y:S02]  /*109c0*/  @!P0 LEA R4, P3, R65, R0, 0x1 ;  /* 0x0000000041048211 */ /* 0x000fe400078608ff */
[-C--:B--2---:R-:W-:Y:S02]  /*109d0*/  @!P2 LEA.HI.X R9, R217, R2.reuse, R68, 0x1, P5 ;  /* 0x00000002d909a211 */ /* 0x084fe400028f0c44 */
[-C--:B------:R-:W-:Y:S02]  /*109e0*/  @!P1 LEA.HI.X R7, R66, R2.reuse, R67, 0x1, P4 ;  /* 0x0000000242079211 */ /* 0x080fe400020f0c43 */
[----:B------:R-:W-:Y:S01]  /*109f0*/  @!P0 LEA.HI.X R5, R65, R2, R13, 0x1, P3 ;  /* 0x0000000241058211 */ /* 0x000fe200018f0c0d */
[----:B------:R2:W-:Y:S04]  /*10a00*/  @!P2 ST.E.128 [R8.64], R36 ;  /* 0x000000240800a985 */ /* 0x0005e8000c101d06 */
[----:B------:R2:W-:Y:S04]  /*10a10*/  @!P1 ST.E.128 [R6.64], R32 ;  /* 0x0000002006009985 */ /* 0x0005e8000c101d06 */
[----:B------:R2:W-:Y:S02]  /*10a20*/  @!P0 ST.E.128 [R4.64], R28 ;  /* 0x0000001c04008985 */ /* 0x0005e4000c101d06 */
.L_x_643:
[----:B------:R-:W-:Y:S05]  /*10a30*/  BSYNC B0 ;  /* 0x0000000000007941 */ /* 0x000fea0003800000 */
.L_x_642:
[----:B------:R-:W-:Y:S01]  /*10a40*/  IADD3 R3, R11, 0x40, RZ ;  /* 0x000000400b037810 */ /* 0x000fe20007ffe0ff */
[----:B--2---:R2:W4:Y:S01]  /*10a50*/  SHFL.IDX PT, R2, R10, 0x2, 0x1c1f ;  /* 0x005c1f000a027f89 */ /* 0x00452200000e0000 */
        /* <DEDUP_REMOVED lines=10> */
[-C--:B----4-:R-:W-:Y:S02]  /*10b00*/  @!P2 LEA.HI.X R9, R217, R2.reuse, R68, 0x1, P5 ;  /* 0x00000002d909a211 */ /* 0x090fe400028f0c44 */
[-C--:B------:R-:W-:Y:S02]  /*10b10*/  @!P1 LEA.HI.X R7, R66, R2.reuse, R67, 0x1, P4 ;  /* 0x0000000242079211 */ /* 0x080fe400020f0c43 */
[----:B------:R-:W-:Y:S01]  /*10b20*/  @!P0 LEA.HI.X R5, R65, R2, R13, 0x1, P3 ;  /* 0x0000000241058211 */ /* 0x000fe200018f0c0d */
[----:B------:R3:W-:Y:S04]  /*10b30*/  @!P2 ST.E.128 [R8.64], R48 ;  /* 0x000000300800a985 */ /* 0x0007e8000c101d06 */
[----:B------:R3:W-:Y:S04]  /*10b40*/  @!P1 ST.E.128 [R6.64], R44 ;  /* 0x0000002c06009985 */ /* 0x0007e8000c101d06 */
[----:B------:R3:W-:Y:S02]  /*10b50*/  @!P0 ST.E.128 [R4.64], R40 ;  /* 0x0000002804008985 */ /* 0x0007e4000c101d06 */
.L_x_645:
[----:B------:R-:W-:Y:S05]  /*10b60*/  BSYNC B0 ;  /* 0x0000000000007941 */ /* 0x000fea0003800000 */
.L_x_644:
[----:B------:R-:W-:Y:S01]  /*10b70*/  IADD3 R3, R11, 0x60, RZ ;  /* 0x000000600b037810 */ /* 0x000fe20007ffe0ff */
[----:B----4-:R4:W1:Y:S03]  /*10b80*/  SHFL.IDX PT, R2, R10, 0x3, 0x1c1f ;  /* 0x007c1f000a027f89 */ /* 0x01086600000e0000 */
[----:B------:R-:W-:Y:S01]  /*10b90*/  ISETP.GE.AND P0, PT, R3, UR4, PT ;  /* 0x0000000403007c0c */ /* 0x000fe2000bf06270 */
[----:B---3--:R4:W3:-:S12]  /*10ba0*/  SHFL.IDX PT, R0, R12, 0x3, 0x1c1f ;  /* 0x007c1f000c007f89 */ /* 0x0088d800000e0000 */
[----:B------:R-:W-:Y:S05]  /*10bb0*/  @P0 BRA `(.L_x_646) ;  /* 0x00000c9000000947 */ /* 0x000fea0003800000 */
[----:B------:R-:W-:Y:S02]  /*10bc0*/  ISETP.GE.AND P1, PT, R217, c[0x0][0x3c8], PT ;  /* 0x0000f200d9007a0c */ /* 0x000fe40003f26270 */
[----:B------:R-:W-:-:S11]  /*10bd0*/  ISETP.GE.AND P0, PT, R66, c[0x0][0x3c8], PT ;  /* 0x0000f20042007a0c */ /* 0x000fd60003f06270 */
[CC--:B---3--:R-:W-:Y:S02]  /*10be0*/  @!P1 LEA R6, P3, R217.reuse, R0.reuse, 0x1 ;  /* 0x00000000d9069211 */ /* 0x0c8fe400078608ff */
[C---:B------:R-:W-:Y:S02]  /*10bf0*/  @!P0 LEA R4, P2, R66.reuse, R0, 0x1 ;  /* 0x0000000042048211 */ /* 0x040fe400078408ff */
[-C--:B-1----:R-:W-:Y:S02]  /*10c00*/  @!P1 LEA.HI.X R7, R217, R2.reuse, R68, 0x1, P3 ;  /* 0x00000002d9079211 */ /* 0x082fe400018f0c44 */
[----:B------:R-:W-:-:S03]  /*10c10*/  @!P0 LEA.HI.X R5, R66, R2, R67, 0x1, P2 ;  /* 0x0000000242058211 */ /* 0x000fc600010f0c43 */
[----:B------:R1:W-:Y:S04]  /*10c20*/  @!P1 ST.E.128 [R6.64], R56 ;  /* 0x0000003806009985 */ /* 0x0003e8000c101d06 */
[----:B------:R1:W-:Y:S01]  /*10c30*/  @!P0 ST.E.128 [R4.64], R52 ;  /* 0x0000003404008985 */ /* 0x0003e2000c101d06 */
[----:B------:R-:W-:-:S13]  /*10c40*/  ISETP.GE.AND P0, PT, R65, c[0x0][0x3c8], PT ;  /* 0x0000f20041007a0c */ /* 0x000fda0003f06270 */
[----:B------:R-:W-:Y:S05]  /*10c50*/  @P0 BRA `(.L_x_646) ;  /* 0x00000bf000000947 */ /* 0x000fea0003800000 */
[----:B-1----:R-:W-:-:S04]  /*10c60*/  LEA R4, P0, R65, R0, 0x1 ;  /* 0x0000000041047211 */ /* 0x002fc800078008ff */
[----:B------:R-:W-:-:S05]  /*10c70*/  LEA.HI.X R5, R65, R2, R13, 0x1, P0 ;  /* 0x0000000241057211 */ /* 0x000fca00000f0c0d */
[----:B------:R1:W-:Y:S01]  /*10c80*/  ST.E.128 [R4.64], R60 ;  /* 0x0000003c04007985 */ /* 0x0003e2000c101d06 */
[----:B------:R-:W-:Y:S05]  /*10c90*/  BRA `(.L_x_646) ;  /* 0x00000bb000007947 */ /* 0x000fea0003800000 */
.L_x_638:
[----:B------:R-:W2:Y:S04]  /*10ca0*/  LDL R2, [R1+0x60] ;  /* 0x0000600001027983 */ /* 0x000ea80000100800 */
[----:B------:R-:W3:Y:S04]  /*10cb0*/  LDL R0, [R1+0x5c] ;  /* 0x00005c0001007983 */ /* 0x000ee80000100800 */
[----:B------:R-:W4:Y:S04]  /*10cc0*/  LDL R4, [R1+0x58] ;  /* 0x0000580001047983 */ /* 0x000f280000100800 */
[----:B------:R-:W5:Y:S01]  /*10cd0*/  S2R R3, SR_TID.X ;  /* 0x0000000000037919 */ /* 0x000f620000002100 */
[----:B------:R-:W-:Y:S01]  /*10ce0*/  BSSY B0, `(.L_x_647) ;  /* 0x0000026000007945 */ /* 0x000fe20003800000 */
[----:B-----5:R-:W-:Y:S01]  /*10cf0*/  ISETP.GE.AND P0, PT, R3, 0x80, PT ;  /* 0x000000800300780c */ /* 0x020fe20003f06270 */
[----:B--2---:R-:W-:-:S02]  /*10d00*/  IMAD.MOV.U32 R12, RZ, RZ, R2 ;  /* 0x000000ffff0c7224 */ /* 0x004fc400078e0002 */
[----:B---3--:R-:W-:-:S03]  /*10d10*/  IMAD.MOV.U32 R11, RZ, RZ, R0 ;  /* 0x000000ffff0b7224 */ /* 0x008fc600078e0000 */
[----:B-1----:R-:W-:Y:S01]  /*10d20*/  SHF.R.S32.HI R8, RZ, 0x1f, R12 ;  /* 0x0000001fff087819 */ /* 0x002fe2000001140c */
[----:B----4-:R-:W-:Y:S01]  /*10d30*/  IMAD.MOV.U32 R13, RZ, RZ, R4 ;  /* 0x000000ffff0d7224 */ /* 0x010fe200078e0004 */
[----:B------:R-:W-:-:S05]  /*10d40*/  SHF.R.S32.HI R10, RZ, 0x1f, R11 ;  /* 0x0000001fff0a7819 */ /* 0x000fca000001140b */
[----:B------:R-:W-:Y:S05]  /*10d50*/  @P0 BRA `(.L_x_648) ;  /* 0x000001e000000947 */ /* 0x000fea0003800000 */
[----:B------:R-:W-:Y:S02]  /*10d60*/  MOV R2, c[0x0][0x4e8] ;  /* 0x00013a0000027a02 */ /* 0x000fe40000000f00 */
[----:B------:R-:W-:-:S03]  /*10d70*/  IADD3 R6, R13, R3, RZ ;  /* 0x000000030d067210 */ /* 0x000fc60007ffe0ff */
[----:B------:R-:W-:-:S05]  /*10d80*/  IMAD R0, R2, c[0x0][0x388], RZ ;  /* 0x0000e20002007a24 */ /* 0x000fca00078e02ff */
[----:B------:R-:W-:-:S13]  /*10d90*/  ISETP.GE.AND P0, PT, R6, R0, PT ;  /* 0x000000000600720c */ /* 0x000fda0003f06270 */
[----:B------:R-:W-:Y:S05]  /*10da0*/  @P0 BRA `(.L_x_648) ;  /* 0x0000019000000947 */ /* 0x000fea0003800000 */
[----:B------:R-:W-:Y:S01]  /*10db0*/  ISETP.NE.AND P0, PT, R2, 0x1, PT ;  /* 0x000000010200780c */ /* 0x000fe20003f05270 */
[----:B------:R-:W-:Y:S01]  /*10dc0*/  IMAD R4, R8, c[0x0][0x490], RZ ;  /* 0x0001240008047a24 */ /* 0x000fe200078e02ff */
[----:B------:R-:W-:Y:S01]  /*10dd0*/  MOV R0, R6 ;  /* 0x0000000600007202 */ /* 0x000fe20000000f00 */
[----:B------:R-:W-:-:S04]  /*10de0*/  IMAD.WIDE.U32 R2, R12, c[0x0][0x490], RZ ;  /* 0x000124000c027a25 */ /* 0x000fc800078e00ff */
[----:B------:R-:W-:Y:S02]  /*10df0*/  IMAD R4, R12, c[0x0][0x494], R4 ;  /* 0x000125000c047a24 */ /* 0x000fe400078e0204 */
[----:B------:R-:W-:-:S03]  /*10e00*/  IMAD R9, R10, c[0x0][0x498], RZ ;  /* 0x000126000a097a24 */ /* 0x000fc600078e02ff */
[----:B------:R-:W-:Y:S01]  /*10e10*/  IADD3 R3, R3, R4, RZ ;  /* 0x0000000403037210 */ /* 0x000fe20007ffe0ff */
[----:B------:R-:W-:-:S05]  /*10e20*/  @P0 IMAD.HI.U32 R5, R6, c[0x0][0x4ec], RZ ;  /* 0x00013b0006050a27 */ /* 0x000fca00078e00ff */
[----:B------:R-:W-:Y:S01]  /*10e30*/  @P0 SHF.R.U32.HI R0, RZ, c[0x0][0x4f0], R5 ;  /* 0x00013c00ff000a19 */ /* 0x000fe20000011605 */
[----:B------:R-:W-:-:S03]  /*10e40*/  IMAD.WIDE.U32 R4, R11, c[0x0][0x498], R2 ;  /* 0x000126000b047a25 */ /* 0x000fc600078e0002 */
[C---:B------:R-:W-:Y:S01]  /*10e50*/  IADD3 R7, -R0.reuse, RZ, RZ ;  /* 0x000000ff00077210 */ /* 0x040fe20007ffe1ff */
[----:B------:R-:W-:Y:S01]  /*10e60*/  IMAD R3, R11, c[0x0][0x49c], R9 ;  /* 0x000127000b037a24 */ /* 0x000fe200078e0209 */
[----:B------:R-:W-:-:S03]  /*10e70*/  IADD3 R4, P0, R0, R4, RZ ;  /* 0x0000000400047210 */ /* 0x000fc60007f1e0ff */
[----:B------:R-:W-:Y:S01]  /*10e80*/  IMAD R2, R7, c[0x0][0x4e8], R6 ;  /* 0x00013a0007027a24 */ /* 0x000fe200078e0206 */
[----:B------:R-:W-:-:S04]  /*10e90*/  SHF.R.S32.HI R6, RZ, 0x1f, R0 ;  /* 0x0000001fff067819 */ /* 0x000fc80000011400 */
[----:B------:R-:W-:Y:S02]  /*10ea0*/  SHF.R.S32.HI R0, RZ, 0x1f, R2 ;  /* 0x0000001fff007819 */ /* 0x000fe40000011402 */
[----:B------:R-:W-:-:S03]  /*10eb0*/  IADD3.X R5, R6, R5, R3, P0, !PT ;  /* 0x0000000506057210 */ /* 0x000fc600007fe403 */
[----:B------:R-:W-:-:S04]  /*10ec0*/  IMAD R0, R0, c[0x0][0x488], RZ ;  /* 0x0001220000007a24 */ /* 0x000fc800078e02ff */
[C---:B------:R-:W-:Y:S02]  /*10ed0*/  IMAD R0, R2.reuse, c[0x0][0x48c], R0 ;  /* 0x0001230002007a24 */ /* 0x040fe400078e0200 */
[----:B------:R-:W-:-:S05]  /*10ee0*/  IMAD.WIDE.U32 R2, R2, c[0x0][0x488], R4 ;  /* 0x0001220002027a25 */ /* 0x000fca00078e0004 */
[----:B------:R-:W-:Y:S02]  /*10ef0*/  IADD3 R0, R3, R0, RZ ;  /* 0x0000000003007210 */ /* 0x000fe40007ffe0ff */
[----:B------:R-:W-:-:S04]  /*10f00*/  LEA R4, P0, R2, c[0x0][0x450], 0x2 ;  /* 0x0001140002047a11 */ /* 0x000fc800078010ff */
[----:B------:R-:W-:Y:S02]  /*10f10*/  LEA.HI.X R5, R2, c[0x0][0x454], R0, 0x2, P0 ;  /* 0x0001150002057a11 */ /* 0x000fe400000f1400 */
[----:B------:R-:W-:-:S05]  /*10f20*/  MOV R0, 0xff800000 ;  /* 0xff80000000007802 */ /* 0x000fca0000000f00 */
[----:B------:R1:W-:Y:S02]  /*10f30*/  STG.E [R4.64], R0 ;  /* 0x0000000004007986 */ /* 0x0003e4000c101906 */
.L_x_648:
[----:B------:R-:W-:Y:S05]  /*10f40*/  BSYNC B0 ;  /* 0x0000000000007941 */ /* 0x000fea0003800000 */
.L_x_647:
[----:B------:R-:W2:Y:S01]  /*10f50*/  LDL R2, [R1+0x18] ;  /* 0x0000180001027983 */ /* 0x000ea20000100800 */
[----:B-1----:R-:W-:Y:S01]  /*10f60*/  MOV R0, c[0x0][0x4e8] ;  /* 0x00013a0000007a02 */ /* 0x002fe20000000f00 */
[----:B------:R-:W-:-:S03]  /*10f70*/  IMAD R6, R10, c[0x0][0x3f0], RZ ;  /* 0x0000fc000a067a24 */ /* 0x000fc600078e02ff */
[----:B------:R-:W-:Y:S01]  /*10f80*/  ISETP.NE.AND P0, PT, R0, 0x1, PT ;  /* 0x000000010000780c */ /* 0x000fe20003f05270 */
[----:B------:R-:W-:Y:S02]  /*10f90*/  IMAD R0, R8, c[0x0][0x3e8], RZ ;  /* 0x0000fa0008007a24 */ /* 0x000fe400078e02ff */
[----:B------:R-:W-:Y:S02]  /*10fa0*/  IMAD R8, R11, c[0x0][0x3f4], R6 ;  /* 0x0000fd000b087a24 */ /* 0x000fe400078e0206 */
[----:B------:R-:W-:Y:S01]  /*10fb0*/  IMAD R5, R12, c[0x0][0x3ec], R0 ;  /* 0x0000fb000c057a24 */ /* 0x000fe200078e0200 */
[----:B--2---:R-:W-:Y:S01]  /*10fc0*/  IADD3 R4, R2, R13, RZ ;  /* 0x0000000d02047210 */ /* 0x004fe20007ffe0ff */
[----:B------:R-:W-:-:S03]  /*10fd0*/  IMAD.WIDE.U32 R2, R12, c[0x0][0x3e8], RZ ;  /* 0x0000fa000c027a25 */ /* 0x000fc600078e00ff */
[----:B------:R-:W-:-:S03]  /*10fe0*/  MOV R0, R4 ;  /* 0x0000000400007202 */ /* 0x000fc60000000f00 */
[----:B------:R-:W-:Y:S01]  /*10ff0*/  @P0 IMAD.HI.U32 R7, R4, c[0x0][0x4ec], RZ ;  /* 0x00013b0004070a27 */ /* 0x000fe200078e00ff */
[----:B------:R-:W-:-:S04]  /*11000*/  IADD3 R3, R3, R5, RZ ;  /* 0x0000000503037210 */ /* 0x000fc80007ffe0ff */
[----:B------:R-:W-:Y:S01]  /*11010*/  @P0 SHF.R.U32.HI R0, RZ, c[0x0][0x4f0], R7 ;  /* 0x00013c00ff000a19 */ /* 0x000fe20000011607 */
[----:B------:R-:W-:-:S03]  /*11020*/  IMAD.WIDE.U32 R2, R11, c[0x0][0x3f0], R2 ;  /* 0x0000fc000b027a25 */ /* 0x000fc600078e0002 */
[----:B------:R-:W-:Y:S02]  /*11030*/  SHF.R.S32.HI R6, RZ, 0x1f, R0 ;  /* 0x0000001fff067819 */ /* 0x000fe40000011400 */
[----:B------:R-:W-:Y:S02]  /*11040*/  IADD3 R5, -R0, RZ, RZ ;  /* 0x000000ff00057210 */ /* 0x000fe40007ffe1ff */
[----:B------:R-:W-:Y:S01]  /*11050*/  IADD3 R3, R3, R8, RZ ;  /* 0x0000000803037210 */ /* 0x000fe20007ffe0ff */
[----:B------:R-:W-:Y:S02]  /*11060*/  IMAD R6, R6, c[0x0][0x3e0], RZ ;  /* 0x0000f80006067a24 */ /* 0x000fe400078e02ff */
[----:B------:R-:W-:Y:S02]  /*11070*/  IMAD R4, R5, c[0x0][0x4e8], R4 ;  /* 0x00013a0005047a24 */ /* 0x000fe400078e0204 */
[C---:B------:R-:W-:Y:S02]  /*11080*/  IMAD R5, R0.reuse, c[0x0][0x3e4], R6 ;  /* 0x0000f90000057a24 */ /* 0x040fe400078e0206 */
[----:B------:R-:W-:Y:S01]  /*11090*/  IMAD.WIDE.U32 R2, R0, c[0x0][0x3e0], R2 ;  /* 0x0000f80000027a25 */ /* 0x000fe200078e0002 */
[----:B------:R-:W-:-:S04]  /*110a0*/  SHF.R.S32.HI R0, RZ, 0x1f, R4 ;  /* 0x0000001fff007819 */ /* 0x000fc80000011404 */
[----:B------:R-:W-:Y:S01]  /*110b0*/  IADD3 R3, R3, R5, RZ ;  /* 0x0000000503037210 */ /* 0x000fe20007ffe0ff */
[----:B------:R-:W-:-:S04]  /*110c0*/  IMAD R0, R0, c[0x0][0x3d8], RZ ;  /* 0x0000f60000007a24 */ /* 0x000fc800078e02ff */
[----:B------:R-:W-:-:S04]  /*110d0*/  IMAD.WIDE.U32 R2, R4, c[0x0][0x3d8], R2 ;  /* 0x0000f60004027a25 */ /* 0x000fc800078e0002 */
[----:B------:R-:W-:Y:S01]  /*110e0*/  IMAD R4, R4, c[0x0][0x3dc], R0 ;  /* 0x0000f70004047a24 */ /* 0x000fe200078e0200 */
[----:B------:R-:W-:-:S04]  /*110f0*/  LEA R12, P0, R2, c[0x0][0x380], 0x1 ;  /* 0x0000e000020c7a11 */ /* 0x000fc800078008ff */
[----:B------:R-:W-:-:S04]  /*11100*/  IADD3 R4, R3, R4, RZ ;  /* 0x0000000403047210 */ /* 0x000fc80007ffe0ff */
[----:B------:R-:W-:Y:S01]  /*11110*/  LEA.HI.X R10, R2, c[0x0][0x384], R4, 0x1, P0 ;  /* 0x0000e100020a7a11 */ /* 0x000fe200000f0c04 */
[----:B------:R-:W-:Y:S05]  /*11120*/  BRA.DIV ~URZ, `(.L_x_649) ;  /* 0x000037727f007947 */ /* 0x000fea000b800000 */
[----:B------:R1:W2:Y:S02]  /*11130*/  SHFL.IDX PT, R5, R10, RZ, 0x1c1f ;  /* 0x001c1fff0a057589 */ /* 0x0002a400000e0000 */
.L_x_687:
[----:B------:R-:W-:Y:S05]  /*11140*/  BRA.DIV ~URZ, `(.L_x_650) ;  /* 0x000037c27f007947 */ /* 0x000fea000b800000 */
[----:B------:R3:W4:Y:S02]  /*11150*/  SHFL.IDX PT, R0, R12, RZ, 0x1c1f ;  /* 0x001c1fff0c007589 */ /* 0x00072400000e0000 */
.L_x_688:
[----:B------:R-:W5:Y:S04]  /*11160*/  LDL.LU R3, [R1+0x58] ;  /* 0x0000580001037983 */ /* 0x000f680000300800 */
[----:B------:R-:W1:Y:S01]  /*11170*/  S2R R4, SR_TID.X ;  /* 0x0000000000047919 */ /* 0x000e620000002100 */
[----:B------:R-:W-:-:S04]  /*11180*/  IMAD.MOV.U32 R13, RZ, RZ, c[0x0][0x4e8] ;  /* 0x00013a00ff0d7624 */ /* 0x000fc800078e00ff */
[----:B------:R-:W-:Y:S01]  /*11190*/  IMAD R13, R13, c[0x0][0x388], RZ ;  /* 0x0000e2000d0d7a24 */ /* 0x000fe200078e02ff */
[----:B-1----:R-:W-:-:S04]  /*111a0*/  SHF.R.S32.HI R2, RZ, 0x1f, R4 ;  /* 0x0000001fff027819 */ /* 0x002fc80000011404 */
[----:B------:R-:W-:-:S04]  /*111b0*/  LEA.HI R2, R2, R4, RZ, 0x2 ;  /* 0x0000000402027211 */ /* 0x000fc800078f10ff */
[----:B------:R-:W-:Y:S01]  /*111c0*/  SHF.R.S32.HI R2, RZ, 0x2, R2 ;  /* 0x00000002ff027819 */ /* 0x000fe20000011402 */
[----:B------:R-:W-:Y:S04]  /*111d0*/  BSSY B0, `(.L_x_651) ;  /* 0x0000017000007945 */ /* 0x000fe80003800000 */
[----:B-----5:R-:W-:-:S05]  /*111e0*/  IMAD.IADD R11, R2, 0x1, R3 ;  /* 0x00000001020b7824 */ /* 0x020fca00078e0203 */
[----:B------:R-:W-:-:S13]  /*111f0*/  ISETP.GE.AND P0, PT, R11, R13, PT ;  /* 0x0000000d0b00720c */ /* 0x000fda0003f06270 */
[----:B------:R-:W-:Y:S05]  /*11200*/  @P0 BRA `(.L_x_652) ;  /* 0x0000013000000947 */ /* 0x000fea0003800000 */
[C---:B------:R-:W-:Y:S02]  /*11210*/  IADD3 R15, R217.reuse, 0x20, RZ ;  /* 0x00000020d90f7810 */ /* 0x040fe40007ffe0ff */
[C---:B------:R-:W-:Y:S02]  /*11220*/  IADD3 R4, R217.reuse, 0x40, RZ ;  /* 0x00000040d9047810 */ /* 0x040fe40007ffe0ff */
[----:B------:R-:W-:Y:S02]  /*11230*/  ISETP.GE.AND P2, PT, R217, c[0x0][0x3c8], PT ;  /* 0x0000f200d9007a0c */ /* 0x000fe40003f46270 */
[----:B------:R-:W-:Y:S02]  /*11240*/  ISETP.GE.AND P1, PT, R15, c[0x0][0x3c8], PT ;  /* 0x0000f2000f007a0c */ /* 0x000fe40003f26270 */
[----:B------:R-:W-:Y:S02]  /*11250*/  ISETP.GE.AND P0, PT, R4, c[0x0][0x3c8], PT ;  /* 0x0000f20004007a0c */ /* 0x000fe40003f06270 */
[----:B------:R-:W-:-:S02]  /*11260*/  IADD3 R16, R217, 0x20, RZ ;  /* 0x00000020d9107810 */ /* 0x000fc40007ffe0ff */
[C---:B------:R-:W-:Y:S02]  /*11270*/  IADD3 R14, R217.reuse, 0x40, RZ ;  /* 0x00000040d90e7810 */ /* 0x040fe40007ffe0ff */
[----:B------:R-:W-:Y:S02]  /*11280*/  SHF.R.S32.HI R17, RZ, 0x1f, R217 ;  /* 0x0000001fff117819 */ /* 0x000fe400000114d9 */
[----:B------:R-:W-:Y:S02]  /*11290*/  SHF.R.S32.HI R16, RZ, 0x1f, R16 ;  /* 0x0000001fff107819 */ /* 0x000fe40000011410 */
[-C--:B----4-:R-:W-:Y:S02]  /*112a0*/  @!P2 LEA R8, P5, R217, R0.reuse, 0x1 ;  /* 0x00000000d908a211 */ /* 0x090fe400078a08ff */
[----:B------:R-:W-:Y:S02]  /*112b0*/  @!P1 LEA R6, P4, R15, R0, 0x1 ;  /* 0x000000000f069211 */ /* 0x000fe400078808ff */
[----:B------:R-:W-:-:S02]  /*112c0*/  SHF.R.S32.HI R14, RZ, 0x1f, R14 ;  /* 0x0000001fff0e7819 */ /* 0x000fc4000001140e */
[C---:B------:R-:W-:Y:S02]  /*112d0*/  @!P0 LEA R2, P3, R4.reuse, R0, 0x1 ;  /* 0x0000000004028211 */ /* 0x040fe400078608ff */
[-C--:B--2---:R-:W-:Y:S02]  /*112e0*/  @!P2 LEA.HI.X R9, R217, R5.reuse, R17, 0x1, P5 ;  /* 0x00000005d909a211 */ /* 0x084fe400028f0c11 */
[-C--:B------:R-:W-:Y:S02]  /*112f0*/  @!P1 LEA.HI.X R7, R15, R5.reuse, R16, 0x1, P4 ;  /* 0x000000050f079211 */ /* 0x080fe400020f0c10 */
[----:B------:R-:W-:Y:S01]  /*11300*/  @!P0 LEA.HI.X R3, R4, R5, R14, 0x1, P3 ;  /* 0x0000000504038211 */ /* 0x000fe200018f0c0e */
[----:B------:R1:W-:Y:S04]  /*11310*/  @!P2 ST.E.128 [R8.64], RZ ;  /* 0x000000ff0800a985 */ /* 0x0003e8000c101d06 */
[----:B------:R1:W-:Y:S04]  /*11320*/  @!P1 ST.E.128 [R6.64], RZ ;  /* 0x000000ff06009985 */ /* 0x0003e8000c101d06 */
[----:B------:R1:W-:Y:S02]  /*11330*/  @!P0 ST.E.128 [R2.64], RZ ;  /* 0x000000ff02008985 */ /* 0x0003e4000c101d06 */
.L_x_652:
[----:B------:R-:W-:Y:S05]  /*11340*/  BSYNC B0 ;  /* 0x0000000000007941 */ /* 0x000fea0003800000 */
.L_x_651:
[----:B------:R-:W-:Y:S05]  /*11350*/  BRA.DIV ~URZ, `(.L_x_653) ;  /* 0x000036227f007947 */ /* 0x000fea000b800000 */
[----:B--2---:R2:W1:Y:S04]  /*11360*/  SHFL.IDX PT, R5, R10, 0x1, 0x1c1f ;  /* 0x003c1f000a057f89 */ /* 0x00446800000e0000 */
[----:B----4-:R2:W4:Y:S02]  /*11370*/  SHFL.IDX PT, R0, R12, 0x1, 0x1c1f ;  /* 0x003c1f000c007f89 */ /* 0x01052400000e0000 */
.L_x_689:
[----:B-1----:R-:W-:Y:S01]  /*11380*/  IADD3 R2, R11, 0x20, RZ ;  /* 0x000000200b027810 */ /* 0x002fe20007ffe0ff */
[----:B------:R-:W-:Y:S03]  /*11390*/  BSSY B0, `(.L_x_654) ;  /* 0x0000016000007945 */ /* 0x000fe60003800000 */
        /* <DEDUP_REMOVED lines=15> */
[-C--:B------:R-:W-:Y:S02]  /*11490*/  @!P2 LEA.HI.X R9, R217, R5.reuse, R17, 0x1, P5 ;  /* 0x00000005d909a211 */ /* 0x080fe400028f0c11 */
[-C--:B------:R-:W-:Y:S02]  /*114a0*/  @!P1 LEA.HI.X R7, R15, R5.reuse, R16, 0x1, P4 ;  /* 0x000000050f079211 */ /* 0x080fe400020f0c10 */
[----:B------:R-:W-:Y:S01]  /*114b0*/  @!P0 LEA.HI.X R3, R4, R5, R14, 0x1, P3 ;  /* 0x0000000504038211 */ /* 0x000fe200018f0c0e */
[----:B------:R1:W-:Y:S04]  /*114c0*/  @!P2 ST.E.128 [R8.64], RZ ;  /* 0x000000ff0800a985 */ /* 0x0003e8000c101d06 */
[----:B------:R1:W-:Y:S04]  /*114d0*/  @!P1 ST.E.128 [R6.64], RZ ;  /* 0x000000ff06009985 */ /* 0x0003e8000c101d06 */
[----:B------:R1:W-:Y:S02]  /*114e0*/  @!P0 ST.E.128 [R2.64], RZ ;  /* 0x000000ff02008985 */ /* 0x0003e4000c101d06 */
.L_x_655:
[----:B------:R-:W-:Y:S05]  /*114f0*/  BSYNC B0 ;  /* 0x0000000000007941 */ /* 0x000fea0003800000 */
.L_x_654:
[----:B------:R-:W-:Y:S05]  /*11500*/  BRA.DIV ~URZ, `(.L_x_656) ;  /* 0x000035427f007947 */ /* 0x000fea000b800000 */
[----:B------:R1:W2:Y:S02]  /*11510*/  SHFL.IDX PT, R5, R10, 0x2, 0x1c1f ;  /* 0x005c1f000a057f89 */ /* 0x0002a400000e0000 */
.L_x_690:
[----:B------:R-:W-:Y:S05]  /*11520*/  BRA.DIV ~URZ, `(.L_x_657) ;  /* 0x000035927f007947 */ /* 0x000fea000b800000 */
[----:B----4-:R4:W1:Y:S02]  /*11530*/  SHFL.IDX PT, R0, R12, 0x2, 0x1c1f ;  /* 0x005c1f000c007f89 */ /* 0x01086400000e0000 */
.L_x_691:
        /* <DEDUP_REMOVED lines=13> */
[-C--:B------:R-:W-:Y:S02]  /*11610*/  @!P2 LEA R8, P5, R217, R0.reuse, 0x1 ;  /* 0x00000000d908a211 */ /* 0x080fe400078a08ff */
        /* <DEDUP_REMOVED lines=9> */
.L_x_659:
[----:B------:R-:W-:Y:S05]  /*116b0*/  BSYNC B0 ;  /* 0x0000000000007941 */ /* 0x000fea0003800000 */
.L_x_658:
[----:B------:R-:W-:Y:S05]  /*116c0*/  BRA.DIV ~URZ, `(.L_x_660) ;  /* 0x000034627f007947 */ /* 0x000fea000b800000 */
[----:B--2---:R2:W1:Y:S04]  /*116d0*/  SHFL.IDX PT, R5, R10, 0x3, 0x1c1f ;  /* 0x007c1f000a057f89 */ /* 0x00446800000e0000 */
[----:B------:R2:W3:Y:S02]  /*116e0*/  SHFL.IDX PT, R0, R12, 0x3, 0x1c1f ;  /* 0x007c1f000c007f89 */ /* 0x0004e400000e0000 */
.L_x_692:
[----:B------:R-:W-:-:S04]  /*116f0*/  IADD3 R11, R11, 0x60, RZ ;  /* 0x000000600b0b7810 */ /* 0x000fc80007ffe0ff */
[----:B------:R-:W-:-:S13]  /*11700*/  ISETP.GE.AND P0, PT, R11, R13, PT ;  /* 0x0000000d0b00720c */ /* 0x000fda0003f06270 */
[----:B------:R-:W-:Y:S05]  /*11710*/  @P0 BRA `(.L_x_646) ;  /* 0x0000013000000947 */ /* 0x000fea0003800000 */
[C---:B--234-:R-:W-:Y:S02]  /*11720*/  IADD3 R12, R217.reuse, 0x20, RZ ;  /* 0x00000020d90c7810 */ /* 0x05cfe40007ffe0ff */
[C---:B------:R-:W-:Y:S02]  /*11730*/  IADD3 R4, R217.reuse, 0x40, RZ ;  /* 0x00000040d9047810 */ /* 0x040fe40007ffe0ff */
[C---:B------:R-:W-:Y:S02]  /*11740*/  ISETP.GE.AND P2, PT, R217.reuse, c[0x0][0x3c8], PT ;  /* 0x0000f200d9007a0c */ /* 0x040fe40003f46270 */
[----:B------:R-:W-:Y:S02]  /*11750*/  ISETP.GE.AND P1, PT, R12, c[0x0][0x3c8], PT ;  /* 0x0000f2000c007a0c */ /* 0x000fe40003f26270 */
[----:B------:R-:W-:Y:S02]  /*11760*/  ISETP.GE.AND P0, PT, R4, c[0x0][0x3c8], PT ;  /* 0x0000f20004007a0c */ /* 0x000fe40003f06270 */
[----:B------:R-:W-:-:S02]  /*11770*/  IADD3 R14, R217, 0x20, RZ ;  /* 0x00000020d90e7810 */ /* 0x000fc40007ffe0ff */
[C---:B------:R-:W-:Y:S02]  /*11780*/  IADD3 R10, R217.reuse, 0x40, RZ ;  /* 0x00000040d90a7810 */ /* 0x040fe40007ffe0ff */
[----:B------:R-:W-:Y:S02]  /*11790*/  SHF.R.S32.HI R15, RZ, 0x1f, R217 ;  /* 0x0000001fff0f7819 */ /* 0x000fe400000114d9 */
[----:B------:R-:W-:Y:S02]  /*117a0*/  SHF.R.S32.HI R14, RZ, 0x1f, R14 ;  /* 0x0000001fff0e7819 */ /* 0x000fe4000001140e */
[-C--:B-1----:R-:W-:Y:S02]  /*117b0*/  @!P2 LEA R8, P5, R217, R0.reuse, 0x1 ;  /* 0x00000000d908a211 */ /* 0x082fe400078a08ff */
[----:B------:R-:W-:Y:S02]  /*117c0*/  @!P1 LEA R6, P4, R12, R0, 0x1 ;  /* 0x000000000c069211 */ /* 0x000fe400078808ff */
[----:B------:R-:W-:-:S02]  /*117d0*/  SHF.R.S32.HI R10, RZ, 0x1f, R10 ;  /* 0x0000001fff0a7819 */ /* 0x000fc4000001140a */
[----:B------:R-:W-:Y:S02]  /*117e0*/  @!P0 LEA R2, P3, R4, R0, 0x1 ;  /* 0x0000000004028211 */ /* 0x000fe400078608ff */
[-C--:B------:R-:W-:Y:S02]  /*117f0*/  @!P2 LEA.HI.X R9, R217, R5.reuse, R15, 0x1, P5 ;  /* 0x00000005d909a211 */ /* 0x080fe400028f0c0f */
[-C--:B------:R-:W-:Y:S02]  /*11800*/  @!P1 LEA.HI.X R7, R12, R5.reuse, R14, 0x1, P4 ;  /* 0x000000050c079211 */ /* 0x080fe400020f0c0e */
[----:B------:R-:W-:Y:S01]  /*11810*/  @!P0 LEA.HI.X R3, R4, R5, R10, 0x1, P3 ;  /* 0x0000000504038211 */ /* 0x000fe200018f0c0a */
[----:B------:R1:W-:Y:S04]  /*11820*/  @!P2 ST.E.128 [R8.64], RZ ;  /* 0x000000ff0800a985 */ /* 0x0003e8000c101d06 */
[----:B------:R1:W-:Y:S04]  /*11830*/  @!P1 ST.E.128 [R6.64], RZ ;  /* 0x000000ff06009985 */ /* 0x0003e8000c101d06 */
[----:B------:R1:W-:Y:S02]  /*11840*/  @!P0 ST.E.128 [R2.64], RZ ;  /* 0x000000ff02008985 */ /* 0x0003e4000c101d06 */
.L_x_646:
[----:B------:R-:W-:Y:S05]  /*11850*/  BSYNC B1 ;  /* 0x0000000000017941 */ /* 0x000fea0003800000 */
.L_x_637:
[----:B---3--:R-:W3:Y:S02]  /*11860*/  LDL R0, [R1+0x84] ;  /* 0x0000840001007983 */ /* 0x008ee40000100800 */
[----:B---3--:R-:W-:-:S13]  /*11870*/  ISETP.NE.AND P0, PT, R0, RZ, PT ;  /* 0x000000ff0000720c */ /* 0x008fda0003f05270 */
[----:B------:R-:W-:Y:S01]  /*11880*/  @P0 WARPSYNC 0xffffffff ;  /* 0xffffffff00000948 */ /* 0x000fe20003800000 */
[----:B------:R-:W-:Y:S06]  /*11890*/  @P0 BAR.SYNC.DEFER_BLOCKING 0x5, 0x80 ;  /* 0x0142000000000b1d */ /* 0x000fec0000010000 */
[----:B------:R-:W3:Y:S04]  /*118a0*/  @P0 LDS R0, [0xc100] ;  /* 0x00c10000ff000984 */ /* 0x000ee80000000800 */
[----:B---3--:R3:W-:Y:S04]  /*118b0*/  @P0 STL [R1+0x7c], R0 ;  /* 0x00007c0001000387 */ /* 0x0087e80000100800 */
[----:B------:R-:W-:Y:S06]  /*118c0*/  @P0 BAR.ARV 0x4, 0x80 ;  /* 0x0102000000000b1d */ /* 0x000fec0000002000 */
[----:B------:R-:W-:Y:S05]  /*118d0*/  @P0 BRA `(.L_x_661) ;  /* 0x0000007000000947 */ /* 0x000fea0003800000 */
[----:B------:R-:W-:Y:S05]  /*118e0*/  BRA.DIV ~URZ, `(.L_x_662) ;  /* 0x000033127f007947 */ /* 0x000fea000b800000 */
[----:B---3--:R3:W2:Y:S02]  /*118f0*/  SHFL.IDX PT, R0, R64, RZ, 0x1f ;  /* 0x00001fff40007589 */ /* 0x0086a400000e0000 */
.L_x_693:
[----:B------:R-:W-:Y:S01]  /*11900*/  WARPSYNC 0xffffffff ;  /* 0xffffffff00007948 */ /* 0x000fe20003800000 */
[----:B------:R-:W-:Y:S06]  /*11910*/  BAR.SYNC.DEFER_BLOCKING 0x4, 0x80 ;  /* 0x0102000000007b1d */ /* 0x000fec0000010000 */
[----:B--2---:R2:W-:Y:S04]  /*11920*/  STL [R1+0x7c], R0 ;  /* 0x00007c0001007387 */ /* 0x0045e80000100800 */
[----:B------:R2:W-:Y:S04]  /*11930*/  @!P6 STS [0xc100], R64 ;  /* 0x00c10040ff00e388 */ /* 0x0005e80000000800 */
[----:B------:R-:W-:Y:S06]  /*11940*/  BAR.ARV 0x5, 0x80 ;  /* 0x0142000000007b1d */ /* 0x000fec0000002000 */
.L_x_661:
[----:B--23--:R-:W2:Y:S02]  /*11950*/  LDL R0, [R1+0x7c] ;  /* 0x00007c0001007983 */ /* 0x00cea40000100800 */
[----:B--2---:R-:W-:-:S13]  /*11960*/  ISETP.GE.AND P0, PT, R0, c[0x0][0x538], PT ;  /* 0x00014e0000007a0c */ /* 0x004fda0003f06270 */
[----:B-1--4-:R-:W-:Y:S01]  /*11970*/  @P0 CALL.REL.NOINC `(.L_x_663) ;  /* 0x0000001000000944 */ /* 0x012fe20003c00000 */
[----:B------:R-:W-:Y:S05]  /*11980*/  BRA `(.L_x_664) ;  /* 0xfffef07000007947 */ /* 0x000fea000383ffff */
.L_x_663:
[----:B------:R-:W-:Y:S05]  /*11990*/  EXIT ;  /* 0x000000000000794d */ /* 0x000fea0003800000 */
.L_x_595:
[----:B------:R-:W-:Y:S01]  /*119a0*/  IMAD.MOV.U32 R4, RZ, RZ, R10 ;  /* 0x000000ffff047224 */ /* 0x000fe200078e000a */
[----:B------:R-:W-:Y:S01]  /*119b0*/  MOV R6, RZ ;  /* 0x000000ff00067202 */ /* 0x000fe20000000f00 */
[----:B------:R-:W-:Y:S01]  /*119c0*/  IMAD.MOV.U32 R3, RZ, RZ, 0x1c1f ;  /* 0x00001c1fff037424 */ /* 0x000fe200078e00ff */
[----:B------:R-:W-:Y:S02]  /*119d0*/  MOV R2, 0x119f0 ;  /* 0x000119f000027802 */ /* 0x000fe40000000f00 */
[----:B-----5:R-:W-:Y:S05]  /*119e0*/  CALL.REL.NOINC `($__internal_4_$__cuda_sm70_shflsync_idx_p) ;  /* 0x000032e000007944 */ /* 0x020fea0003c00000 */
[----:B------:R-:W-:Y:S01]  /*119f0*/  MOV R5, R6 ;  /* 0x0000000600057202 */ /* 0x000fe20000000f00 */
[----:B-1---5:R-:W-:Y:S05]  /*11a00*/  BRA `(.L_x_665) ;  /* 0xfffefb4000007947 */ /* 0x022fea000383ffff */
.L_x_596:
[----:B------:R-:W-:Y:S01]  /*11a10*/  IMAD.MOV.U32 R4, RZ, RZ, R12 ;  /* 0x000000ffff047224 */ /* 0x000fe200078e000c */
[----:B------:R-:W-:Y:S01]  /*11a20*/  MOV R6, RZ ;  /* 0x000000ff00067202 */ /* 0x000fe20000000f00 */
[----:B------:R-:W-:Y:S01]  /*11a30*/  IMAD.MOV.U32 R3, RZ, RZ, 0x1c1f ;  /* 0x00001c1fff037424 */ /* 0x000fe200078e00ff */
[----:B------:R-:W-:Y:S02]  /*11a40*/  MOV R2, 0x11a60 ;  /* 0x00011a6000027802 */ /* 0x000fe40000000f00 */
[----:B-12--5:R-:W-:Y:S05]  /*11a50*/  CALL.REL.NOINC `($__internal_4_$__cuda_sm70_shflsync_idx_p) ;  /* 0x0000327000007944 */ /* 0x026fea0003c00000 */
[----:B-----5:R-:W-:Y:S01]  /*11a60*/  MOV R0, R6 ;  /* 0x0000000600007202 */ /* 0x020fe20000000f00 */
[----:B-1----:R-:W-:Y:S05]  /*11a70*/  BRA `(.L_x_666) ;  /* 0xfffefaf000007947 */ /* 0x002fea000383ffff */
.L_x_599:
[----:B------:R-:W-:Y:S01]  /*11a80*/  IMAD.MOV.U32 R4, RZ, RZ, R10 ;  /* 0x000000ffff047224 */ /* 0x000fe200078e000a */
[----:B-1----:R-:W-:Y:S01]  /*11a90*/  MOV R6, 0x1 ;  /* 0x0000000100067802 */ /* 0x002fe20000000f00 */
[----:B------:R-:W-:Y:S01]  /*11aa0*/  IMAD.MOV.U32 R3, RZ, RZ, 0x1c1f ;  /* 0x00001c1fff037424 */ /* 0x000fe200078e00ff */
[----:B------:R-:W-:-:S02]  /*11ab0*/  MOV R2, 0x11ad0 ;  /* 0x00011ad000027802 */ /* 0x000fc40000000f00 */
[----:B--2-45:R-:W-:Y:S05]  /*11ac0*/  CALL.REL.NOINC `($__internal_4_$__cuda_sm70_shflsync_idx_p) ;  /* 0x0000320000007944 */ /* 0x034fea0003c00000 */
[----:B------:R-:W-:Y:S01]  /*11ad0*/  IMAD.MOV.U32 R5, RZ, RZ, R6 ;  /* 0x000000ffff057224 */ /* 0x000fe200078e0006 */
[----:B------:R-:W-:Y:S01]  /*11ae0*/  MOV R6, 0x1 ;  /* 0x0000000100067802 */ /* 0x000fe20000000f00 */
[----:B------:R-:W-:Y:S01]  /*11af0*/  IMAD.MOV.U32 R4, RZ, RZ, R12 ;  /* 0x000000ffff047224 */ /* 0x000fe200078e000c */
[----:B------:R-:W-:-:S02]  /*11b00*/  MOV R3, 0x1c1f ;  /* 0x00001c1f00037802 */ /* 0x000fc40000000f00 */
[----:B------:R-:W-:Y:S02]  /*11b10*/  MOV R2, 0x11b30 ;  /* 0x00011b3000027802 */ /* 0x000fe40000000f00 */
[----:B-1---5:R-:W-:Y:S05]  /*11b20*/  CALL.REL.NOINC `($__internal_4_$__cuda_sm70_shflsync_idx_p) ;  /* 0x000031a000007944 */ /* 0x022fea0003c00000 */
[----:B-----5:R-:W-:Y:S01]  /*11b30*/  MOV R0, R6 ;  /* 0x0000000600007202 */ /* 0x020fe20000000f00 */
[----:B-1----:R-:W-:Y:S05]  /*11b40*/  BRA `(.L_x_667) ;  /* 0xfffefc6000007947 */ /* 0x002fea000383ffff */
.L_x_602:
[----:B------:R-:W-:Y:S01]  /*11b50*/  IMAD.MOV.U32 R4, RZ, RZ, R10 ;  /* 0x000000ffff047224 */ /* 0x000fe200078e000a */
[----:B-1----:R-:W-:Y:S01]  /*11b60*/  MOV R6, 0x2 ;  /* 0x0000000200067802 */ /* 0x002fe20000000f00 */
[----:B------:R-:W-:Y:S01]  /*11b70*/  IMAD.MOV.U32 R3, RZ, RZ, 0x1c1f ;  /* 0x00001c1fff037424 */ /* 0x000fe200078e00ff */
[----:B------:R-:W-:Y:S02]  /*11b80*/  MOV R2, 0x11ba0 ;  /* 0x00011ba000027802 */ /* 0x000fe40000000f00 */
[----:B--23-5:R-:W-:Y:S05]  /*11b90*/  CALL.REL.NOINC `($__internal_4_$__cuda_sm70_shflsync_idx_p) ;  /* 0x0000313000007944 */ /* 0x02cfea0003c00000 */
[----:B------:R-:W-:Y:S01]  /*11ba0*/  MOV R5, R6 ;  /* 0x0000000600057202 */ /* 0x000fe20000000f00 */
[----:B-1---5:R-:W-:Y:S05]  /*11bb0*/  BRA `(.L_x_668) ;  /* 0xfffefdb000007947 */ /* 0x022fea000383ffff */
.L_x_603:
[----:B------:R-:W-:Y:S01]  /*11bc0*/  IMAD.MOV.U32 R4, RZ, RZ, R12 ;  /* 0x000000ffff047224 */ /* 0x000fe200078e000c */
[----:B-1----:R-:W-:Y:S01]  /*11bd0*/  MOV R6, 0x2 ;  /* 0x0000000200067802 */ /* 0x002fe20000000f00 */
[----:B------:R-:W-:Y:S01]  /*11be0*/  IMAD.MOV.U32 R3, RZ, RZ, 0x1c1f ;  /* 0x00001c1fff037424 */ /* 0x000fe200078e00ff */
[----:B------:R-:W-:Y:S02]  /*11bf0*/  MOV R2, 0x11c10 ;  /* 0x00011c1000027802 */ /* 0x000fe40000000f00 */
[----:B--2345:R-:W-:Y:S05]  /*11c00*/  CALL.REL.NOINC `($__internal_4_$__cuda_sm70_shflsync_idx_p) ;  /* 0x000030c000007944 */ /* 0x03cfea0003c00000 */
[----:B-----5:R-:W-:Y:S01]  /*11c10*/  MOV R0, R6 ;  /* 0x0000000600007202 */ /* 0x020fe20000000f00 */
[----:B-1----:R-:W-:Y:S05]  /*11c20*/  BRA `(.L_x_669) ;  /* 0xfffefd6000007947 */ /* 0x002fea000383ffff */
.L_x_606:
[----:B------:R-:W-:Y:S01]  /*11c30*/  IMAD.MOV.U32 R4, RZ, RZ, R10 ;  /* 0x000000ffff047224 */ /* 0x000fe200078e000a */
[----:B--2---:R-:W-:Y:S01]  /*11c40*/  MOV R6, 0x3 ;  /* 0x0000000300067802 */ /* 0x004fe20000000f00 */
[----:B------:R-:W-:Y:S01]  /*11c50*/  IMAD.MOV.U32 R3, RZ, RZ, 0x1c1f ;  /* 0x00001c1fff037424 */ /* 0x000fe200078e00ff */
[----:B------:R-:W-:-:S02]  /*11c60*/  MOV R2, 0x11c80 ;  /* 0x00011c8000027802 */ /* 0x000fc40000000f00 */
[----:B-1-345:R-:W-:Y:S05]  /*11c70*/  CALL.REL.NOINC `($__internal_4_$__cuda_sm70_shflsync_idx_p) ;  /* 0x0000305000007944 */ /* 0x03afea0003c00000 */
        /* <DEDUP_REMOVED lines=8> */
.L_x_609:
[----:B------:R-:W-:Y:S01]  /*11d00*/  IMAD.MOV.U32 R4, RZ, RZ, R10 ;  /* 0x000000ffff047224 */ /* 0x000fe200078e000a */
[----:B------:R-:W-:Y:S01]  /*11d10*/  MOV R6, RZ ;  /* 0x000000ff00067202 */ /* 0x000fe20000000f00 */
[----:B------:R-:W-:Y:S01]  /*11d20*/  IMAD.MOV.U32 R3, RZ, RZ, 0x1c1f ;  /* 0x00001c1fff037424 */ /* 0x000fe200078e00ff */
[----:B------:R-:W-:Y:S02]  /*11d30*/  MOV R2, 0x11d50 ;  /* 0x00011d5000027802 */ /* 0x000fe40000000f00 */
[----:B------:R-:W-:Y:S05]  /*11d40*/  CALL.REL.NOINC `($__internal_4_$__cuda_sm70_shflsync_idx_p) ;  /* 0x00002f8000007944 */ /* 0x000fea0003c00000 */
[----:B------:R-:W-:Y:S01]  /*11d50*/  MOV R5, R6 ;  /* 0x0000000600057202 */ /* 0x000fe20000000f00 */
[----:B-1---5:R-:W-:Y:S05]  /*11d60*/  BRA `(.L_x_671) ;  /* 0xffff1b5000007947 */ /* 0x022fea000383ffff */
.L_x_610:
[----:B------:R-:W-:Y:S01]  /*11d70*/  IMAD.MOV.U32 R4, RZ, RZ, R13 ;  /* 0x000000ffff047224 */ /* 0x000fe200078e000d */
[----:B------:R-:W-:Y:S01]  /*11d80*/  MOV R6, RZ ;  /* 0x000000ff00067202 */ /* 0x000fe20000000f00 */
[----:B------:R-:W-:Y:S01]  /*11d90*/  IMAD.MOV.U32 R3, RZ, RZ, 0x1c1f ;  /* 0x00001c1fff037424 */ /* 0x000fe200078e00ff */
[----:B------:R-:W-:Y:S02]  /*11da0*/  MOV R2, 0x11dc0 ;  /* 0x00011dc000027802 */ /* 0x000fe40000000f00 */
[----:B-12---:R-:W-:Y:S05]  /*11db0*/  CALL.REL.NOINC `($__internal_4_$__cuda_sm70_shflsync_idx_p) ;  /* 0x00002f1000007944 */ /* 0x006fea0003c00000 */
[----:B------:R-:W-:Y:S01]  /*11dc0*/  IADD3 R18, P0, R6, R156, RZ ;  /* 0x0000009c06127210 */ /* 0x000fe20007f1e0ff */
[----:B------:R-:W-:Y:S01]  /*11dd0*/  IMAD.MOV.U32 R4, RZ, RZ, R10 ;  /* 0x000000ffff047224 */ /* 0x000fe200078e000a */
[----:B------:R-:W-:-:S02]  /*11de0*/  IADD3 R2, R217, 0x20, RZ ;  /* 0x00000020d9027810 */ /* 0x000fc40007ffe0ff */
[----:B-----5:R-:W-:Y:S01]  /*11df0*/  IADD3 R0, R217, 0x40, RZ ;  /* 0x00000040d9007810 */ /* 0x020fe20007ffe0ff */
[----:B------:R-:W-:Y:S01]  /*11e00*/  IMAD.X R19, R5, 0x1, R124, P0 ;  /* 0x0000000105137824 */ /* 0x000fe200000e067c */
[----:B------:R-:W-:Y:S02]  /*11e10*/  IADD3 R8, P6, R6, R157, RZ ;  /* 0x0000009d06087210 */ /* 0x000fe40007fde0ff */
[----:B------:R-:W-:Y:S02]  /*11e20*/  ISETP.GE.AND P2, PT, R217, c[0x0][0x1d4], PT ;  /* 0x00007500d9007a0c */ /* 0x000fe40003f46270 */
[----:B------:R-:W-:Y:S01]  /*11e30*/  ISETP.GE.AND P1, PT, R2, c[0x0][0x1d4], PT ;  /* 0x0000750002007a0c */ /* 0x000fe20003f26270 */
[----:B------:R-:W-:Y:S01]  /*11e40*/  IMAD.X R9, R5, 0x1, R126, P6 ;  /* 0x0000000105097824 */ /* 0x000fe200030e067e */
[----:B------:R-:W-:Y:S02]  /*11e50*/  ISETP.GE.AND P0, PT, R0, c[0x0][0x1d4], PT ;  /* 0x0000750000007a0c */ /* 0x000fe40003f06270 */
[----:B------:R-:W-:Y:S01]  /*11e60*/  IADD3 R2, P6, R6, R158, RZ ;  /* 0x0000009e06027210 */ /* 0x000fe20007fde0ff */
[----:B------:R-:W-:Y:S01]  /*11e70*/  IMAD.MOV.U32 R6, RZ, RZ, 0x1 ;  /* 0x00000001ff067424 */ /* 0x000fe200078e00ff */
[----:B------:R-:W-:-:S02]  /*11e80*/  SEL R12, RZ, 0x10, P2 ;  /* 0x00000010ff0c7807 */ /* 0x000fc40001000000 */
[----:B------:R-:W-:Y:S01]  /*11e90*/  SEL R11, RZ, 0x10, P1 ;  /* 0x00000010ff0b7807 */ /* 0x000fe20000800000 */
[----:B------:R-:W-:Y:S01]  /*11ea0*/  IMAD.X R3, R5, 0x1, R125, P6 ;  /* 0x0000000105037824 */ /* 0x000fe200030e067d */
[----:B------:R-:W-:Y:S01]  /*11eb0*/  SEL R10, RZ, 0x10, P0 ;  /* 0x00000010ff0a7807 */ /* 0x000fe20000000000 */
[----:B------:R-:W-:Y:S01]  /*11ec0*/  @!PT LDS RZ, [RZ] ;  /* 0x00000000fffff984 */ /* 0x000fe20000000800 */
[----:B------:R-:W-:Y:S01]  /*11ed0*/  @!PT LDS RZ, [RZ] ;  /* 0x00000000fffff984 */ /* 0x000fe20000000800 */
[----:B------:R-:W-:Y:S01]  /*11ee0*/  @!PT LDS RZ, [RZ] ;  /* 0x00000000fffff984 */ /* 0x000fe20000000800 */
[----:B------:R2:W-:Y:S04]  /*11ef0*/  LDGSTS.E.BYPASS.LTC128B.128 [R218+0x3100], [R18.64], !P2 ;  /* 0x0310000012da7fae */ /* 0x0005e8000d101d46 */
[----:B------:R2:W-:Y:S04]  /*11f00*/  LDGSTS.E.BYPASS.LTC128B.128 [R218+0x4100], [R8.64], !P1 ;  /* 0x0410000008da7fae */ /* 0x0005e8000c901d46 */
[----:B------:R3:W-:Y:S02]  /*11f10*/  LDGSTS.E.BYPASS.LTC128B.128 [R218+0x5100], [R2.64], !P0 ;  /* 0x0510000002da7fae */ /* 0x0007e4000c101d46 */
[----:B---3--:R-:W-:Y:S01]  /*11f20*/  IMAD.MOV.U32 R3, RZ, RZ, 0x1c1f ;  /* 0x00001c1fff037424 */ /* 0x008fe200078e00ff */
[----:B------:R-:W-:-:S02]  /*11f30*/  MOV R2, 0x11f50 ;  /* 0x00011f5000027802 */ /* 0x000fc40000000f00 */
[----:B-12---:R-:W-:Y:S05]  /*11f40*/  CALL.REL.NOINC `($__internal_4_$__cuda_sm70_shflsync_idx_p) ;  /* 0x00002d8000007944 */ /* 0x006fea0003c00000 */
        /* <DEDUP_REMOVED lines=8> */
.L_x_611:
[----:B------:R-:W-:Y:S01]  /*11fd0*/  IMAD.MOV.U32 R6, RZ, RZ, RZ ;  /* 0x000000ffff067224 */ /* 0x000fe200078e00ff */
[----:B------:R-:W-:Y:S02]  /*11fe0*/  MOV R3, 0x1c1f ;  /* 0x00001c1f00037802 */ /* 0x000fe40000000f00 */
[----:B------:R-:W-:Y:S02]  /*11ff0*/  MOV R2, 0x12010 ;  /* 0x0001201000027802 */ /* 0x000fe40000000f00 */
[----:B------:R-:W-:Y:S05]  /*12000*/  CALL.REL.NOINC `($__internal_4_$__cuda_sm70_shflsync_idx_p) ;  /* 0x00002cc000007944 */ /* 0x000fea0003c00000 */
[----:B------:R-:W-:Y:S01]  /*12010*/  MOV R2, R6 ;  /* 0x0000000600027202 */ /* 0x000fe20000000f00 */
[----:B-1---5:R-:W-:Y:S05]  /*12020*/  BRA `(.L_x_673) ;  /* 0xffff1c5000007947 */ /* 0x022fea000383ffff */
.L_x_612:
[----:B------:R-:W-:Y:S01]  /*12030*/  IMAD.MOV.U32 R6, RZ, RZ, 0x1 ;  /* 0x00000001ff067424 */ /* 0x000fe200078e00ff */
[----:B------:R-:W-:Y:S02]  /*12040*/  MOV R3, 0x1c1f ;  /* 0x00001c1f00037802 */ /* 0x000fe40000000f00 */
[----:B------:R-:W-:Y:S02]  /*12050*/  MOV R2, 0x12070 ;  /* 0x0001207000027802 */ /* 0x000fe40000000f00 */
[----:B-1----:R-:W-:Y:S05]  /*12060*/  CALL.REL.NOINC `($__internal_4_$__cuda_sm70_shflsync_idx_p) ;  /* 0x00002c6000007944 */ /* 0x002fea0003c00000 */
[----:B-----5:R-:W-:Y:S02]  /*12070*/  IMAD.IADD R2, R0, 0x1, R6 ;  /* 0x0000000100027824 */ /* 0x020fe400078e0206 */
[----:B------:R-:W-:-:S02]  /*12080*/  IMAD.MOV.U32 R6, RZ, RZ, 0x2 ;  /* 0x00000002ff067424 */ /* 0x000fc400078e00ff */
[----:B------:R-:W-:Y:S01]  /*12090*/  IMAD.MOV.U32 R3, RZ, RZ, 0x1c1f ;  /* 0x00001c1fff037424 */ /* 0x000fe200078e00ff */
        /* <DEDUP_REMOVED lines=32> */
[----:B------:R-:W-:Y:S02]  /*122a0*/  FSEL R180, R31, -INF , P0 ;  /* 0xff8000001fb47808 */ /* 0x000fe40000000000 */
[----:B------:R-:W-:Y:S02]  /*122b0*/  MOV R2, 0x122d0 ;  /* 0x000122d000027802 */ /* 0x000fe40000000f00 */
[----:B-1----:R-:W-:Y:S05]  /*122c0*/  CALL.REL.NOINC `($__internal_4_$__cuda_sm70_shflsync_idx_p) ;  /* 0x00002a0000007944 */ /* 0x002fea0003c00000 */
[----:B-----5:R-:W-:Y:S02]  /*122d0*/  IMAD.IADD R2, R0, 0x1, R6 ;  /* 0x0000000100027824 */ /* 0x020fe400078e0206 */
[----:B------:R-:W-:Y:S02]  /*122e0*/  IMAD.MOV.U32 R6, RZ, RZ, 0x3 ;  /* 0x00000003ff067424 */ /* 0x000fe400078e00ff */
        /* <DEDUP_REMOVED lines=36> */
[----:B-----5:R-:W-:Y:S01]  /*12530*/  IMAD.IADD R0, R0, 0x1, R6 ;  /* 0x0000000100007824 */ /* 0x020fe200078e0206 */
[----:B------:R-:W-:Y:S01]  /*12540*/  FMNMX.FTZ R37, R8, R10, !PT ;  /* 0x0000000a08257209 */ /* 0x000fe20007810000 */
[----:B------:R-:W-:Y:S01]  /*12550*/  IMAD.MOV.U32 R6, RZ, RZ, 0x2 ;  /* 0x00000002ff067424 */ /* 0x000fe200078e00ff */
[----:B------:R-:W-:Y:S02]  /*12560*/  FMNMX.FTZ R3, R7, R9, !PT ;  /* 0x0000000907037209 */ /* 0x000fe40007810000 */
[----:B------:R-:W-:Y:S02]  /*12570*/  IMNMX R5, R5, R0, PT ;  /* 0x0000000005057217 */ /* 0x000fe40003800200 */
[----:B------:R-:W-:-:S02]  /*12580*/  FMNMX.FTZ R0, R23, R25, !PT ;  /* 0x0000001917007209 */ /* 0x000fc40007810000 */
[C---:B------:R-:W-:Y:S02]  /*12590*/  ISETP.GT.AND P6, PT, R5.reuse, RZ, PT ;  /* 0x000000ff0500720c */ /* 0x040fe40003fc4270 */
[C---:B------:R-:W-:Y:S02]  /*125a0*/  ISETP.GT.AND P2, PT, R5.reuse, 0x1, PT ;  /* 0x000000010500780c */ /* 0x040fe40003f44270 */
[----:B------:R-:W-:Y:S02]  /*125b0*/  FMNMX.FTZ R2, R12, R37, !PT ;  /* 0x000000250c027209 */ /* 0x000fe40007810000 */
[----:B------:R-:W-:Y:S02]  /*125c0*/  ISETP.GT.AND P1, PT, R5, 0x8, PT ;  /* 0x000000080500780c */ /* 0x000fe40003f24270 */
[----:B------:R-:W-:Y:S02]  /*125d0*/  FSEL R27, R153, -INF , P6 ;  /* 0xff800000991b7808 */ /* 0x000fe40003000000 */
[----:B------:R-:W-:-:S02]  /*125e0*/  FSEL R29, R151, -INF , P2 ;  /* 0xff800000971d7808 */ /* 0x000fc40001000000 */
[----:B------:R-:W-:Y:S02]  /*125f0*/  ISETP.GT.AND P6, PT, R5, 0x10, PT ;  /* 0x000000100500780c */ /* 0x000fe40003fc4270 */
[----:B------:R-:W-:Y:S02]  /*12600*/  FMNMX.FTZ R3, R11, R3, !PT ;  /* 0x000000030b037209 */ /* 0x000fe40007810000 */
[----:B------:R-:W-:Y:S02]  /*12610*/  FMNMX.FTZ R0, R26, R0, !PT ;  /* 0x000000001a007209 */ /* 0x000fe40007810000 */
[----:B------:R-:W-:Y:S02]  /*12620*/  FMNMX.FTZ R103, R14, R2, !PT ;  /* 0x000000020e677209 */ /* 0x000fe40007810000 */
[----:B------:R-:W-:Y:S02]  /*12630*/  ISETP.GT.AND P0, PT, R5, 0x9, PT ;  /* 0x000000090500780c */ /* 0x000fe40003f04270 */
[----:B------:R-:W-:-:S02]  /*12640*/  FSEL R31, R114, -INF , P1 ;  /* 0xff800000721f7808 */ /* 0x000fc40000800000 */
[----:B------:R-:W-:Y:S02]  /*12650*/  FMNMX.FTZ R2, R27, R29, !PT ;  /* 0x0000001d1b027209 */ /* 0x000fe40007810000 */
[----:B------:R-:W-:Y:S02]  /*12660*/  FSEL R35, R102, -INF , P6 ;  /* 0xff80000066237808 */ /* 0x000fe40003000000 */
[----:B------:R-:W-:Y:S02]  /*12670*/  FMNMX.FTZ R3, R13, R3, !PT ;  /* 0x000000030d037209 */ /* 0x000fe40007810000 */
[----:B------:R-:W-:Y:S02]  /*12680*/  FMNMX.FTZ R102, R28, R0, !PT ;  /* 0x000000001c667209 */ /* 0x000fe40007810000 */
[----:B------:R-:W-:Y:S02]  /*12690*/  FSEL R33, R112, -INF , P0 ;  /* 0xff80000070217808 */ /* 0x000fe40000000000 */
[----:B------:R-:W-:-:S02]  /*126a0*/  FMNMX.FTZ R0, R31, R2, !PT ;  /* 0x000000021f007209 */ /* 0x000fc40007810000 */
[----:B------:R-:W-:Y:S02]  /*126b0*/  FMNMX.FTZ R104, R15, R3, !PT ;  /* 0x000000030f687209 */ /* 0x000fe40007810000 */
[----:B------:R-:W-:Y:S02]  /*126c0*/  ISETP.GT.AND P2, PT, R5, 0x11, PT ;  /* 0x000000110500780c */ /* 0x000fe40003f44270 */
[----:B------:R-:W-:Y:S02]  /*126d0*/  FMNMX.FTZ R0, R33, R0, !PT ;  /* 0x0000000021007209 */ /* 0x000fe40007810000 */
[----:B------:R-:W-:Y:S02]  /*126e0*/  FMNMX.FTZ R104, R18, R104, !PT ;  /* 0x0000006812687209 */ /* 0x000fe40007810000 */
[----:B------:R-:W-:Y:S02]  /*126f0*/  ISETP.GT.AND P1, PT, R5, 0x18, PT ;  /* 0x000000180500780c */ /* 0x000fe40003f24270 */
[----:B------:R-:W-:-:S02]  /*12700*/  FSEL R40, R100, -INF , P2 ;  /* 0xff80000064287808 */ /* 0x000fc40001000000 */
[----:B------:R-:W-:Y:S02]  /*12710*/  FMNMX.FTZ R103, R17, R103, !PT ;  /* 0x0000006711677209 */ /* 0x000fe40007810000 */
[----:B------:R-:W-:Y:S02]  /*12720*/  FMNMX.FTZ R102, R30, R102, !PT ;  /* 0x000000661e667209 */ /* 0x000fe40007810000 */
        /* <DEDUP_REMOVED lines=56> */
[----:B------:R-:W-:Y:S02]  /*12ab0*/  FSEL R172, R48, -INF , P0 ;  /* 0xff80000030ac7808 */ /* 0x000fe40000000000 */
[----:B------:R-:W-:Y:S01]  /*12ac0*/  FMNMX.FTZ R103, R181, R103, !PT ;  /* 0x00000067b5677209 */ /* 0x000fe20007810000 */
[----:B------:R-:W-:Y:S01]  /*12ad0*/  IMAD.MOV.U32 R4, RZ, RZ, R104 ;  /* 0x000000ffff047224 */ /* 0x000fe200078e0068 */
[----:B------:R-:W-:-:S02]  /*12ae0*/  FMNMX.FTZ R102, R186, R102, !PT ;  /* 0x00000066ba667209 */ /* 0x000fc40007810000 */
[----:B------:R-:W-:Y:S02]  /*12af0*/  FMNMX.FTZ R0, R173, R0, !PT ;  /* 0x00000000ad007209 */ /* 0x000fe40007810000 */
[----:B------:R-:W-:Y:S02]  /*12b00*/  FMNMX.FTZ R103, R180, R103, !PT ;  /* 0x00000067b4677209 */ /* 0x000fe40007810000 */
[----:B------:R-:W-:Y:S02]  /*12b10*/  FMNMX.FTZ R102, R185, R102, !PT ;  /* 0x00000066b9667209 */ /* 0x000fe40007810000 */
[----:B------:R-:W-:Y:S02]  /*12b20*/  FMNMX.FTZ R101, R172, R0, !PT ;  /* 0x00000000ac657209 */ /* 0x000fe40007810000 */
[----:B------:R-:W-:Y:S02]  /*12b30*/  MOV R2, 0x12b50 ;  /* 0x00012b5000027802 */ /* 0x000fe40000000f00 */
[----:B-1----:R-:W-:Y:S05]  /*12b40*/  CALL.REL.NOINC `($__internal_3_$__cuda_sm70_shflsync_bfly_p) ;  /* 0x0000212000007944 */ /* 0x002fea0003c00000 */
[----:B------:R-:W-:Y:S01]  /*12b50*/  FMNMX.FTZ R104, R104, R6, !PT ;  /* 0x0000000668687209 */ /* 0x000fe20007810000 */
[----:B------:R-:W-:Y:S01]  /*12b60*/  IMAD.MOV.U32 R6, RZ, RZ, 0x1 ;  /* 0x00000001ff067424 */ /* 0x000fe200078e00ff */
[----:B------:R-:W-:-:S03]  /*12b70*/  MOV R2, 0x12ba0 ;  /* 0x00012ba000027802 */ /* 0x000fc60000000f00 */
[----:B------:R-:W-:Y:S02]  /*12b80*/  IMAD.MOV.U32 R4, RZ, RZ, R104 ;  /* 0x000000ffff047224 */ /* 0x000fe400078e0068 */
[----:B------:R-:W-:Y:S05]  /*12b90*/  CALL.REL.NOINC `($__internal_3_$__cuda_sm70_shflsync_bfly_p) ;  /* 0x000020d000007944 */ /* 0x000fea0003c00000 */
[----:B------:R-:W-:Y:S01]  /*12ba0*/  FMNMX.FTZ R104, R104, R6, !PT ;  /* 0x0000000668687209 */ /* 0x000fe20007810000 */
[----:B------:R-:W-:Y:S01]  /*12bb0*/  IMAD.MOV.U32 R4, RZ, RZ, R103 ;  /* 0x000000ffff047224 */ /* 0x000fe200078e0067 */
[----:B------:R-:W-:Y:S01]  /*12bc0*/  MOV R2, 0x12bf0 ;  /* 0x00012bf000027802 */ /* 0x000fe20000000f00 */
[----:B------:R-:W-:Y:S02]  /*12bd0*/  IMAD.MOV.U32 R6, RZ, RZ, 0x2 ;  /* 0x00000002ff067424 */ /* 0x000fe400078e00ff */
[----:B------:R-:W-:Y:S05]  /*12be0*/  CALL.REL.NOINC `($__internal_3_$__cuda_sm70_shflsync_bfly_p) ;  /* 0x0000208000007944 */ /* 0x000fea0003c00000 */
        /* <DEDUP_REMOVED lines=25> */
[----:B------:R-:W-:Y:S05]  /*12d80*/  BRA `(.L_x_674) ;  /* 0xffff1c6000007947 */ /* 0x000fea000383ffff */
.L_x_616:
[----:B------:R-:W-:Y:S01]  /*12d90*/  MOV R6, RZ ;  /* 0x000000ff00067202 */ /* 0x000fe20000000f00 */
[----:B------:R-:W-:Y:S01]  /*12da0*/  IMAD.MOV.U32 R4, RZ, RZ, R10 ;  /* 0x000000ffff047224 */ /* 0x000fe200078e000a */
[----:B------:R-:W-:Y:S01]  /*12db0*/  MOV R2, 0x12de0 ;  /* 0x00012de000027802 */ /* 0x000fe20000000f00 */
[----:B------:R-:W-:Y:S02]  /*12dc0*/  IMAD.MOV.U32 R3, RZ, RZ, 0x1c1f ;  /* 0x00001c1fff037424 */ /* 0x000fe400078e00ff */
[----:B--2---:R-:W-:Y:S05]  /*12dd0*/  CALL.REL.NOINC `($__internal_4_$__cuda_sm70_shflsync_idx_p) ;  /* 0x00001ef000007944 */ /* 0x004fea0003c00000 */
[----:B------:R-:W-:Y:S01]  /*12de0*/  MOV R5, R6 ;  /* 0x0000000600057202 */ /* 0x000fe20000000f00 */
[----:B-1---5:R-:W-:-:S05]  /*12df0*/  BRA `(.L_x_675) ;  /* 0xffff373000007947 */ /* 0x022fca000383ffff */
.L_x_617:
[----:B------:R-:W-:Y:S01]  /*12e00*/  MOV R6, RZ ;  /* 0x000000ff00067202 */ /* 0x000fe20000000f00 */
[----:B------:R-:W-:Y:S01]  /*12e10*/  IMAD.MOV.U32 R4, RZ, RZ, R13 ;  /* 0x000000ffff047224 */ /* 0x000fe200078e000d */
[----:B------:R-:W-:Y:S01]  /*12e20*/  MOV R2, 0x12e50 ;  /* 0x00012e5000027802 */ /* 0x000fe20000000f00 */
[----:B------:R-:W-:Y:S02]  /*12e30*/  IMAD.MOV.U32 R3, RZ, RZ, 0x1c1f ;  /* 0x00001c1fff037424 */ /* 0x000fe400078e00ff */
[----:B-123--:R-:W-:Y:S05]  /*12e40*/  CALL.REL.NOINC `($__internal_4_$__cuda_sm70_shflsync_idx_p) ;  /* 0x00001e8000007944 */ /* 0x00efea0003c00000 */
[C---:B------:R-:W-:Y:S02]  /*12e50*/  ISETP.GE.AND P6, PT, R217.reuse, c[0x0][0x1d4], PT ;  /* 0x00007500d9007a0c */ /* 0x040fe40003fc6270 */
[----:B------:R-:W-:Y:S02]  /*12e60*/  IADD3 R2, P0, R6, R21, RZ ;  /* 0x0000001506027210 */ /* 0x000fe40007f1e0ff */
[C---:B------:R-:W-:Y:S02]  /*12e70*/  IADD3 R4, R217.reuse, 0x20, RZ ;  /* 0x00000020d9047810 */ /* 0x040fe40007ffe0ff */
[----:B-----5:R-:W-:Y:S01]  /*12e80*/  IADD3 R0, R217, 0x40, RZ ;  /* 0x00000040d9007810 */ /* 0x020fe20007ffe0ff */
[C---:B------:R-:W-:Y:S01]  /*12e90*/  IMAD.X R3, R5.reuse, 0x1, R14, P0 ;  /* 0x0000000105037824 */ /* 0x040fe200000e060e */
[----:B------:R-:W-:Y:S01]  /*12ea0*/  ISETP.GE.AND P2, PT, R4, c[0x0][0x1d4], PT ;  /* 0x0000750004007a0c */ /* 0x000fe20003f46270 */
[----:B------:R-:W-:Y:S01]  /*12eb0*/  IMAD.MOV.U32 R4, RZ, RZ, R10 ;  /* 0x000000ffff047224 */ /* 0x000fe200078e000a */
[----:B------:R-:W-:Y:S02]  /*12ec0*/  IADD3 R8, P1, R6, R22, RZ ;  /* 0x0000001606087210 */ /* 0x000fe40007f3e0ff */
[----:B------:R-:W-:Y:S01]  /*12ed0*/  ISETP.GE.AND P0, PT, R0, c[0x0][0x1d4], PT ;  /* 0x0000750000007a0c */ /* 0x000fe20003f06270 */
[----:B------:R-:W-:Y:S01]  /*12ee0*/  @!PT LDS RZ, [RZ] ;  /* 0x00000000fffff984 */ /* 0x000fe20000000800 */
[----:B------:R-:W-:Y:S01]  /*12ef0*/  @!PT LDS RZ, [RZ] ;  /* 0x00000000fffff984 */ /* 0x000fe20000000800 */
[----:B------:R-:W-:Y:S01]  /*12f00*/  @!PT LDS RZ, [RZ] ;  /* 0x00000000fffff984 */ /* 0x000fe20000000800 */
[----:B------:R2:W-:Y:S01]  /*12f10*/  LDGSTS.E.BYPASS.LTC128B.128 [R218+0x100], [R2.64], !P6 ;  /* 0x0010000002da7fae */ /* 0x0005e2000f101d46 */
[----:B------:R-:W-:Y:S01]  /*12f20*/  SEL R12, RZ, 0x10, P6 ;  /* 0x00000010ff0c7807 */ /* 0x000fe20003000000 */
[C---:B------:R-:W-:Y:S01]  /*12f30*/  IMAD.X R9, R5.reuse, 0x1, R15, P1 ;  /* 0x0000000105097824 */ /* 0x040fe200008e060f */
[----:B------:R-:W-:Y:S02]  /*12f40*/  SEL R11, RZ, 0x10, P2 ;  /* 0x00000010ff0b7807 */ /* 0x000fe40001000000 */
[----:B------:R-:W-:Y:S03]  /*12f50*/  SEL R10, RZ, 0x10, P0 ;  /* 0x00000010ff0a7807 */ /* 0x000fe60000000000 */
[----:B------:R3:W-:Y:S01]  /*12f60*/  LDGSTS.E.BYPASS.LTC128B.128 [R218+0x1100], [R8.64], !P2 ;  /* 0x0110000008da7fae */ /* 0x0007e2000d101d46 */
[----:B--2---:R-:W-:Y:S01]  /*12f70*/  IADD3 R2, P1, R6, R23, RZ ;  /* 0x0000001706027210 */ /* 0x004fe20007f3e0ff */
[----:B------:R-:W-:Y:S04]  /*12f80*/  IMAD.MOV.U32 R6, RZ, RZ, 0x1 ;  /* 0x00000001ff067424 */ /* 0x000fe800078e00ff */
[----:B------:R-:W-:Y:S05]  /*12f90*/  IMAD.X R3, R5, 0x1, R20, P1 ;  /* 0x0000000105037824 */ /* 0x000fea00008e0614 */
[----:B------:R2:W-:Y:S02]  /*12fa0*/  LDGSTS.E.BYPASS.LTC128B.128 [R218+0x2100], [R2.64], !P0 ;  /* 0x0210000002da7fae */ /* 0x0005e4000c101d46 */
[----:B--2---:R-:W-:Y:S01]  /*12fb0*/  MOV R2, 0x12fe0 ;  /* 0x00012fe000027802 */ /* 0x004fe20000000f00 */
[----:B------:R-:W-:Y:S02]  /*12fc0*/  IMAD.MOV.U32 R3, RZ, RZ, 0x1c1f ;  /* 0x00001c1fff037424 */ /* 0x000fe400078e00ff */
[----:B-1-3--:R-:W-:Y:S05]  /*12fd0*/  CALL.REL.NOINC `($__internal_4_$__cuda_sm70_shflsync_idx_p) ;  /* 0x00001cf000007944 */ /* 0x00afea0003c00000 */
[----:B------:R-:W-:Y:S01]  /*12fe0*/  MOV R3, 0x1c1f ;  /* 0x00001c1f00037802 */ /* 0x000fe20000000f00 */
[----:B------:R-:W-:Y:S01]  /*12ff0*/  IMAD.MOV.U32 R5, RZ, RZ, R6 ;  /* 0x000000ffff057224 */ /* 0x000fe200078e0006 */
[----:B------:R-:W-:Y:S01]  /*13000*/  MOV R6, 0x1 ;  /* 0x0000000100067802 */ /* 0x000fe20000000f00 */
[----:B------:R-:W-:Y:S01]  /*13010*/  IMAD.MOV.U32 R4, RZ, RZ, R13 ;  /* 0x000000ffff047224 */ /* 0x000fe200078e000d */
[----:B------:R-:W-:Y:S02]  /*13020*/  MOV R2, 0x13040 ;  /* 0x0001304000027802 */ /* 0x000fe40000000f00 */
[----:B-1---5:R-:W-:Y:S05]  /*13030*/  CALL.REL.NOINC `($__internal_4_$__cuda_sm70_shflsync_idx_p) ;  /* 0x00001c9000007944 */ /* 0x022fea0003c00000 */
[----:B-----5:R-:W-:Y:S01]  /*13040*/  MOV R0, R6 ;  /* 0x0000000600007202 */ /* 0x020fe20000000f00 */
[----:B-1----:R-:W-:-:S05]  /*13050*/  BRA `(.L_x_676) ;  /* 0xffff364000007947 */ /* 0x002fca000383ffff */
.L_x_620:
[----:B------:R-:W-:Y:S01]  /*13060*/  MOV R6, RZ ;  /* 0x000000ff00067202 */ /* 0x000fe20000000f00 */
[----:B------:R-:W-:Y:S01]  /*13070*/  IMAD.MOV.U32 R4, RZ, RZ, R10 ;  /* 0x000000ffff047224 */ /* 0x000fe200078e000a */
[----:B------:R-:W-:Y:S01]  /*13080*/  MOV R2, 0x130b0 ;  /* 0x000130b000027802 */ /* 0x000fe20000000f00 */
[----:B------:R-:W-:Y:S02]  /*13090*/  IMAD.MOV.U32 R3, RZ, RZ, 0x1c1f ;  /* 0x00001c1fff037424 */ /* 0x000fe400078e00ff */
[----:B------:R-:W-:Y:S05]  /*130a0*/  CALL.REL.NOINC `($__internal_4_$__cuda_sm70_shflsync_idx_p) ;  /* 0x00001c2000007944 */ /* 0x000fea0003c00000 */
[----:B------:R-:W-:Y:S01]  /*130b0*/  MOV R5, R6 ;  /* 0x0000000600057202 */ /* 0x000fe20000000f00 */
[----:B-1---5:R-:W-:-:S05]  /*130c0*/  BRA `(.L_x_677) ;  /* 0xffff4a1000007947 */ /* 0x022fca000383ffff */
.L_x_621:
[----:B------:R-:W-:Y:S01]  /*130d0*/  MOV R6, RZ ;  /* 0x000000ff00067202 */ /* 0x000fe20000000f00 */
[----:B------:R-:W-:Y:S01]  /*130e0*/  IMAD.MOV.U32 R4, RZ, RZ, R13 ;  /* 0x000000ffff047224 */ /* 0x000fe200078e000d */
[----:B------:R-:W-:Y:S01]  /*130f0*/  MOV R2, 0x13120 ;  /* 0x0001312000027802 */ /* 0x000fe20000000f00 */
[----:B------:R-:W-:Y:S02]  /*13100*/  IMAD.MOV.U32 R3, RZ, RZ, 0x1c1f ;  /* 0x00001c1fff037424 */ /* 0x000fe400078e00ff */
[----:B-12---:R-:W-:Y:S05]  /*13110*/  CALL.REL.NOINC `($__internal_4_$__cuda_sm70_shflsync_idx_p) ;  /* 0x00001bb000007944 */ /* 0x006fea0003c00000 */
        /* <DEDUP_REMOVED lines=33> */
.L_x_622:
[----:B------:R-:W-:Y:S01]  /*13330*/  MOV R3, 0x1c1f ;  /* 0x00001c1f00037802 */ /* 0x000fe20000000f00 */
[----:B------:R-:W-:Y:S01]  /*13340*/  IMAD.MOV.U32 R6, RZ, RZ, RZ ;  /* 0x000000ffff067224 */ /* 0x000fe200078e00ff */
[----:B------:R-:W-:Y:S02]  /*13350*/  MOV R2, 0x13370 ;  /* 0x0001337000027802 */ /* 0x000fe40000000f00 */
[----:B------:R-:W-:Y:S05]  /*13360*/  CALL.REL.NOINC `($__internal_4_$__cuda_sm70_shflsync_idx_p) ;  /* 0x0000196000007944 */ /* 0x000fea0003c00000 */
[----:B-----5:R-:W-:Y:S01]  /*13370*/  MOV R0, R6 ;  /* 0x0000000600007202 */ /* 0x020fe20000000f00 */
[----:B-1----:R-:W-:-:S05]  /*13380*/  BRA `(.L_x_679) ;  /* 0xffff4b1000007947 */ /* 0x002fca000383ffff */
.L_x_623:
[----:B------:R-:W-:Y:S01]  /*13390*/  MOV R3, 0x1c1f ;  /* 0x00001c1f00037802 */ /* 0x000fe20000000f00 */
[----:B------:R-:W-:Y:S01]  /*133a0*/  IMAD.MOV.U32 R6, RZ, RZ, 0x1 ;  /* 0x00000001ff067424 */ /* 0x000fe200078e00ff */
[----:B------:R-:W-:Y:S02]  /*133b0*/  MOV R2, 0x133d0 ;  /* 0x000133d000027802 */ /* 0x000fe40000000f00 */
[----:B-1----:R-:W-:Y:S05]  /*133c0*/  CALL.REL.NOINC `($__internal_4_$__cuda_sm70_shflsync_idx_p) ;  /* 0x0000190000007944 */ /* 0x002fea0003c00000 */
[----:B------:R-:W-:Y:S01]  /*133d0*/  MOV R2, 0x13620 ;  /* 0x0001362000027802 */ /* 0x000fe20000000f00 */
[----:B------:R-:W-:Y:S02]  /*133e0*/  IMAD.IADD R6, R5, 0x1, R6 ;  /* 0x0000000105067824 */ /* 0x000fe400078e0206 */
[----:B------:R-:W-:Y:S03]  /*133f0*/  IMAD.MOV.U32 R3, RZ, RZ, 0x1c1f ;  /* 0x00001c1fff037424 */ /* 0x000fe600078e00ff */
[C---:B------:R-:W-:Y:S02]  /*13400*/  ISETP.GT.AND P6, PT, R6.reuse, RZ, PT ;  /* 0x000000ff0600720c */ /* 0x040fe40003fc4270 */
[C---:B------:R-:W-:Y:S02]  /*13410*/  ISETP.GT.AND P2, PT, R6.reuse, 0x1, PT ;  /* 0x000000010600780c */ /* 0x040fe40003f44270 */
[C---:B------:R-:W-:Y:S02]  /*13420*/  ISETP.GT.AND P1, PT, R6.reuse, 0x8, PT ;  /* 0x000000080600780c */ /* 0x040fe40003f24270 */
[C---:B------:R-:W-:Y:S02]  /*13430*/  ISETP.GT.AND P0, PT, R6.reuse, 0x9, PT ;  /* 0x000000090600780c */ /* 0x040fe40003f04270 */
        /* <DEDUP_REMOVED lines=23> */
[----:B------:R-:W-:Y:S01]  /*135b0*/  ISETP.GT.AND P0, PT, R6, 0x39, PT ;  /* 0x000000390600780c */ /* 0x000fe20003f04270 */
[----:B------:R-:W-:Y:S01]  /*135c0*/  IMAD.MOV.U32 R6, RZ, RZ, 0x2 ;  /* 0x00000002ff067424 */ /* 0x000fe200078e00ff */
[----:B------:R-:W-:Y:S02]  /*135d0*/  FSEL R221, R54, -INF , P6 ;  /* 0xff80000036dd7808 */ /* 0x000fe40003000000 */
[----:B------:R-:W-:Y:S02]  /*135e0*/  FSEL R227, R55, -INF , P2 ;  /* 0xff80000037e37808 */ /* 0x000fe40001000000 */
[----:B------:R-:W-:Y:S02]  /*135f0*/  FSEL R226, R23, -INF , P1 ;  /* 0xff80000017e27808 */ /* 0x000fe40000800000 */
[----:B------:R-:W-:Y:S02]  /*13600*/  FSEL R219, R25, -INF , P0 ;  /* 0xff80000019db7808 */ /* 0x000fe40000000000 */
[----:B-1---5:R-:W-:Y:S05]  /*13610*/  CALL.REL.NOINC `($__internal_4_$__cuda_sm70_shflsync_idx_p) ;  /* 0x000016b000007944 */ /* 0x022fea0003c00000 */
[----:B------:R-:W-:Y:S01]  /*13620*/  MOV R2, 0x13870 ;  /* 0x0001387000027802 */ /* 0x000fe20000000f00 */
[----:B------:R-:W-:Y:S02]  /*13630*/  IMAD.IADD R6, R5, 0x1, R6 ;  /* 0x0000000105067824 */ /* 0x000fe400078e0206 */
[----:B------:R-:W-:Y:S03]  /*13640*/  IMAD.MOV.U32 R3, RZ, RZ, 0x1c1f ;  /* 0x00001c1fff037424 */ /* 0x000fe600078e00ff */
[C---:B------:R-:W-:Y:S02]  /*13650*/  ISETP.GT.AND P6, PT, R6.reuse, RZ, PT ;  /* 0x000000ff0600720c */ /* 0x040fe40003fc4270 */
[C---:B------:R-:W-:Y:S02]  /*13660*/  ISETP.GT.AND P2, PT, R6.reuse, 0x1, PT ;  /* 0x000000010600780c */ /* 0x040fe40003f44270 */
[C---:B------:R-:W-:Y:S02]  /*13670*/  ISETP.GT.AND P1, PT, R6.reuse, 0x8, PT ;  /* 0x000000080600780c */ /* 0x040fe40003f24270 */
        /* <DEDUP_REMOVED lines=31> */
[----:B------:R-:W-:Y:S01]  /*13870*/  FMNMX.FTZ R2, R9, R100, !PT ;  /* 0x0000006409027209 */ /* 0x000fe20007810000 */
[----:B------:R-:W-:Y:S01]  /*13880*/  IMAD.IADD R5, R5, 0x1, R6 ;  /* 0x0000000105057824 */ /* 0x000fe200078e0206 */
[----:B-----5:R-:W-:Y:S01]  /*13890*/  FMNMX.FTZ R0, R8, R105, !PT ;  /* 0x0000006908007209 */ /* 0x020fe20007810000 */
[----:B------:R-:W-:Y:S01]  /*138a0*/  IMAD.MOV.U32 R6, RZ, RZ, 0x2 ;  /* 0x00000002ff067424 */ /* 0x000fe200078e00ff */
[----:B------:R-:W-:Y:S02]  /*138b0*/  FMNMX.FTZ R4, R12, R106, !PT ;  /* 0x0000006a0c047209 */ /* 0x000fe40007810000 */
        /* <DEDUP_REMOVED lines=12> */
[----:B------:R-:W-:Y:S02]  /*13980*/  FMNMX.FTZ R3, R11, R2, !PT ;  /* 0x000000020b037209 */ /* 0x000fe40007810000 */
[----:B------:R-:W-:Y:S02]  /*13990*/  FMNMX.FTZ R2, R10, R0, !PT ;  /* 0x000000000a027209 */ /* 0x000fe40007810000 */
[----:B------:R-:W-:Y:S02]  /*139a0*/  FSEL R189, R189, -INF , P6 ;  /* 0xff800000bdbd7808 */ /* 0x000fe40003000000 */
[C---:B------:R-:W-:Y:S02]  /*139b0*/  ISETP.GT.AND P6, PT, R5.reuse, 0x20, PT ;  /* 0x000000200500780c */ /* 0x040fe40003fc4270 */
[----:B------:R-:W-:Y:S02]  /*139c0*/  FSEL R190, R190, -INF , P2 ;  /* 0xff800000bebe7808 */ /* 0x000fe40001000000 */
[C---:B------:R-:W-:Y:S02]  /*139d0*/  ISETP.GT.AND P2, PT, R5.reuse, 0x21, PT ;  /* 0x000000210500780c */ /* 0x040fe40003f44270 */
[----:B------:R-:W-:Y:S02]  /*139e0*/  FSEL R191, R30, -INF , P1 ;  /* 0xff8000001ebf7808 */ /* 0x000fe40000800000 */
[----:B------:R-:W-:Y:S02]  /*139f0*/  ISETP.GT.AND P1, PT, R5, 0x28, PT ;  /* 0x000000280500780c */ /* 0x000fe40003f24270 */
[----:B------:R-:W-:Y:S02]  /*13a00*/  FSEL R192, R31, -INF , P0 ;  /* 0xff8000001fc07808 */ /* 0x000fe40000000000 */
[----:B------:R-:W-:Y:S02]  /*13a10*/  ISETP.GT.AND P0, PT, R5, 0x29, PT ;  /* 0x000000290500780c */ /* 0x000fe40003f04270 */
[----:B------:R-:W-:Y:S02]  /*13a20*/  FMNMX.FTZ R0, R17, R4, !PT ;  /* 0x0000000411007209 */ /* 0x000fe40007810000 */
[----:B------:R-:W-:Y:S02]  /*13a30*/  FMNMX.FTZ R7, R13, R2, !PT ;  /* 0x000000020d077209 */ /* 0x000fe40007810000 */
[----:B------:R-:W-:Y:S02]  /*13a40*/  FMNMX.FTZ R2, R20, R107, !PT ;  /* 0x0000006b14027209 */ /* 0x000fe40007810000 */
        /* <DEDUP_REMOVED lines=72> */
[----:B------:R-:W-:Y:S02]  /*13ed0*/  MOV R2, 0x13ef0 ;  /* 0x00013ef000027802 */ /* 0x000fe40000000f00 */
        /* <DEDUP_REMOVED lines=28> */
[----:B------:R-:W-:Y:S01]  /*140a0*/  MOV R3, R6 ;  /* 0x0000000600037202 */ /* 0x000fe20000000f00 */
[----:B------:R-:W-:-:S05]  /*140b0*/  BRA `(.L_x_680) ;  /* 0xffff4b5000007947 */ /* 0x000fca000383ffff */
.L_x_626:
[----:B-1--4-:R-:W-:Y:S01]  /*140c0*/  MOV R6, RZ ;  /* 0x000000ff00067202 */ /* 0x012fe20000000f00 */
[----:B------:R-:W-:Y:S01]  /*140d0*/  IMAD.MOV.U32 R4, RZ, RZ, R53 ;  /* 0x000000ffff047224 */ /* 0x000fe200078e0035 */
[----:B------:R-:W-:Y:S01]  /*140e0*/  MOV R2, 0x14110 ;  /* 0x0001411000027802 */ /* 0x000fe20000000f00 */
[----:B------:R-:W-:Y:S02]  /*140f0*/  IMAD.MOV.U32 R3, RZ, RZ, 0x1c1f ;  /* 0x00001c1fff037424 */ /* 0x000fe400078e00ff */
[----:B------:R-:W-:Y:S05]  /*14100*/  CALL.REL.NOINC `($__internal_4_$__cuda_sm70_shflsync_idx_p) ;  /* 0x00000bc000007944 */ /* 0x000fea0003c00000 */
[----:B------:R-:W-:Y:S01]  /*14110*/  MOV R3, R6 ;  /* 0x0000000600037202 */ /* 0x000fe20000000f00 */
[----:B-1---5:R-:W-:-:S05]  /*14120*/  BRA `(.L_x_681) ;  /* 0xffff6f3000007947 */ /* 0x022fca000383ffff */
.L_x_629:
[----:B------:R-:W-:Y:S01]  /*14130*/  MOV R6, RZ ;  /* 0x000000ff00067202 */ /* 0x000fe20000000f00 */
[----:B------:R-:W-:Y:S01]  /*14140*/  IMAD.MOV.U32 R4, RZ, RZ, R12 ;  /* 0x000000ffff047224 */ /* 0x000fe200078e000c */
[----:B------:R-:W-:Y:S01]  /*14150*/  MOV R2, 0x14180 ;  /* 0x0001418000027802 */ /* 0x000fe20000000f00 */
[----:B------:R-:W-:Y:S02]  /*14160*/  IMAD.MOV.U32 R3, RZ, RZ, 0x1c1f ;  /* 0x00001c1fff037424 */ /* 0x000fe400078e00ff */
[----:B-1----:R-:W-:Y:S05]  /*14170*/  CALL.REL.NOINC `($__internal_4_$__cuda_sm70_shflsync_idx_p) ;  /* 0x00000b5000007944 */ /* 0x002fea0003c00000 */
[----:B------:R-:W-:Y:S01]  /*14180*/  MOV R5, R6 ;  /* 0x0000000600057202 */ /* 0x000fe20000000f00 */
[----:B-1---5:R-:W-:-:S05]  /*14190*/  BRA `(.L_x_682) ;  /* 0xffff843000007947 */ /* 0x022fca000383ffff */
.L_x_630:
[----:B------:R-:W-:Y:S01]  /*141a0*/  MOV R6, RZ ;  /* 0x000000ff00067202 */ /* 0x000fe20000000f00 */
[----:B------:R-:W-:Y:S01]  /*141b0*/  IMAD.MOV.U32 R4, RZ, RZ, R13 ;  /* 0x000000ffff047224 */ /* 0x000fe200078e000d */
[----:B------:R-:W-:Y:S01]  /*141c0*/  MOV R2, 0x141f0 ;  /* 0x000141f000027802 */ /* 0x000fe20000000f00 */
[----:B------:R-:W-:Y:S02]  /*141d0*/  IMAD.MOV.U32 R3, RZ, RZ, 0x1c1f ;  /* 0x00001c1fff037424 */ /* 0x000fe400078e00ff */
[----:B-123--:R-:W-:Y:S05]  /*141e0*/  CALL.REL.NOINC `($__internal_4_$__cuda_sm70_shflsync_idx_p) ;  /* 0x00000ae000007944 */ /* 0x00efea0003c00000 */
[C---:B------:R-:W-:Y:S01]  /*141f0*/  IADD3 R2, -R101.reuse, 0x10, RZ ;  /* 0x0000001065027810 */ /* 0x040fe20007ffe1ff */
[----:B------:R-:W-:Y:S01]  /*14200*/  IMAD.MOV.U32 R4, RZ, RZ, R12 ;  /* 0x000000ffff047224 */ /* 0x000fe200078e000c */
[----:B------:R-:W-:Y:S02]  /*14210*/  ISETP.NE.U32.AND P0, PT, R101, RZ, PT ;  /* 0x000000ff6500720c */ /* 0x000fe40003f05070 */
[----:B------:R-:W-:Y:S04]  /*14220*/  LOP3.LUT R2, R2, 0xf, RZ, 0xc0, !PT ;  /* 0x0000000f02027812 */ /* 0x000fe800078ec0ff */
[----:B------:R-:W-:Y:S04]  /*14230*/  IADD3 R2, P6, P5, R2, R6, R21 ;  /* 0x0000000602027210 */ /* 0x000fe80007dde015 */
[----:B------:R-:W-:Y:S05]  /*14240*/  IADD3.X R3, RZ, R5, R16, P6, P5 ;  /* 0x00000005ff037210 */ /* 0x000fea00037ea410 */
[----:B------:R-:W-:Y:S01]  /*14250*/  @!PT LDS RZ, [RZ] ;  /* 0x00000000fffff984 */ /* 0x000fe20000000800 */
[----:B------:R-:W-:Y:S01]  /*14260*/  @!PT LDS RZ, [RZ] ;  /* 0x00000000fffff984 */ /* 0x000fe20000000800 */
[----:B------:R-:W-:Y:S01]  /*14270*/  @!PT LDS RZ, [RZ] ;  /* 0x00000000fffff984 */ /* 0x000fe20000000800 */
[----:B------:R2:W-:Y:S01]  /*14280*/  LDGSTS.E.BYPASS.LTC128B.128.ZFILL [R218+0x3100], [R2.64], P0 ;  /* 0x0310000002da7fae */ /* 0x0005e20008141d46 */
[C---:B------:R-:W-:Y:S05]  /*14290*/  IADD3 R8, P0, R6.reuse, R19, RZ ;  /* 0x0000001306087210 */ /* 0x040fea0007f1e0ff */
[C---:B------:R-:W-:Y:S05]  /*142a0*/  IMAD.X R9, R5.reuse, 0x1, R14, P0 ;  /* 0x0000000105097824 */ /* 0x040fea00000e060e */
[----:B------:R3:W-:Y:S01]  /*142b0*/  LDGSTS.E.BYPASS.LTC128B.128 [R218+0x4100], [R8.64], !P2 ;  /* 0x0410000008da7fae */ /* 0x0007e2000d101d46 */
[----:B--2---:R-:W-:Y:S01]  /*142c0*/  IADD3 R2, P0, R6, R20, RZ ;  /* 0x0000001406027210 */ /* 0x004fe20007f1e0ff */
[----:B------:R-:W-:Y:S04]  /*142d0*/  IMAD.MOV.U32 R6, RZ, RZ, 0x1 ;  /* 0x00000001ff067424 */ /* 0x000fe800078e00ff */
[----:B------:R-:W-:Y:S05]  /*142e0*/  IMAD.X R3, R5, 0x1, R15, P0 ;  /* 0x0000000105037824 */ /* 0x000fea00000e060f */
[----:B------:R2:W-:Y:S02]  /*142f0*/  LDGSTS.E.BYPASS.LTC128B.128 [R218+0x5100], [R2.64], !P1 ;  /* 0x0510000002da7fae */ /* 0x0005e4000c901d46 */
[----:B--2---:R-:W-:Y:S01]  /*14300*/  MOV R2, 0x14330 ;  /* 0x0001433000027802 */ /* 0x004fe20000000f00 */
[----:B------:R-:W-:Y:S02]  /*14310*/  IMAD.MOV.U32 R3, RZ, RZ, 0x1c1f ;  /* 0x00001c1fff037424 */ /* 0x000fe400078e00ff */
[----:B-1-3-5:R-:W-:Y:S05]  /*14320*/  CALL.REL.NOINC `($__internal_4_$__cuda_sm70_shflsync_idx_p) ;  /* 0x000009a000007944 */ /* 0x02afea0003c00000 */
[----:B------:R-:W-:Y:S01]  /*14330*/  MOV R3, 0x1c1f ;  /* 0x00001c1f00037802 */ /* 0x000fe20000000f00 */
[----:B------:R-:W-:Y:S01]  /*14340*/  IMAD.MOV.U32 R5, RZ, RZ, R6 ;  /* 0x000000ffff057224 */ /* 0x000fe200078e0006 */
[----:B------:R-:W-:Y:S01]  /*14350*/  MOV R6, 0x1 ;  /* 0x0000000100067802 */ /* 0x000fe20000000f00 */
[----:B------:R-:W-:Y:S01]  /*14360*/  IMAD.MOV.U32 R4, RZ, RZ, R13 ;  /* 0x000000ffff047224 */ /* 0x000fe200078e000d */
[----:B------:R-:W-:Y:S02]  /*14370*/  MOV R2, 0x14390 ;  /* 0x0001439000027802 */ /* 0x000fe40000000f00 */
[----:B-1---5:R-:W-:Y:S05]  /*14380*/  CALL.REL.NOINC `($__internal_4_$__cuda_sm70_shflsync_idx_p) ;  /* 0x0000094000007944 */ /* 0x022fea0003c00000 */
[----:B------:R-:W-:Y:S01]  /*14390*/  MOV R2, R6 ;  /* 0x0000000600027202 */ /* 0x000fe20000000f00 */
[----:B-1---5:R-:W-:-:S05]  /*143a0*/  BRA `(.L_x_683) ;  /* 0xffff834000007947 */ /* 0x022fca000383ffff */
.L_x_631:
[----:B------:R-:W-:Y:S02]  /*143b0*/  MOV R6, 0x2 ;  /* 0x0000000200067802 */ /* 0x000fe40000000f00 */
[----:B------:R-:W-:Y:S02]  /*143c0*/  MOV R2, 0x143e0 ;  /* 0x000143e000027802 */ /* 0x000fe40000000f00 */
        /* <DEDUP_REMOVED lines=34> */
.L_x_633:
[----:B------:R2:W5:Y:S01]  /*145f0*/  LDL R4, [R1+0x20] ;  /* 0x0000200001047983 */ /* 0x0005620000100800 */
[----:B------:R-:W-:-:S02]  /*14600*/  MOV R6, 0x2 ;  /* 0x0000000200067802 */ /* 0x000fc40000000f00 */
[----:B-1----:R-:W-:Y:S02]  /*14610*/  MOV R2, 0x14630 ;  /* 0x0001463000027802 */ /* 0x002fe40000000f00 */
[----:B--2--5:R-:W-:Y:S05]  /*14620*/  CALL.REL.NOINC `($__internal_3_$__cuda_sm70_shflsync_bfly_p) ;  /* 0x0000064000007944 */ /* 0x024fea0003c00000 */
[----:B------:R-:W-:Y:S01]  /*14630*/  MOV R5, R6 ;  /* 0x0000000600057202 */ /* 0x000fe20000000f00 */
[----:B------:R-:W-:Y:S05]  /*14640*/  BRA `(.L_x_685) ;  /* 0xffffa83000007947 */ /* 0x000fea000383ffff */
.L_x_634:
[----:B------:R-:W-:Y:S01]  /*14650*/  IMAD.MOV.U32 R4, RZ, RZ, R5 ;  /* 0x000000ffff047224 */ /* 0x000fe200078e0005 */
[----:B------:R-:W-:Y:S02]  /*14660*/  MOV R6, 0x1 ;  /* 0x0000000100067802 */ /* 0x000fe40000000f00 */
[----:B------:R-:W-:Y:S02]  /*14670*/  MOV R2, 0x14690 ;  /* 0x0001469000027802 */ /* 0x000fe40000000f00 */
[----:B------:R-:W-:Y:S05]  /*14680*/  CALL.REL.NOINC `($__internal_3_$__cuda_sm70_shflsync_bfly_p) ;  /* 0x000005e000007944 */ /* 0x000fea0003c00000 */
[----:B------:R1:W5:Y:S01]  /*14690*/  LDL R4, [R1+0x2c] ;  /* 0x00002c0001047983 */ /* 0x0003620000100800 */
[----:B------:R-:W-:Y:S01]  /*146a0*/  FADD.FTZ R5, R5, R6 ;  /* 0x0000000605057221 */ /* 0x000fe20000010000 */
[----:B------:R-:W-:Y:S02]  /*146b0*/  MOV R6, 0x2 ;  /* 0x0000000200067802 */ /* 0x000fe40000000f00 */
[----:B------:R-:W-:Y:S02]  /*146c0*/  MOV R2, 0x146e0 ;  /* 0x000146e000027802 */ /* 0x000fe40000000f00 */
[----:B-1---5:R-:W-:Y:S05]  /*146d0*/  CALL.REL.NOINC `($__internal_3_$__cuda_sm70_shflsync_bfly_p) ;  /* 0x0000059000007944 */ /* 0x022fea0003c00000 */
[----:B------:R-:W2:Y:S01]  /*146e0*/  LDL.LU R0, [R1+0x2c] ;  /* 0x00002c0001007983 */ /* 0x000ea20000300800 */
[----:B------:R-:W-:Y:S01]  /*146f0*/  MOV R2, 0x14740 ;  /* 0x0001474000027802 */ /* 0x000fe20000000f00 */
[----:B--2---:R-:W-:Y:S01]  /*14700*/  FADD.FTZ R7, R0, R6 ;  /* 0x0000000600077221 */ /* 0x004fe20000010000 */
[----:B------:R-:W-:-:S04]  /*14710*/  MOV R6, 0x1 ;  /* 0x0000000100067802 */ /* 0x000fc80000000f00 */
[----:B------:R-:W-:Y:S02]  /*14720*/  MOV R4, R7 ;  /* 0x0000000700047202 */ /* 0x000fe40000000f00 */
        /* <DEDUP_REMOVED lines=20> */
[----:B------:R-:W-:Y:S02]  /*14870*/  MOV R6, 0x1 ;  /* 0x0000000100067802 */ /* 0x000fe40000000f00 */
[----:B------:R-:W-:Y:S05]  /*14880*/  CALL.REL.NOINC `($__internal_3_$__cuda_sm70_shflsync_bfly_p) ;  /* 0x000003e000007944 */ /* 0x000fea0003c00000 */
[----:B------:R-:W-:Y:S05]  /*14890*/  BRA `(.L_x_686) ;  /* 0xffffa71000007947 */ /* 0x000fea000383ffff */
.L_x_649:
[----:B------:R-:W-:Y:S01]  /*148a0*/  IMAD.MOV.U32 R4, RZ, RZ, R10 ;  /* 0x000000ffff047224 */ /* 0x000fe200078e000a */
[----:B------:R-:W-:Y:S01]  /*148b0*/  MOV R6, RZ ;  /* 0x000000ff00067202 */ /* 0x000fe20000000f00 */
[----:B------:R-:W-:Y:S01]  /*148c0*/  IMAD.MOV.U32 R3, RZ, RZ, 0x1c1f ;  /* 0x00001c1fff037424 */ /* 0x000fe200078e00ff */
[----:B------:R-:W-:-:S02]  /*148d0*/  MOV R2, 0x148f0 ;  /* 0x000148f000027802 */ /* 0x000fc40000000f00 */
[----:B------:R-:W-:Y:S05]  /*148e0*/  CALL.REL.NOINC `($__internal_4_$__cuda_sm70_shflsync_idx_p) ;  /* 0x000003e000007944 */ /* 0x000fea0003c00000 */
[----:B------:R-:W-:Y:S01]  /*148f0*/  MOV R5, R6 ;  /* 0x0000000600057202 */ /* 0x000fe20000000f00 */
[----:B-1---5:R-:W-:Y:S05]  /*14900*/  BRA `(.L_x_687) ;  /* 0xffffc83000007947 */ /* 0x022fea000383ffff */
.L_x_650:
[----:B------:R-:W-:Y:S01]  /*14910*/  IMAD.MOV.U32 R4, RZ, RZ, R12 ;  /* 0x000000ffff047224 */ /* 0x000fe200078e000c */
[----:B------:R-:W-:Y:S01]  /*14920*/  MOV R6, RZ ;  /* 0x000000ff00067202 */ /* 0x000fe20000000f00 */
[----:B------:R-:W-:Y:S01]  /*14930*/  IMAD.MOV.U32 R3, RZ, RZ, 0x1c1f ;  /* 0x00001c1fff037424 */ /* 0x000fe200078e00ff */
[----:B------:R-:W-:-:S02]  /*14940*/  MOV R2, 0x14960 ;  /* 0x0001496000027802 */ /* 0x000fc40000000f00 */
[----:B-12---:R-:W-:Y:S05]  /*14950*/  CALL.REL.NOINC `($__internal_4_$__cuda_sm70_shflsync_idx_p) ;  /* 0x0000037000007944 */ /* 0x006fea0003c00000 */
[----:B-----5:R-:W-:Y:S01]  /*14960*/  MOV R0, R6 ;  /* 0x0000000600007202 */ /* 0x020fe20000000f00 */
[----:B-1----:R-:W-:Y:S05]  /*14970*/  BRA `(.L_x_688) ;  /* 0xffffc7e000007947 */ /* 0x002fea000383ffff */
.L_x_653:
[----:B------:R-:W-:Y:S01]  /*14980*/  IMAD.MOV.U32 R4, RZ, RZ, R10 ;  /* 0x000000ffff047224 */ /* 0x000fe200078e000a */
[----:B-1----:R-:W-:Y:S01]  /*14990*/  MOV R6, 0x1 ;  /* 0x0000000100067802 */ /* 0x002fe20000000f00 */
[----:B------:R-:W-:Y:S01]  /*149a0*/  IMAD.MOV.U32 R3, RZ, RZ, 0x1c1f ;  /* 0x00001c1fff037424 */ /* 0x000fe200078e00ff */
[----:B------:R-:W-:-:S02]  /*149b0*/  MOV R2, 0x149d0 ;  /* 0x000149d000027802 */ /* 0x000fc40000000f00 */
[----:B--234-:R-:W-:Y:S05]  /*149c0*/  CALL.REL.NOINC `($__internal_4_$__cuda_sm70_shflsync_idx_p) ;  /* 0x0000030000007944 */ /* 0x01cfea0003c00000 */
        /* <DEDUP_REMOVED lines=8> */
.L_x_656:
[----:B------:R-:W-:Y:S01]  /*14a50*/  IMAD.MOV.U32 R4, RZ, RZ, R10 ;  /* 0x000000ffff047224 */ /* 0x000fe200078e000a */
[----:B-1----:R-:W-:Y:S01]  /*14a60*/  MOV R6, 0x2 ;  /* 0x0000000200067802 */ /* 0x002fe20000000f00 */
[----:B------:R-:W-:Y:S01]  /*14a70*/  IMAD.MOV.U32 R3, RZ, RZ, 0x1c1f ;  /* 0x00001c1fff037424 */ /* 0x000fe200078e00ff */
[----:B------:R-:W-:Y:S02]  /*14a80*/  MOV R2, 0x14aa0 ;  /* 0x00014aa000027802 */ /* 0x000fe40000000f00 */
[----:B--234-:R-:W-:Y:S05]  /*14a90*/  CALL.REL.NOINC `($__internal_4_$__cuda_sm70_shflsync_idx_p) ;  /* 0x0000023000007944 */ /* 0x01cfea0003c00000 */
[----:B------:R-:W-:Y:S01]  /*14aa0*/  MOV R5, R6 ;  /* 0x0000000600057202 */ /* 0x000fe20000000f00 */
[----:B-1---5:R-:W-:Y:S05]  /*14ab0*/  BRA `(.L_x_690) ;  /* 0xffffca6000007947 */ /* 0x022fea000383ffff */
.L_x_657:
[----:B------:R-:W-:Y:S01]  /*14ac0*/  IMAD.MOV.U32 R4, RZ, RZ, R12 ;  /* 0x000000ffff047224 */ /* 0x000fe200078e000c */
[----:B-1----:R-:W-:Y:S01]  /*14ad0*/  MOV R6, 0x2 ;  /* 0x0000000200067802 */ /* 0x002fe20000000f00 */
[----:B------:R-:W-:Y:S01]  /*14ae0*/  IMAD.MOV.U32 R3, RZ, RZ, 0x1c1f ;  /* 0x00001c1fff037424 */ /* 0x000fe200078e00ff */
[----:B------:R-:W-:Y:S02]  /*14af0*/  MOV R2, 0x14b10 ;  /* 0x00014b1000027802 */ /* 0x000fe40000000f00 */
[----:B--234-:R-:W-:Y:S05]  /*14b00*/  CALL.REL.NOINC `($__internal_4_$__cuda_sm70_shflsync_idx_p) ;  /* 0x000001c000007944 */ /* 0x01cfea0003c00000 */
[----:B-----5:R-:W-:Y:S01]  /*14b10*/  MOV R0, R6 ;  /* 0x0000000600007202 */ /* 0x020fe20000000f00 */
[----:B-1----:R-:W-:Y:S05]  /*14b20*/  BRA `(.L_x_691) ;  /* 0xffffca1000007947 */ /* 0x002fea000383ffff */
.L_x_660:
        /* <DEDUP_REMOVED lines=13> */
.L_x_662:
[----:B-1----:R-:W-:Y:S01]  /*14c00*/  IMAD.MOV.U32 R4, RZ, RZ, R64 ;  /* 0x000000ffff047224 */ /* 0x002fe200078e0040 */
[----:B------:R-:W-:Y:S01]  /*14c10*/  MOV R6, RZ ;  /* 0x000000ff00067202 */ /* 0x000fe20000000f00 */
[----:B------:R-:W-:Y:S01]  /*14c20*/  IMAD.MOV.U32 R3, RZ, RZ, 0x1f ;  /* 0x0000001fff037424 */ /* 0x000fe200078e00ff */
[----:B------:R-:W-:Y:S02]  /*14c30*/  MOV R2, 0x14c50 ;  /* 0x00014c5000027802 */ /* 0x000fe40000000f00 */
[----:B--234-:R-:W-:Y:S05]  /*14c40*/  CALL.REL.NOINC `($__internal_4_$__cuda_sm70_shflsync_idx_p) ;  /* 0x0000008000007944 */ /* 0x01cfea0003c00000 */
[----:B-----5:R-:W-:Y:S01]  /*14c50*/  MOV R0, R6 ;  /* 0x0000000600007202 */ /* 0x020fe20000000f00 */
[----:B-1----:R-:W-:Y:S05]  /*14c60*/  BRA `(.L_x_693) ;  /* 0xffffcc9000007947 */ /* 0x002fea000383ffff */
        .weak           $__internal_3_$__cuda_sm70_shflsync_bfly_p
        .type           $__internal_3_$__cuda_sm70_shflsync_bfly_p,@function
        .size           $__internal_3_$__cuda_sm70_shflsync_bfly_p,($__internal_4_$__cuda_sm70_shflsync_idx_p - $__internal_3_$__cuda_sm70_shflsync_bfly_p)
$__internal_3_$__cuda_sm70_shflsync_bfly_p:
[----:B------:R-:W-:Y:S02]  /*14c70*/  MOV R36, 0xffffffff ;  /* 0xffffffff00247802 */ /* 0x000fe40000000f00 */
[----:B------:R-:W-:Y:S02]  /*14c80*/  MOV R3, 0x1f ;  /* 0x0000001f00037802 */ /* 0x000fe40000000f00 */
[----:B------:R-:W-:Y:S04]  /*14c90*/  WARPSYNC R36 ;  /* 0x0000002400007348 */ /* 0x000fe80003800000 */
[----:B------:R1:W2:Y:S02]  /*14ca0*/  SHFL.BFLY PT, R6, R4, R6, R3 ;  /* 0x0c00000604067389 */ /* 0x0002a400000e0003 */
[----:B-1----:R-:W-:-:S04]  /*14cb0*/  MOV R3, 0x0 ;  /* 0x0000000000037802 */ /* 0x002fc80000000f00 */
[----:B--2---:R-:W-:Y:S05]  /*14cc0*/  RET.REL.NODEC R2 `(_ZN7cutlass13device_kernelIN5flash19enable_sm80_to_sm89INS1_16FlashAttnFwdSm80INS1_25CollectiveMainloopFwdSm80ILi4ELi1ELb0EN4cute5tupleIJNS5_1CILi128EEENS7_ILi64EEENS7_ILi96EEEEEELi96ENS_10bfloat16_tEfNS_4arch4Sm80ELb1ELb0ELb1ELb0ELb1ELb0ELb1ELb0EEENS1_21CollectiveEpilogueFwdINS6_IJS8_SA_S9_EEENS6_IJNS7_ILi1EEESI_SI_EEESC_SE_Li128ELb0ELb1ELb0ELb0EEENS1_30DynamicPersistentTileSchedulerILi128ELi128ELb0ELb1ELb0EEEEEEEEEvNT_6ParamsE) ;  /* 0xfffeb33002007950 */ /* 0x004fea0003c3ffff */
        .weak           $__internal_4_$__cuda_sm70_shflsync_idx_p
        .type           $__internal_4_$__cuda_sm70_shflsync_idx_p,@function
        .size           $__internal_4_$__cuda_sm70_shflsync_idx_p,(.L_x_864 - $__internal_4_$__cuda_sm70_shflsync_idx_p)
$__internal_4_$__cuda_sm70_shflsync_idx_p:
[----:B------:R1:W-:Y:S02]  /*14cd0*/  STL [R1+0x8c], R0 ;  /* 0x00008c0001007387 */ /* 0x0003e40000100800 */
[----:B-1----:R-:W-:-:S04]  /*14ce0*/  MOV R0, 0xffffffff ;  /* 0xffffffff00007802 */ /* 0x002fc80000000f00 */
[----:B------:R-:W-:Y:S04]  /*14cf0*/  WARPSYNC R0 ;  /* 0x0000000000007348 */ /* 0x000fe80003800000 */
[----:B------:R1:W2:Y:S04]  /*14d00*/  SHFL.IDX PT, R6, R4, R6, R3 ;  /* 0x0000000604067389 */ /* 0x0002a800000e0003 */
[----:B-1----:R1:W5:Y:S01]  /*14d10*/  LDL.LU R0, [R1+0x8c] ;  /* 0x00008c0001007983 */ /* 0x0023620000300800 */
[----:B------:R-:W-:-:S04]  /*14d20*/  MOV R3, 0x0 ;  /* 0x0000000000037802 */ /* 0x000fc80000000f00 */
[----:B--2---:R-:W-:Y:S05]  /*14d30*/  RET.REL.NODEC R2 `(_ZN7cutlass13device_kernelIN5flash19enable_sm80_to_sm89INS1_16FlashAttnFwdSm80INS1_25CollectiveMainloopFwdSm80ILi4ELi1ELb0EN4cute5tupleIJNS5_1CILi128EEENS7_ILi64EEENS7_ILi96EEEEEELi96ENS_10bfloat16_tEfNS_4arch4Sm80ELb1ELb0ELb1ELb0ELb1ELb0ELb1ELb0EEENS1_21CollectiveEpilogueFwdINS6_IJS8_SA_S9_EEENS6_IJNS7_ILi1EEESI_SI_EEESC_SE_Li128ELb0ELb1ELb0ELb0EEENS1_30DynamicPersistentTileSchedulerILi128ELi128ELb0ELb1ELb0EEEEEEEEEvNT_6ParamsE) ;  /* 0xfffeb2c002007950 */ /* 0x004fea0003c3ffff */
.L_x_694:
        /* <DEDUP_REMOVED lines=12> */
.L_x_864:


//--------------------- .text._ZN7cutlass13device_kernelIN5flash19enable_sm80_to_sm89INS1_16FlashAttnFwdSm80INS1_25CollectiveMainloopFwdSm80ILi4ELi1ELb0EN4cute5tupleIJNS5_1CILi128EEENS7_ILi64EEENS7_ILi96EEEEEELi96ENS_10bfloat16_tEfNS_4arch4Sm80ELb1ELb0ELb1ELb1ELb1ELb0ELb1ELb0EEENS1_21CollectiveEpilogueFwdINS6_IJS8_SA_S9_EEENS6_IJNS7_ILi1EEESI_SI_EEESC_SE_Li128ELb1ELb1ELb0ELb0EEENS1_19SingleTileSchedulerILb1ELb0ELb1ELi128EEEEEEEEEvNT_6ParamsE --------------------------
	.section	.text._ZN7cutlass13device_kernelIN5flash19enable_sm80_to_sm89INS1_16FlashAttnFwdSm80INS1_25CollectiveMainloopFwdSm80ILi4ELi1ELb0EN4cute5tupleIJNS5_1CILi128EEENS7_ILi64EEENS7_ILi96EEEEEELi96ENS_10bfloat16_tEfNS_4arch4Sm80ELb1ELb0ELb1ELb1ELb1ELb0ELb1ELb0EEENS1_21CollectiveEpilogueFwdINS6_IJS8_SA_S9_EEENS6_IJNS7_ILi1EEESI_SI_EEESC_SE_Li128ELb1ELb1ELb0ELb0EEENS1_19SingleTileSchedulerILb1ELb0ELb1ELi128EEEEEEEEEvNT_6ParamsE,"ax",@progbits
	.sectioninfo	@"SHI_REGISTERS=255"
	.align	128
.text._ZN7cutlass13device_kernelIN5flash19enable_sm80_to_sm89INS1_16FlashAttnFwdSm80INS1_25CollectiveMainloopFwdSm80ILi4ELi1ELb0EN4cute5tupleIJNS5_1CILi128EEENS7_ILi64EEENS7_ILi96EEEEEELi96ENS_10bfloat16_tEfNS_4arch4Sm80ELb1ELb0ELb1ELb1ELb1ELb0ELb1ELb0EEENS1_21CollectiveEpilogueFwdINS6_IJS8_SA_S9_EEENS6_IJNS7_ILi1EEESI_SI_EEESC_SE_Li128ELb1ELb1ELb0ELb0EEENS1_19SingleTileSchedulerILb1ELb0ELb1ELi128EEEEEEEEEvNT_6ParamsE:
        .type           _ZN7cutlass13device_kernelIN5flash19enable_sm80_to_sm89INS1_16FlashAttnFwdSm80INS1_25CollectiveMainloopFwdSm80ILi4ELi1ELb0EN4cute5tupleIJNS5_1CILi128EEENS7_ILi64EEENS7_ILi96EEEEEELi96ENS_10bfloat16_tEfNS_4arch4Sm80ELb1ELb0ELb1ELb1ELb1ELb0ELb1ELb0EEENS1_21CollectiveEpilogueFwdINS6_IJS8_SA_S9_EEENS6_IJNS7_ILi1EEESI_SI_EEESC_SE_Li128ELb1ELb1ELb0ELb0EEENS1_19SingleTileSchedulerILb1ELb0ELb1ELi128EEEEEEEEEvNT_6ParamsE,@function
        .size           _ZN7cutlass13device_kernelIN5flash19enable_sm80_to_sm89INS1_16FlashAttnFwdSm80INS1_25CollectiveMainloopFwdSm80ILi4ELi1ELb0EN4cute5tupleIJNS5_1CILi128EEENS7_ILi64EEENS7_ILi96EEEEEELi96ENS_10bfloat16_tEfNS_4arch4Sm80ELb1ELb0ELb1ELb1ELb1ELb0ELb1ELb0EEENS1_21CollectiveEpilogueFwdINS6_IJS8_SA_S9_EEENS6_IJNS7_ILi1EEESI_SI_EEESC_SE_Li128ELb1ELb1ELb0ELb0EEENS1_19SingleTileSchedulerILb1ELb0ELb1ELi128EEEEEEEEEvNT_6ParamsE,(.L_x_867 - _ZN7cutlass13device_kernelIN5flash19enable_sm80_to_sm89INS1_16FlashAttnFwdSm80INS1_25CollectiveMainloopFwdSm80ILi4ELi1ELb0EN4cute5tupleIJNS5_1CILi128EEENS7_ILi64EEENS7_ILi96EEEEEELi96ENS_10bfloat16_tEfNS_4arch4Sm80ELb1ELb0ELb1ELb1ELb1ELb0ELb1ELb0EEENS1_21CollectiveEpilogueFwdINS6_IJS8_SA_S9_EEENS6_IJNS7_ILi1EEESI_SI_EEESC_SE_Li128ELb1ELb1ELb0ELb0EEENS1_19SingleTileSchedulerILb1ELb0ELb1ELi128EEEEEEEEEvNT_6ParamsE)
        .other          _ZN7cutlass13device_kernelIN5flash19enable_sm80_to_sm89INS1_16FlashAttnFwdSm80INS1_25CollectiveMainloopFwdSm80ILi4ELi1ELb0EN4cute5tupleIJNS5_1CILi128EEENS7_ILi64EEENS7_ILi96EEEEEELi96ENS_10bfloat16_tEfNS_4arch4Sm80ELb1ELb0ELb1ELb1ELb1ELb0ELb1ELb0EEENS1_21CollectiveEpilogueFwdINS6_IJS8_SA_S9_EEENS6_IJNS7_ILi1EEESI_SI_EEESC_SE_Li128ELb1ELb1ELb0ELb0EEENS1_19SingleTileSchedulerILb1ELb0ELb1ELi128EEEEEEEEEvNT_6ParamsE,@"STO_CUDA_ENTRY STV_DEFAULT"
_ZN7cutlass13device_kernelIN5flash19enable_sm80_to_sm89INS1_16FlashAttnFwdSm80INS1_25CollectiveMainloopFwdSm80ILi4ELi1ELb0EN4cute5tupleIJNS5_1CILi128EEENS7_ILi64EEENS7_ILi96EEEEEELi96ENS_10bfloat16_tEfNS_4arch4Sm80ELb1ELb0ELb1ELb1ELb1ELb0ELb1ELb0EEENS1_21CollectiveEpilogueFwdINS6_IJS8_SA_S9_EEENS6_IJNS7_ILi1EEESI_SI_EEESC_SE_Li128ELb1ELb1ELb0ELb0EEENS1_19SingleTileSchedulerILb1ELb0ELb1ELi128EEEEEEEEEvNT_6ParamsE:
[----:B------:R-:W-:Y:S02]  /*0000*/  MOV R1, c[0x0][0x28] ;  /* 0x00000a0000017a02 */ /* 0x000fe40000000f00 */
[----:B------:R-:W1:Y:S01]  /*0010*/  S2R R169, SR_TID.X ;  /* 0x0000000000a97919 */ /* 0x000e620000002100 */
[----:B------:R-:W2:Y:S01]  /*0020*/  S2UR UR13, SR_CTAID.Z ;  /* 0x00000000000d79c3 */ /* 0x000ea20000002700 */
[----:B------:R-:W-:Y:S01]  /*0030*/  UMOV UR17, 0x4 ;  /* 0x0000000400117882 */ /* 0x000fe20000000000 */
[----:B------:R-:W-:Y:S01]  /*0040*/  IADD3 R1, R1, -0x68, RZ ;  /* 0xffffff9801017810 */ /* 0x000fe20007ffe0ff */
[----:B------:R-:W-:Y:S02]  /*0050*/  ULDC.64 UR4, c[0x0][0x568] ;  /* 0x00015a0000047ab9 */ /* 0x000fe40000000a00 */
[----:B------:R-:W-:-:S03]  /*0060*/  ULDC.64 UR14, c[0x0][0x118] ;  /* 0x00004600000e7ab9 */ /* 0x000fc60000000a00 */
[----:B------:R-:W3:Y:S01]  /*0070*/  S2UR UR10, SR_CTAID.X ;  /* 0x00000000000a79c3 */ /* 0x000ee20000002500 */
[----:B-1----:R-:W-:Y:S01]  /*0080*/  SHF.R.U32.HI R0, RZ, 0x5, R169 ;  /* 0x00000005ff007819 */ /* 0x002fe200000116a9 */
[----:B--2---:R-:W-:-:S05]  /*0090*/  UIMAD.WIDE UR4, UR13, UR17, UR4 ;  /* 0x000000110d0472a5 */ /* 0x004fca000f8e0204 */
[----:B------:R-:W1:Y:S02]  /*00a0*/  SHFL.IDX PT, R0, R0, RZ, 0x1f ;  /* 0x00001fff00007589 */ /* 0x000e6400000e0000 */
[----:B-1----:R-:W-:-:S13]  /*00b0*/  ISETP.NE.AND P0, PT, R0, RZ, PT ;  /* 0x000000ff0000720c */ /* 0x002fda0003f05270 */
[----:B---3--:R-:W-:Y:S05]  /*00c0*/  @!P0 BRA `(.L_x_695) ;  /* 0x000001c000008947 */ /* 0x008fea0003800000 */
[----:B------:R-:W-:-:S04]  /*00d0*/  ISETP.NE.U32.AND P0, PT, RZ, c[0x0][0x568], PT ;  /* 0x00015a00ff007a0c */ /* 0x000fc80003f05070 */
[----:B------:R-:W-:-:S13]  /*00e0*/  ISETP.NE.AND.EX P0, PT, RZ, c[0x0][0x56c], PT, P0 ;  /* 0x00015b00ff007a0c */ /* 0x000fda0003f05300 */
[----:B------:R-:W-:Y:S05]  /*00f0*/  @!P0 BRA `(.L_x_696) ;  /* 0x0000005000008947 */ /* 0x000fea0003800000 */
[----:B------:R-:W-:Y:S02]  /*0100*/  MOV R2, UR4 ;  /* 0x0000000400027c02 */ /* 0x000fe40008000f00 */
[----:B------:R-:W-:-:S05]  /*0110*/  MOV R3, UR5 ;  /* 0x0000000500037c02 */ /* 0x000fca0008000f00 */
[----:B------:R-:W2:Y:S02]  /*0120*/  LDG.E R0, [R2.64] ;  /* 0x0000000e02007981 */ /* 0x000ea4000c1e1900 */
[----:B--2---:R1:W2:Y:S02]  /*0130*/  R2UR UR5, R0 ;  /* 0x00000000000573c2 */ /* 0x0042a400000e0000 */
[----:B-12---:R-:W-:Y:S05]  /*0140*/  BRA `(.L_x_697) ;  /* 0x000000e000007947 */ /* 0x006fea0003800000 */
.L_x_696:
[----:B------:R-:W-:-:S04]  /*0150*/  ISETP.NE.U32.AND P0, PT, RZ, c[0x0][0x560], PT ;  /* 0x00015800ff007a0c */ /* 0x000fc80003f05070 */
[----:B------:R-:W-:-:S13]  /*0160*/  ISETP.NE.AND.EX P0, PT, RZ, c[0x0][0x564], PT, P0 ;  /* 0x00015900ff007a0c */ /* 0x000fda0003f05300 */
[----:B------:R-:W-:Y:S05]  /*0170*/  @!P0 BRA `(.L_x_698) ;  /* 0x000000a000008947 */ /* 0x000fea0003800000 */
[----:B------:R-:W-:Y:S02]  /*0180*/  ULDC.64 UR4, c[0x0][0x560] ;  /* 0x0001580000047ab9 */ /* 0x000fe40000000a00 */
[----:B------:R-:W-:-:S06]  /*0190*/  UIMAD.WIDE UR4, UR13, UR17, UR4 ;  /* 0x000000110d0472a5 */ /* 0x000fcc000f8e0204 */
[----:B------:R-:W-:Y:S02]  /*01a0*/  MOV R2, UR4 ;  /* 0x0000000400027c02 */ /* 0x000fe40008000f00 */
[----:B------:R-:W-:-:S05]  /*01b0*/  MOV R3, UR5 ;  /* 0x0000000500037c02 */ /* 0x000fca0008000f00 */
[----:B------:R1:W2:Y:S04]  /*01c0*/  LDG.E R0, [R2.64] ;  /* 0x0000000e02007981 */ /* 0x0002a8000c1e1900 */
[----:B-1----:R-:W3:Y:S01]  /*01d0*/  LDG.E R2, [R2.64+0x4] ;  /* 0x0000040e02027981 */ /* 0x002ee2000c1e1900 */
[----:B--2---:R-:W1:Y:S08]  /*01e0*/  R2UR UR4, R0 ;  /* 0x00000000000473c2 */ /* 0x004e7000000e0000 */
[----:B---3--:R-:W1:Y:S02]  /*01f0*/  R2UR UR5, R2 ;  /* 0x00000000020573c2 */ /* 0x008e6400000e0000 */
[----:B-1----:R-:W-:Y:S01]  /*0200*/  UIADD3 UR5, -UR4, UR5, URZ ;  /* 0x0000000504057290 */ /* 0x002fe2000fffe13f */
[----:B------:R-:W-:Y:S05]  /*0210*/  BRA `(.L_x_697) ;  /* 0x0000001000007947 */ /* 0x000fea0003800000 */
.L_x_698:
[----:B------:R-:W-:Y:S02]  /*0220*/  ULDC UR5, c[0x0][0x54c] ;  /* 0x0001530000057ab9 */ /* 0x000fe40000000800 */
.L_x_697:
[----:B------:R-:W-:Y:S02]  /*0230*/  ULDC UR4, c[0x0][0x548] ;  /* 0x0001520000047ab9 */ /* 0x000fe40000000800 */
[----:B------:R-:W-:-:S02]  /*0240*/  USHF.L.U32 UR10, UR10, 0x7, URZ ;  /* 0x000000070a0a7899 */ /* 0x000fc4000800063f */
[----:B------:R-:W-:-:S04]  /*0250*/  UIMAD UR4, UR5, UR4, URZ ;  /* 0x00000004050472a4 */ /* 0x000fc8000f8e023f */
[----:B------:R-:W-:-:S04]  /*0260*/  UISETP.GE.AND UP0, UPT, UR10, UR4, UPT ;  /* 0x000000040a00728c */ /* 0x000fc8000bf06270 */
[----:B------:R-:W-:Y:S01]  /*0270*/  USEL UR13, UR13, 0xffffffff, !UP0 ;  /* 0xffffffff0d0d7887 */ /* 0x000fe2000c000000 */
[----:B------:R-:W-:Y:S05]  /*0280*/  BRA `(.L_x_699) ;  /* 0x000001b000007947 */ /* 0x000fea0003800000 */
.L_x_695:
        /* <DEDUP_REMOVED lines=8> */
.L_x_700:
        /* <DEDUP_REMOVED lines=13> */
.L_x_702:
[----:B------:R-:W-:Y:S02]  /*03e0*/  ULDC UR5, c[0x0][0x54c] ;  /* 0x0001530000057ab9 */ /* 0x000fe40000000800 */
.L_x_701:
[----:B------:R-:W-:Y:S02]  /*03f0*/  ULDC UR4, c[0x0][0x548] ;  /* 0x0001520000047ab9 */ /* 0x000fe40000000800 */
[----:B------:R-:W-:-:S02]  /*0400*/  USHF.L.U32 UR10, UR10, 0x7, URZ ;  /* 0x000000070a0a7899 */ /* 0x000fc4000800063f */
[----:B------:R-:W-:-:S04]  /*0410*/  UIMAD UR4, UR5, UR4, URZ ;  /* 0x00000004050472a4 */ /* 0x000fc8000f8e023f */
[----:B------:R-:W-:-:S04]  /*0420*/  UISETP.GE.AND UP0, UPT, UR10, UR4, UPT ;  /* 0x000000040a00728c */ /* 0x000fc8000bf06270 */
[----:B------:R-:W-:-:S06]  /*0430*/  USEL UR13, UR13, 0xffffffff, !UP0 ;  /* 0xffffffff0d0d7887 */ /* 0x000fcc000c000000 */
.L_x_699:
[----:B------:R-:W-:-:S13]  /*0440*/  ISETP.LE.AND P0, PT, RZ, UR13, PT ;  /* 0x0000000dff007c0c */ /* 0x000fda000bf03270 */
[----:B------:R-:W-:Y:S05]  /*0450*/  @!P0 EXIT ;  /* 0x000000000000894d */ /* 0x000fea0003800000 */
[----:B------:R-:W-:Y:S02]  /*0460*/  ULDC.64 UR8, c[0x0][0x370] ;  /* 0x0000dc0000087ab9 */ /* 0x000fe40000000a00 */
[----:B------:R-:W-:Y:S02]  /*0470*/  UISETP.NE.U32.AND UP1, UPT, URZ, UR8, UPT ;  /* 0x000000083f00728c */ /* 0x000fe4000bf25070 */
[----:B------:R-:W-:Y:S02]  /*0480*/  ULDC.64 UR4, c[0x0][0x360] ;  /* 0x0000d80000047ab9 */ /* 0x000fe40000000a00 */
[----:B------:R-:W-:Y:S02]  /*0490*/  UISETP.NE.U32.AND UP0, UPT, URZ, UR4, UPT ;  /* 0x000000043f00728c */ /* 0x000fe4000bf05070 */
[----:B------:R-:W-:Y:S02]  /*04a0*/  ULDC.64 UR6, c[0x0][0x348] ;  /* 0x0000d20000067ab9 */ /* 0x000fe40000000a00 */
[----:B------:R-:W-:-:S02]  /*04b0*/  UISETP.NE.AND.EX UP1, UPT, URZ, UR9, UPT, UP1 ;  /* 0x000000093f00728c */ /* 0x000fc4000bf25310 */
[----:B------:R-:W-:Y:S02]  /*04c0*/  UISETP.NE.U32.AND UP2, UPT, URZ, UR6, UPT ;  /* 0x000000063f00728c */ /* 0x000fe4000bf45070 */
[----:B------:R-:W-:Y:S02]  /*04d0*/  UISETP.NE.AND.EX UP0, UPT, URZ, UR5, UPT, UP0 ;  /* 0x000000053f00728c */ /* 0x000fe4000bf05300 */
[----:B------:R-:W-:Y:S01]  /*04e0*/  UISETP.NE.AND.EX UP2, UPT, URZ, UR7, UPT, UP2 ;  /* 0x000000073f00728c */ /* 0x000fe2000bf45320 */
[----:B------:R-:W-:Y:S01]  /*04f0*/  PLOP3.LUT P2, PT, PT, PT, UP1, 0x80, 0x0 ;  /* 0x000000000000781c */ /* 0x000fe20003f4f018 */
[----:B------:R-:W-:Y:S02]  /*0500*/  ULDC.64 UR8, c[0x0][0x370] ;  /* 0x0000dc0000087ab9 */ /* 0x000fe40000000a00 */
[----:B------:R-:W-:Y:S01]  /*0510*/  ULDC.64 UR6, c[0x0][0x348] ;  /* 0x0000d20000067ab9 */ /* 0x000fe20000000a00 */
[----:B------:R-:W-:Y:S01]  /*0520*/  PLOP3.LUT P0, PT, PT, PT, UP0, 0x80, 0x0 ;  /* 0x000000000000781c */ /* 0x000fe20003f0f008 */
[----:B------:R-:W-:Y:S01]  /*0530*/  ULDC.64 UR4, c[0x0][0x360] ;  /* 0x0000d80000047ab9 */ /* 0x000fe20000000a00 */
[----:B------:R-:W-:Y:S01]  /*0540*/  PLOP3.LUT P1, PT, PT, PT, UP2, 0x80, 0x0 ;  /* 0x000000000000781c */ /* 0x000fe20003f2f028 */
[----:B------:R-:W-:-:S02]  /*0550*/  @UP1 UIMAD.WIDE UR8, UR13, UR17, UR8 ;  /* 0x000000110d0812a5 */ /* 0x000fc4000f8e0208 */
[----:B------:R-:W-:Y:S02]  /*0560*/  @UP0 UIMAD.WIDE UR4, UR13, UR17, UR4 ;  /* 0x000000110d0402a5 */ /* 0x000fe4000f8e0204 */
[----:B------:R-:W-:Y:S02]  /*0570*/  UIMAD.WIDE UR6, UR13, UR17, UR6 ;  /* 0x000000110d0672a5 */ /* 0x000fe4000f8e0206 */
[----:B------:R-:W-:Y:S02]  /*0580*/  IMAD.U32 R3, RZ, RZ, UR9 ;  /* 0x00000009ff037e24 */ /* 0x000fe4000f8e00ff */
[----:B------:R-:W-:Y:S01]  /*0590*/  IMAD.U32 R2, RZ, RZ, UR8 ;  /* 0x00000008ff027e24 */ /* 0x000fe2000f8e00ff */
[----:B------:R-:W-:Y:S01]  /*05a0*/  MOV R4, UR4 ;  /* 0x0000000400047c02 */ /* 0x000fe20008000f00 */
[----:B------:R-:W-:Y:S01]  /*05b0*/  IMAD.U32 R5, RZ, RZ, UR5 ;  /* 0x00000005ff057e24 */ /* 0x000fe2000f8e00ff */
[----:B------:R-:W-:Y:S01]  /*05c0*/  MOV R6, UR6 ;  /* 0x0000000600067c02 */ /* 0x000fe20008000f00 */
[----:B------:R-:W-:Y:S01]  /*05d0*/  IMAD.U32 R7, RZ, RZ, UR7 ;  /* 0x00000007ff077e24 */ /* 0x000fe2000f8e00ff */
[----:B------:R1:W2:Y:S04]  /*05e0*/  @P2 LDG.E R3, [R2.64] ;  /* 0x0000000e02032981 */ /* 0x0002a8000c1e1900 */
[----:B------:R-:W3:Y:S04]  /*05f0*/  @P0 LDG.E R0, [R4.64] ;  /* 0x0000000e04000981 */ /* 0x000ee8000c1e1900 */
[----:B-1----:R-:W4:Y:S01]  /*0600*/  @P1 LDG.E R2, [R6.64] ;  /* 0x0000000e06021981 */ /* 0x002f22000c1e1900 */
[----:B------:R-:W1:Y:S01]  /*0610*/  S2UR UR9, SR_CTAID.Y ;  /* 0x00000000000979c3 */ /* 0x000e620000002600 */
[----:B------:R-:W-:-:S02]  /*0620*/  UMOV UR11, URZ ;  /* 0x0000003f000b7c82 */ /* 0x000fc40008000000 */
[----:B------:R-:W-:Y:S02]  /*0630*/  ULDC UR12, c[0x0][0x168] ;  /* 0x00005a00000c7ab9 */ /* 0x000fe40000000800 */
[----:B------:R-:W-:Y:S02]  /*0640*/  UMOV UR16, URZ ;  /* 0x0000003f00107c82 */ /* 0x000fe40008000000 */
[----:B------:R-:W-:Y:S02]  /*0650*/  ULDC UR4, c[0x0][0x2ac] ;  /* 0x0000ab0000047ab9 */ /* 0x000fe40000000800 */
[----:B------:R-:W-:Y:S02]  /*0660*/  ULDC UR7, c[0x0][0x1d0] ;  /* 0x0000740000077ab9 */ /* 0x000fe40000000800 */
[----:B------:R-:W-:Y:S02]  /*0670*/  UIMAD UR7, UR4, UR7, URZ ;  /* 0x00000007040772a4 */ /* 0x000fe4000f8e023f */
[----:B-1----:R-:W-:Y:S01]  /*0680*/  USHF.R.S32.HI UR8, URZ, 0x1f, UR9 ;  /* 0x0000001f3f087899 */ /* 0x002fe20008011409 */
[----:B--2---:R1:W2:Y:S08]  /*0690*/  @P2 R2UR UR11, R3 ;  /* 0x00000000030b23c2 */ /* 0x0042b000000e0000 */
[----:B---3--:R1:W3:Y:S08]  /*06a0*/  @P0 R2UR UR12, R0 ;  /* 0x00000000000c03c2 */ /* 0x0082f000000e0000 */
[----:B----4-:R1:W4:Y:S02]  /*06b0*/  @P1 R2UR UR16, R2 ;  /* 0x00000000021013c2 */ /* 0x01032400000e0000 */
[----:B-1--4-:R-:W-:Y:S05]  /*06c0*/  @P0 BRA `(.L_x_703) ;  /* 0x0000006000000947 */ /* 0x012fea0003800000 */
[----:B--2---:R-:W-:Y:S05]  /*06d0*/  @!P1 BRA `(.L_x_703) ;  /* 0x0000005000009947 */ /* 0x004fea0003800000 */
[----:B------:R-:W2:Y:S04]  /*06e0*/  LDG.E R2, [R6.64] ;  /* 0x0000000e06027981 */ /* 0x000ea8000c1e1900 */
[----:B------:R-:W4:Y:S01]  /*06f0*/  LDG.E R0, [R6.64+0x4] ;  /* 0x0000040e06007981 */ /* 0x000f22000c1e1900 */
[----:B--23--:R-:W1:Y:S08]  /*0700*/  R2UR UR12, R2 ;  /* 0x00000000020c73c2 */ /* 0x00ce7000000e0000 */
[----:B----4-:R-:W1:Y:S02]  /*0710*/  R2UR UR4, R0 ;  /* 0x00000000000473c2 */ /* 0x010e6400000e0000 */
[----:B-1----:R-:W-:-:S06]  /*0720*/  UIADD3 UR12, -UR12, UR4, URZ ;  /* 0x000000040c0c7290 */ /* 0x002fcc000fffe13f */
.L_x_703:
[----:B--2---:R-:W-:-:S04]  /*0730*/  ISETP.NE.U32.AND P0, PT, RZ, c[0x0][0x368], PT ;  /* 0x0000da00ff007a0c */ /* 0x004fc80003f05070 */
[----:B------:R-:W-:-:S13]  /*0740*/  ISETP.NE.AND.EX P0, PT, RZ, c[0x0][0x36c], PT, P0 ;  /* 0x0000db00ff007a0c */ /* 0x000fda0003f05300 */
[----:B------:R-:W-:Y:S05]  /*0750*/  @!P0 BRA `(.L_x_704) ;  /* 0x0000007000008947 */ /* 0x000fea0003800000 */
[----:B------:R-:W-:Y:S02]  /*0760*/  ULDC.64 UR4, c[0x0][0x368] ;  /* 0x0000da0000047ab9 */ /* 0x000fe40000000a00 */
[----:B------:R-:W-:-:S06]  /*0770*/  UIMAD.WIDE UR4, UR13, UR17, UR4 ;  /* 0x000000110d0472a5 */ /* 0x000fcc000f8e0204 */
[----:B------:R-:W-:Y:S02]  /*0780*/  MOV R2, UR4 ;  /* 0x0000000400027c02 */ /* 0x000fe40008000f00 */
[----:B------:R-:W-:-:S05]  /*0790*/  MOV R3, UR5 ;  /* 0x0000000500037c02 */ /* 0x000fca0008000f00 */
[----:B------:R-:W2:Y:S02]  /*07a0*/  LDG.E R0, [R2.64] ;  /* 0x0000000e02007981 */ /* 0x000ea4000c1e1900 */
[----:B--2---:R1:W2:Y:S02]  /*07b0*/  R2UR UR7, R0 ;  /* 0x00000000000773c2 */ /* 0x0042a400000e0000 */
[----:B-12---:R-:W-:Y:S05]  /*07c0*/  BRA `(.L_x_705) ;  /* 0x000000c000007947 */ /* 0x006fea0003800000 */
.L_x_704:
[----:B------:R-:W-:-:S04]  /*07d0*/  ISETP.NE.U32.AND P0, PT, RZ, c[0x0][0x350], PT ;  /* 0x0000d400ff007a0c */ /* 0x000fc80003f05070 */
[----:B------:R-:W-:-:S13]  /*07e0*/  ISETP.NE.AND.EX P0, PT, RZ, c[0x0][0x354], PT, P0 ;  /* 0x0000d500ff007a0c */ /* 0x000fda0003f05300 */
[----:B------:R-:W-:Y:S05]  /*07f0*/  @!P0 BRA `(.L_x_705) ;  /* 0x0000009000008947 */ /* 0x000fea0003800000 */
[----:B------:R-:W-:Y:S02]  /*0800*/  ULDC.64 UR4, c[0x0][0x350] ;  /* 0x0000d40000047ab9 */ /* 0x000fe40000000a00 */
[----:B------:R-:W-:-:S06]  /*0810*/  UIMAD.WIDE UR4, UR13, UR17, UR4 ;  /* 0x000000110d0472a5 */ /* 0x000fcc000f8e0204 */
[----:B------:R-:W-:Y:S02]  /*0820*/  MOV R2, UR4 ;  /* 0x0000000400027c02 */ /* 0x000fe40008000f00 */
[----:B------:R-:W-:-:S05]  /*0830*/  MOV R3, UR5 ;  /* 0x0000000500037c02 */ /* 0x000fca0008000f00 */
[----:B------:R-:W2:Y:S04]  /*0840*/  LDG.E R4, [R2.64] ;  /* 0x0000000e02047981 */ /* 0x000ea8000c1e1900 */
[----:B------:R-:W4:Y:S01]  /*0850*/  LDG.E R0, [R2.64+0x4] ;  /* 0x0000040e02007981 */ /* 0x000f22000c1e1900 */
[----:B--2---:R-:W1:Y:S08]  /*0860*/  R2UR UR4, R4 ;  /* 0x00000000040473c2 */ /* 0x004e7000000e0000 */
[----:B----4-:R-:W1:Y:S02]  /*0870*/  R2UR UR7, R0 ;  /* 0x00000000000773c2 */ /* 0x010e6400000e0000 */
[----:B-1----:R-:W-:-:S06]  /*0880*/  UIADD3 UR7, -UR4, UR7, URZ ;  /* 0x0000000704077290 */ /* 0x002fcc000fffe13f */
.L_x_705:
[----:B------:R-:W-:Y:S01]  /*0890*/  ULDC UR4, c[0x0][0x2c4] ;  /* 0x0000b10000047ab9 */ /* 0x000fe20000000800 */
[----:B------:R-:W-:Y:S01]  /*08a0*/  PLOP3.LUT P4, PT, PT, PT, PT, 0x80, 0x0 ;  /* 0x000000000000781c */ /* 0x000fe20003f8f070 */
[----:B------:R-:W-:Y:S01]  /*08b0*/  UISETP.NE.AND UP1, UPT, UR4, 0x1, UPT ;  /* 0x000000010400788c */ /* 0x000fe2000bf25270 */
[----:B------:R-:W-:Y:S01]  /*08c0*/  CS2R R94, SRZ ;  /* 0x00000000005e7805 */ /* 0x000fe2000001ff00 */
[----:B------:R-:W-:Y:S01]  /*08d0*/  UIADD3 UR7, -UR11, UR7, URZ ;  /* 0x000000070b077290 */ /* 0x000fe2000fffe13f */
[----:B------:R-:W-:Y:S01]  /*08e0*/  CS2R R92, SRZ ;  /* 0x00000000005c7805 */ /* 0x000fe2000001ff00 */
[----:B------:R-:W-:Y:S01]  /*08f0*/  ULDC.64 UR4, c[0x0][0x2c8] ;  /* 0x0000b20000047ab9 */ /* 0x000fe20000000a00 */
[----:B------:R-:W-:Y:S01]  /*0900*/  CS2R R98, SRZ ;  /* 0x0000000000627805 */ /* 0x000fe2000001ff00 */
[----:B---3--:R-:W-:Y:S01]  /*0910*/  UIADD3 UR6, UR7, 0x40, -UR12 ;  /* 0x0000004007067890 */ /* 0x008fe2000fffe80c */
[----:B------:R-:W-:Y:S01]  /*0920*/  CS2R R96, SRZ ;  /* 0x0000000000607805 */ /* 0x000fe2000001ff00 */
[----:B------:R-:W-:Y:S01]  /*0930*/  CS2R R90, SRZ ;  /* 0x00000000005a7805 */ /* 0x000fe2000001ff00 */
[----:B------:R-:W-:Y:S01]  /*0940*/  CS2R R88, SRZ ;  /* 0x0000000000587805 */ /* 0x000fe2000001ff00 */
[----:B------:R-:W-:Y:S01]  /*0950*/  IMAD.MOV.U32 R11, RZ, RZ, RZ ;  /* 0x000000ffff0b7224 */ /* 0x000fe200078e00ff */
[----:B------:R-:W-:Y:S01]  /*0960*/  @UP1 UIADD3 UR18, UR10, 0x7f, URZ ;  /* 0x0000007f0a121890 */ /* 0x000fe2000fffe03f */
[----:B------:R-:W-:Y:S01]  /*0970*/  IMAD.MOV.U32 R86, RZ, RZ, RZ ;  /* 0x000000ffff567224 */ /* 0x000fe200078e00ff */
[----:B------:R-:W-:Y:S01]  /*0980*/  MOV R12, RZ ;  /* 0x000000ff000c7202 */ /* 0x000fe20000000f00 */
[----:B------:R-:W-:Y:S01]  /*0990*/  IMAD.MOV.U32 R84, RZ, RZ, RZ ;  /* 0x000000ffff547224 */ /* 0x000fe200078e00ff */
[----:B------:R-:W-:Y:S01]  /*09a0*/  UIMAD.WIDE.U32 UR18, UR18, UR4, URZ ;  /* 0x00000004121272a5 */ /* 0x000fe2000f8e003f */
[----:B------:R-:W-:Y:S01]  /*09b0*/  CS2R R14, SRZ ;  /* 0x00000000000e7805 */ /* 0x000fe2000001ff00 */
[----:B------:R-:W-:Y:S01]  /*09c0*/  UIADD3 UR4, UR10, 0x7f, URZ ;  /* 0x0000007f0a047890 */ /* 0x000fe2000fffe03f */
[----:B------:R-:W-:Y:S01]  /*09d0*/  MOV R78, RZ ;  /* 0x000000ff004e7202 */ /* 0x000fe20000000f00 */
[----:B------:R-:W-:Y:S01]  /*09e0*/  @UP1 USHF.R.U32.HI UR4, URZ, UR5, UR19 ;  /* 0x000000053f041299 */ /* 0x000fe20008011613 */
[----:B------:R-:W-:Y:S01]  /*09f0*/  IMAD.MOV.U32 R76, RZ, RZ, RZ ;  /* 0x000000ffff4c7224 */ /* 0x000fe200078e00ff */
[----:B------:R-:W-:Y:S01]  /*0a00*/  UIADD3 UR5, UR7, 0x3f, URZ ;  /* 0x0000003f07057890 */ /* 0x000fe2000fffe03f */
[----:B------:R-:W-:Y:S01]  /*0a10*/  CS2R R16, SRZ ;  /* 0x0000000000107805 */ /* 0x000fe2000001ff00 */
[----:B------:R-:W-:Y:S01]  /*0a20*/  UIADD3 UR6, UR6, UR4, URZ ;  /* 0x0000000406067290 */ /* 0x000fe2000fffe03f */
[----:B------:R-:W-:Y:S01]  /*0a30*/  MOV R82, RZ ;  /* 0x000000ff00527202 */ /* 0x000fe20000000f00 */
[----:B------:R-:W-:Y:S01]  /*0a40*/  USHF.R.S32.HI UR18, URZ, 0x1f, UR5 ;  /* 0x0000001f3f127899 */ /* 0x000fe20008011405 */
[----:B------:R-:W-:Y:S01]  /*0a50*/  IMAD.MOV.U32 R80, RZ, RZ, RZ ;  /* 0x000000ffff507224 */ /* 0x000fe200078e00ff */
[----:B------:R-:W-:Y:S01]  /*0a60*/  USHF.R.S32.HI UR4, URZ, 0x1f, UR6 ;  /* 0x0000001f3f047899 */ /* 0x000fe20008011406 */
[----:B------:R-:W-:Y:S01]  /*0a70*/  MOV R18, RZ ;  /* 0x000000ff00127202 */ /* 0x000fe20000000f00 */
[----:B------:R-:W-:Y:S01]  /*0a80*/  ULEA.HI UR18, UR18, UR5, URZ, 0x6 ;  /* 0x0000000512127291 */ /* 0x000fe2000f8f303f */
[----:B------:R-:W-:Y:S01]  /*0a90*/  IMAD.MOV.U32 R74, RZ, RZ, RZ ;  /* 0x000000ffff4a7224 */ /* 0x000fe200078e00ff */
[----:B------:R-:W-:Y:S01]  /*0aa0*/  ULEA.HI UR4, UR4, UR6, URZ, 0x6 ;  /* 0x0000000604047291 */ /* 0x000fe2000f8f303f */
[----:B------:R-:W-:Y:S01]  /*0ab0*/  CS2R R20, SRZ ;  /* 0x0000000000147805 */ /* 0x000fe2000001ff00 */
[----:B------:R-:W-:Y:S01]  /*0ac0*/  USHF.R.S32.HI UR18, URZ, 0x6, UR18 ;  /* 0x000000063f127899 */ /* 0x000fe20008011412 */
[----:B------:R-:W-:Y:S01]  /*0ad0*/  MOV R72, RZ ;  /* 0x000000ff00487202 */ /* 0x000fe20000000f00 */
[----:B------:R-:W-:Y:S01]  /*0ae0*/  USHF.R.S32.HI UR4, URZ, 0x6, UR4 ;  /* 0x000000063f047899 */ /* 0x000fe20008011404 */
[----:B------:R-:W-:Y:S01]  /*0af0*/  IMAD.MOV.U32 R70, RZ, RZ, RZ ;  /* 0x000000ffff467224 */ /* 0x000fe200078e00ff */
[----:B------:R-:W-:Y:S01]  /*0b00*/  CS2R R22, SRZ ;  /* 0x0000000000167805 */ /* 0x000fe2000001ff00 */
[----:B------:R-:W-:Y:S01]  /*0b10*/  MOV R68, RZ ;  /* 0x000000ff00447202 */ /* 0x000fe20000000f00 */
[----:B------:R-:W-:Y:S01]  /*0b20*/  UISETP.LT.AND UP0, UPT, UR18, UR4, UPT ;  /* 0x000000041200728c */ /* 0x000fe2000bf01270 */
[----:B------:R-:W-:Y:S01]  /*0b30*/  IMAD.MOV.U32 R170, RZ, RZ, RZ ;  /* 0x000000ffffaa7224 */ /* 0x000fe200078e00ff */
[----:B------:R-:W-:Y:S01]  /*0b40*/  CS2R R24, SRZ ;  /* 0x0000000000187805 */ /* 0x000fe2000001ff00 */
[----:B------:R-:W-:Y:S01]  /*0b50*/  MOV R168, RZ ;  /* 0x000000ff00a87202 */ /* 0x000fe20000000f00 */
[----:B------:R-:W-:Y:S01]  /*0b60*/  USEL UR6, UR18, UR4, UP0 ;  /* 0x0000000412067287 */ /* 0x000fe20008000000 */
[----:B------:R-:W-:Y:S01]  /*0b70*/  IMAD.MOV.U32 R174, RZ, RZ, RZ ;  /* 0x000000ffffae7224 */ /* 0x000fe200078e00ff */
[----:B------:R-:W-:Y:S01]  /*0b80*/  CS2R R26, SRZ ;  /* 0x00000000001a7805 */ /* 0x000fe2000001ff00 */
[----:B------:R-:W-:Y:S01]  /*0b90*/  MOV R172, RZ ;  /* 0x000000ff00ac7202 */ /* 0x000fe20000000f00 */
[----:B------:R-:W-:Y:S01]  /*0ba0*/  UISETP.GE.AND UP0, UPT, UR6, 0x1, UPT ;  /* 0x000000010600788c */ /* 0x000fe2000bf06270 */
[----:B------:R-:W-:Y:S01]  /*0bb0*/  CS2R R166, SRZ ;  /* 0x0000000000a67805 */ /* 0x000fe2000001ff00 */
[----:B------:R-:W-:Y:S01]  /*0bc0*/  IMAD.MOV.U32 R164, RZ, RZ, RZ ;  /* 0x000000ffffa47224 */ /* 0x000fe200078e00ff */
[----:B------:R-:W-:Y:S01]  /*0bd0*/  CS2R R28, SRZ ;  /* 0x00000000001c7805 */ /* 0x000fe2000001ff00 */
[----:B------:R-:W-:Y:S01]  /*0be0*/  MOV R162, RZ ;  /* 0x000000ff00a27202 */ /* 0x000fe20000000f00 */
[----:B------:R-:W-:Y:S01]  /*0bf0*/  IMAD.MOV.U32 R160, RZ, RZ, RZ ;  /* 0x000000ffffa07224 */ /* 0x000fe200078e00ff */
[----:B------:R-:W-:Y:S01]  /*0c00*/  PLOP3.LUT P0, PT, PT, PT, UP0, 0x80, 0x0 ;  /* 0x000000000000781c */ /* 0x000fe20003f0f008 */
        /* <DEDUP_REMOVED lines=34> */
[----:B------:R-:W-:Y:S01]  /*0e30*/  MOV R54, RZ ;  /* 0x000000ff00367202 */ /* 0x000fe20000000f00 */
[----:B------:R-:W-:Y:S01]  /*0e40*/  CS2R R52, SRZ ;  /* 0x0000000000347805 */ /* 0x000fe2000001ff00 */
[----:B------:R-:W-:Y:S01]  /*0e50*/  IMAD.MOV.U32 R51, RZ, RZ, RZ ;  /* 0x000000ffff337224 */ /* 0x000fe200078e00ff */
[----:B------:R-:W-:Y:S05]  /*0e60*/  @!P0 BRA `(.L_x_706) ;  /* 0x0000e75000008947 */ /* 0x000fea0003800000 */
[----:B------:R-:W-:Y:S02]  /*0e70*/  ULDC.64 UR4, c[0x0][0x340] ;  /* 0x0000d00000047ab9 */ /* 0x000fe40000000a00 */
[----:B------:R-:W-:-:S04]  /*0e80*/  UISETP.NE.U32.AND UP0, UPT, URZ, UR4, UPT ;  /* 0x000000043f00728c */ /* 0x000fc8000bf05070 */
[----:B------:R-:W-:-:S03]  /*0e90*/  UISETP.NE.AND.EX UP0, UPT, URZ, UR5, UPT, UP0 ;  /* 0x000000053f00728c */ /* 0x000fc6000bf05300 */
[----:B------:R-:W-:-:S03]  /*0ea0*/  ULDC.64 UR4, c[0x0][0x340] ;  /* 0x0000d00000047ab9 */ /* 0x000fc60000000a00 */
[----:B------:R-:W-:-:S05]  /*0eb0*/  PLOP3.LUT P2, PT, PT, PT, UP0, 0x80, 0x0 ;  /* 0x000000000000781c */ /* 0x000fca0003f4f008 */
[----:B------:R-:W-:-:S06]  /*0ec0*/  @UP0 UIMAD.WIDE UR4, UR13, UR17, UR4 ;  /* 0x000000110d0402a5 */ /* 0x000fcc000f8e0204 */
[----:B------:R-:W-:Y:S02]  /*0ed0*/  IMAD.U32 R2, RZ, RZ, UR4 ;  /* 0x00000004ff027e24 */ /* 0x000fe4000f8e00ff */
[----:B------:R-:W-:Y:S01]  /*0ee0*/  IMAD.U32 R3, RZ, RZ, UR5 ;  /* 0x00000005ff037e24 */ /* 0x000fe2000f8e00ff */
[----:B------:R-:W-:Y:S01]  /*0ef0*/  SHF.R.S32.HI R9, RZ, 0x1f, R169 ;  /* 0x0000001fff097819 */ /* 0x000fe200000114a9 */
[----:B------:R-:W-:Y:S02]  /*0f00*/  USHF.R.S32.HI UR17, URZ, 0x1f, UR16 ;  /* 0x0000001f3f117899 */ /* 0x000fe40008011410 */
[----:B------:R-:W-:Y:S01]  /*0f10*/  ULDC.64 UR4, c[0x0][0x178] ;  /* 0x00005e0000047ab9 */ /* 0x000fe20000000a00 */
[----:B------:R1:W2:Y:S01]  /*0f20*/  @P2 LDG.E R8, [R2.64] ;  /* 0x0000000e02082981 */ /* 0x0002a2000c1e1900 */
[----:B------:R-:W-:Y:S01]  /*0f30*/  UIMAD UR17, UR17, UR4, URZ ;  /* 0x00000004111172a4 */ /* 0x000fe2000f8e023f */
[----:B------:R-:W-:Y:S01]  /*0f40*/  PLOP3.LUT P1, PT, PT, PT, UP1, 0x80, 0x0 ;  /* 0x000000000000781c */ /* 0x000fe20003f2f018 */
[----:B------:R-:W-:Y:S01]  /*0f50*/  UIMAD.WIDE.U32 UR18, UR16, UR4, URZ ;  /* 0x00000004101272a5 */ /* 0x000fe2000f8e003f */
[----:B------:R-:W-:Y:S01]  /*0f60*/  PLOP3.LUT P0, PT, PT, PT, UP1, 0x80, 0x0 ;  /* 0x000000000000781c */ /* 0x000fe20003f0f018 */
[----:B------:R-:W-:Y:S01]  /*0f70*/  UIMAD UR17, UR16, UR5, UR17 ;  /* 0x00000005101172a4 */ /* 0x000fe2000f8e0211 */
[CC--:B------:R-:W-:Y:S01]  /*0f80*/  LEA.HI R21, R9.reuse, R169.reuse, RZ, 0x3 ;  /* 0x000000a909157211 */ /* 0x0c0fe200078f18ff */
[----:B------:R-:W-:Y:S01]  /*0f90*/  BSSY B0, `(.L_x_707) ;  /* 0x0000060000007945 */ /* 0x000fe20003800000 */
[----:B------:R-:W-:Y:S01]  /*0fa0*/  ULDC.64 UR4, c[0x0][0x1b8] ;  /* 0x00006e0000047ab9 */ /* 0x000fe20000000a00 */
[CC--:B------:R-:W-:Y:S01]  /*0fb0*/  LEA.HI R20, R9.reuse, R169.reuse, RZ, 0x4 ;  /* 0x000000a909147211 */ /* 0x0c0fe200078f20ff */
[----:B------:R-:W-:Y:S01]  /*0fc0*/  UIADD3 UR19, UR19, UR17, URZ ;  /* 0x0000001113137290 */ /* 0x000fe2000fffe03f */
[----:B------:R-:W-:Y:S01]  /*0fd0*/  SHF.R.S32.HI R19, RZ, 0x3, R21 ;  /* 0x00000003ff137819 */ /* 0x000fe20000011415 */
[----:B------:R-:W-:Y:S01]  /*0fe0*/  USHF.R.S32.HI UR17, URZ, 0x1f, UR13 ;  /* 0x0000001f3f117899 */ /* 0x000fe2000801140d */
[----:B------:R-:W-:Y:S01]  /*0ff0*/  LEA.HI R166, R9, R169, RZ, 0x5 ;  /* 0x000000a909a67211 */ /* 0x000fe200078f28ff */
[----:B------:R-:W-:-:S02]  /*1000*/  UIMAD UR16, UR8, UR4, URZ ;  /* 0x00000004081072a4 */ /* 0x000fc4000f8e023f */
[----:B------:R-:W-:Y:S01]  /*1010*/  USEL UR17, UR17, URZ, !UP2 ;  /* 0x0000003f11117287 */ /* 0x000fe2000d000000 */
[----:B------:R-:W-:Y:S01]  /*1020*/  SHF.R.S32.HI R165, RZ, 0x5, R166 ;  /* 0x00000005ffa57819 */ /* 0x000fe200000114a6 */
[----:B------:R-:W-:Y:S02]  /*1030*/  UIMAD UR16, UR9, UR5, UR16 ;  /* 0x00000005091072a4 */ /* 0x000fe4000f8e0210 */
[----:B------:R-:W-:Y:S02]  /*1040*/  UIMAD.WIDE.U32 UR20, UR9, UR4, UR18 ;  /* 0x00000004091472a5 */ /* 0x000fe4000f8e0012 */
[----:B------:R-:W-:Y:S02]  /*1050*/  USEL UR18, UR13, URZ, !UP2 ;  /* 0x0000003f0d127287 */ /* 0x000fe4000d000000 */
[----:B------:R-:W-:Y:S01]  /*1060*/  ULDC.64 UR4, c[0x0][0x1c0] ;  /* 0x0000700000047ab9 */ /* 0x000fe20000000a00 */
[----:B-1----:R-:W-:Y:S01]  /*1070*/  LEA.HI R2, R9, R169, RZ, 0x2 ;  /* 0x000000a909027211 */ /* 0x002fe200078f10ff */
[----:B------:R-:W-:-:S02]  /*1080*/  UIMAD UR17, UR17, UR4, URZ ;  /* 0x00000004111172a4 */ /* 0x000fc4000f8e023f */
[----:B------:R-:W-:Y:S01]  /*1090*/  UIADD3 UR21, UR21, UR16, URZ ;  /* 0x0000001015157290 */ /* 0x000fe2000fffe03f */
[----:B------:R-:W-:Y:S01]  /*10a0*/  LOP3.LUT R0, R2, 0xfffffffc, RZ, 0xc0, !PT ;  /* 0xfffffffc02007812 */ /* 0x000fe200078ec0ff */
[----:B------:R-:W-:Y:S01]  /*10b0*/  UIMAD UR5, UR18, UR5, UR17 ;  /* 0x00000005120572a4 */ /* 0x000fe2000f8e0211 */
[----:B------:R-:W-:Y:S01]  /*10c0*/  SHF.R.S32.HI R40, RZ, 0x2, R2 ;  /* 0x00000002ff287819 */ /* 0x000fe20000011402 */
[----:B------:R-:W-:Y:S02]  /*10d0*/  UIMAD.WIDE.U32 UR18, UR18, UR4, UR20 ;  /* 0x00000004121272a5 */ /* 0x000fe4000f8e0014 */
[----:B------:R-:W-:Y:S01]  /*10e0*/  IMAD.IADD R101, R169, 0x1, -R0 ;  /* 0x00000001a9657824 */ /* 0x000fe200078e0a00 */
[----:B------:R-:W-:Y:S01]  /*10f0*/  ULDC UR4, c[0x0][0x2c4] ;  /* 0x0000b10000047ab9 */ /* 0x000fe20000000800 */
[----:B------:R-:W-:Y:S01]  /*1100*/  IADD3 R11, R40, UR10, RZ ;  /* 0x0000000a280b7c10 */ /* 0x000fe2000fffe0ff */
[----:B------:R-:W-:Y:S01]  /*1110*/  UIADD3 UR5, UR19, UR5, URZ ;  /* 0x0000000513057290 */ /* 0x000fe2000fffe03f */
[----:B------:R-:W-:Y:S01]  /*1120*/  IMAD R173, R101, 0x20, R40 ;  /* 0x0000002065ad7824 */ /* 0x000fe200078e0228 */
[----:B------:R-:W-:Y:S01]  /*1130*/  UIMAD UR4, UR12, UR4, URZ ;  /* 0x000000040c0472a4 */ /* 0x000fe2000f8e023f */
[----:B------:R-:W-:-:S02]  /*1140*/  IMAD.U32 R5, RZ, RZ, UR19 ;  /* 0x00000013ff057e24 */ /* 0x000fc4000f8e00ff */
[----:B------:R-:W-:Y:S01]  /*1150*/  IMAD.U32 R4, RZ, RZ, UR18 ;  /* 0x00000012ff047e24 */ /* 0x000fe2000f8e00ff */
[----:B------:R-:W-:Y:S01]  /*1160*/  IADD3 R3, R173, UR10, RZ ;  /* 0x0000000aad037c10 */ /* 0x000fe2000fffe0ff */
[----:B------:R-:W-:Y:S01]  /*1170*/  IMAD.U32 R5, RZ, RZ, UR5 ;  /* 0x00000005ff057e24 */ /* 0x000fe2000f8e00ff */
[----:B------:R1:W-:Y:S01]  /*1180*/  STL [R1+0x38], R173 ;  /* 0x000038ad01007387 */ /* 0x0003e20000100800 */
[----:B------:R-:W-:Y:S02]  /*1190*/  IMAD.SHL.U32 R100, R101, 0x8, RZ ;  /* 0x0000000865647824 */ /* 0x000fe400078e00ff */
[----:B------:R-:W-:-:S03]  /*11a0*/  @P1 IMAD.HI.U32 R0, R3, c[0x0][0x2c8], RZ ;  /* 0x0000b20003001a27 */ /* 0x000fc600078e00ff */
[C---:B------:R-:W-:Y:S01]  /*11b0*/  IADD3 R16, R100.reuse, 0x20, RZ ;  /* 0x0000002064107810 */ /* 0x040fe20007ffe0ff */
[----:B------:R-:W-:Y:S01]  /*11c0*/  IMAD.MOV.U32 R2, RZ, RZ, R3 ;  /* 0x000000ffff027224 */ /* 0x000fe200078e0003 */
[----:B------:R-:W-:Y:S02]  /*11d0*/  @P0 SHF.R.U32.HI R2, RZ, c[0x0][0x2cc], R0 ;  /* 0x0000b300ff020a19 */ /* 0x000fe40000011600 */
[C---:B------:R-:W-:Y:S02]  /*11e0*/  IADD3 R41, R100.reuse, 0x40, RZ ;  /* 0x0000004064297810 */ /* 0x040fe40007ffe0ff */
[--C-:B------:R-:W-:Y:S01]  /*11f0*/  SHF.R.S32.HI R0, RZ, 0x1f, R2.reuse ;  /* 0x0000001fff007819 */ /* 0x100fe20000011402 */
[----:B------:R-:W-:Y:S01]  /*1200*/  IMAD.MOV R6, RZ, RZ, -R2 ;  /* 0x000000ffff067224 */ /* 0x000fe200078e0a02 */
[----:B------:R-:W-:Y:S02]  /*1210*/  ISETP.GE.AND P5, PT, R100, c[0x0][0x198], PT ;  /* 0x0000660064007a0c */ /* 0x000fe40003fa6270 */
[----:B------:R-:W-:Y:S01]  /*1220*/  ISETP.GE.AND P4, PT, R16, c[0x0][0x198], PT ;  /* 0x0000660010007a0c */ /* 0x000fe20003f86270 */
[----:B------:R-:W-:-:S02]  /*1230*/  IMAD R0, R0, c[0x0][0x1b0], RZ ;  /* 0x00006c0000007a24 */ /* 0x000fc400078e02ff */
[----:B------:R-:W-:Y:S02]  /*1240*/  IMAD R6, R6, c[0x0][0x2c4], R3 ;  /* 0x0000b10006067a24 */ /* 0x000fe400078e0203 */
[C---:B------:R-:W-:Y:S02]  /*1250*/  IMAD R7, R2.reuse, c[0x0][0x1b4], R0 ;  /* 0x00006d0002077a24 */ /* 0x040fe400078e0200 */
[----:B------:R-:W-:Y:S01]  /*1260*/  IMAD.WIDE.U32 R2, R2, c[0x0][0x1b0], R4 ;  /* 0x00006c0002027a25 */ /* 0x000fe200078e0004 */
[----:B------:R-:W-:Y:S02]  /*1270*/  SHF.R.S32.HI R0, RZ, 0x1f, R6 ;  /* 0x0000001fff007819 */ /* 0x000fe40000011406 */
[----:B------:R-:W-:Y:S01]  /*1280*/  LOP3.LUT R5, R20, 0xfffffff0, RZ, 0xc0, !PT ;  /* 0xfffffff014057812 */ /* 0x000fe200078ec0ff */
[----:B------:R-:W-:Y:S02]  /*1290*/  IMAD.SHL.U32 R4, R19, 0x40, RZ ;  /* 0x0000004013047824 */ /* 0x000fe400078e00ff */
[----:B------:R-:W-:-:S02]  /*12a0*/  IMAD R0, R0, c[0x0][0x1a8], RZ ;  /* 0x00006a0000007a24 */ /* 0x000fc400078e02ff */
[----:B------:R-:W-:Y:S02]  /*12b0*/  IMAD.IADD R3, R3, 0x1, R7 ;  /* 0x0000000103037824 */ /* 0x000fe400078e0207 */
[----:B------:R-:W-:Y:S01]  /*12c0*/  IMAD R7, R6, c[0x0][0x1ac], R0 ;  /* 0x00006b0006077a24 */ /* 0x000fe200078e0200 */
[----:B------:R-:W-:Y:S01]  /*12d0*/  LOP3.LUT R0, R4, 0xc0, RZ, 0xc0, !PT ;  /* 0x000000c004007812 */ /* 0x000fe200078ec0ff */
[----:B------:R-:W-:Y:S02]  /*12e0*/  IMAD.IADD R17, R169, 0x1, -R5 ;  /* 0x00000001a9117824 */ /* 0x000fe400078e0a05 */
[----:B------:R-:W-:Y:S01]  /*12f0*/  IMAD.WIDE.U32 R2, R6, c[0x0][0x1a8], R2 ;  /* 0x00006a0006027a25 */ /* 0x000fe200078e0002 */
[----:B------:R-:W-:Y:S02]  /*1300*/  SHF.R.U32.HI R4, RZ, 0x3, R0 ;  /* 0x00000003ff047819 */ /* 0x000fe40000011600 */
[----:B------:R-:W-:Y:S01]  /*1310*/  LOP3.LUT R0, R0, 0x18, R100, 0xf8, !PT ;  /* 0x0000001800007812 */ /* 0x000fe200078ef864 */
[----:B------:R-:W-:Y:S01]  /*1320*/  IMAD.IADD R5, R3, 0x1, R7 ;  /* 0x0000000103057824 */ /* 0x000fe200078e0207 */
[----:B------:R-:W-:-:S02]  /*1330*/  LEA.HI R15, R17, R17, RZ, 0x1 ;  /* 0x00000011110f7211 */ /* 0x000fc400078f08ff */
[----:B------:R-:W-:Y:S02]  /*1340*/  LOP3.LUT R6, R0, R4, RZ, 0x3c, !PT ;  /* 0x0000000400067212 */ /* 0x000fe400078e3cff */
[--C-:B------:R-:W-:Y:S02]  /*1350*/  SHF.R.S32.HI R3, RZ, 0x1, R15.reuse ;  /* 0x00000001ff037819 */ /* 0x100fe4000001140f */
[----:B------:R-:W-:Y:S02]  /*1360*/  SHF.R.S32.HI R0, RZ, 0x1f, R15 ;  /* 0x0000001fff007819 */ /* 0x000fe4000001140f */
[----:B------:R-:W-:Y:S02]  /*1370*/  LEA R14, P0, R2, c[0x0][0x160], 0x1 ;  /* 0x00005800020e7a11 */ /* 0x000fe400078008ff */
[----:B------:R-:W-:Y:S02]  /*1380*/  LEA.HI R0, R0, R3, RZ, 0x2 ;  /* 0x0000000300007211 */ /* 0x000fe400078f10ff */
[----:B------:R-:W-:Y:S01]  /*1390*/  LEA.HI.X R12, R2, c[0x0][0x164], R5, 0x1, P0 ;  /* 0x00005900020c7a11 */ /* 0x000fe200000f0c05 */
[----:B------:R1:W3:Y:S01]  /*13a0*/  SHFL.IDX PT, R4, R14, RZ, 0x1c1f ;  /* 0x001c1fff0e047589 */ /* 0x0002e200000e0000 */
[----:B------:R-:W-:-:S02]  /*13b0*/  LOP3.LUT R0, R0, 0xfffffffc, RZ, 0xc0, !PT ;  /* 0xfffffffc00007812 */ /* 0x000fc400078ec0ff */
[----:B------:R-:W-:Y:S01]  /*13c0*/  LEA.HI R2, R40, R40, RZ, 0x1 ;  /* 0x0000002828027211 */ /* 0x000fe200078f08ff */
[----:B------:R1:W4:Y:S01]  /*13d0*/  SHFL.IDX PT, R5, R12, RZ, 0x1c1f ;  /* 0x001c1fff0c057589 */ /* 0x00032200000e0000 */
[----:B------:R-:W-:Y:S01]  /*13e0*/  ISETP.GE.AND P0, PT, R11, UR4, PT ;  /* 0x000000040b007c0c */ /* 0x000fe2000bf06270 */
[----:B------:R-:W-:Y:S01]  /*13f0*/  IMAD.IADD R18, R3, 0x1, -R0 ;  /* 0x0000000103127824 */ /* 0x000fe200078e0a00 */
[----:B------:R-:W-:Y:S01]  /*1400*/  LOP3.LUT R0, R2, 0x7fffffe, RZ, 0xc0, !PT ;  /* 0x07fffffe02007812 */ /* 0x000fe200078ec0ff */
[----:B------:R-:W-:-:S03]  /*1410*/  IMAD.MOV.U32 R2, RZ, RZ, 0x10 ;  /* 0x00000010ff027424 */ /* 0x000fc600078e00ff */
[----:B------:R-:W-:Y:S01]  /*1420*/  LOP3.LUT P1, RZ, R18, 0x2, RZ, 0xc0, !PT ;  /* 0x0000000212ff7812 */ /* 0x000fe2000782c0ff */
[----:B------:R-:W-:-:S03]  /*1430*/  IMAD.IADD R0, R40, 0x1, -R0 ;  /* 0x0000000128007824 */ /* 0x000fc600078e0a00 */
[----:B------:R-:W-:Y:S01]  /*1440*/  SEL R2, R2, 0xfffffff0, !P1 ;  /* 0xfffffff002027807 */ /* 0x000fe20004800000 */
[----:B------:R-:W-:-:S04]  /*1450*/  IMAD R0, R165, 0x8, R0 ;  /* 0x00000008a5007824 */ /* 0x000fc800078e0200 */
[----:B------:R-:W-:Y:S01]  /*1460*/  IMAD.U32 R13, R0, 0x20, R6 ;  /* 0x00000020000d7824 */ /* 0x000fe200078e0006 */
[----:B--2---:R1:W2:Y:S02]  /*1470*/  @P2 R2UR UR17, R8 ;  /* 0x00000000081123c2 */ /* 0x0042a400000e0000 */
[----:B--2---:R-:W-:Y:S01]  /*1480*/  @!UP0 UMOV UR17, UR13 ;  /* 0x0000000d00118c82 */ /* 0x004fe20008000000 */
[----:B------:R-:W-:Y:S01]  /*1490*/  ISETP.GE.AND P2, PT, R41, c[0x0][0x198], PT ;  /* 0x0000660029007a0c */ /* 0x000fe20003f46270 */
[----:B------:R-:W-:Y:S07]  /*14a0*/  @P0 BRA `(.L_x_708) ;  /* 0x000000e000000947 */ /* 0x000fee0003800000 */
[----:B---34-:R-:W-:Y:S01]  /*14b0*/  SHF.R.S32.HI R3, RZ, 0x1f, R16 ;  /* 0x0000001fff037819 */ /* 0x018fe20000011410 */
[----:B-1----:R-:W-:Y:S01]  /*14c0*/  IMAD.WIDE R8, R100, 0x2, R4 ;  /* 0x0000000264087825 */ /* 0x002fe200078e0204 */
        /* <DEDUP_REMOVED lines=12> */
.L_x_708:
[----:B---34-:R-:W-:Y:S05]  /*1590*/  BSYNC B0 ;  /* 0x0000000000007941 */ /* 0x018fea0003800000 */
.L_x_707:
[----:B-1----:R-:W-:Y:S01]  /*15a0*/  IADD3 R0, R11, 0x20, RZ ;  /* 0x000000200b007810 */ /* 0x002fe20007ffe0ff */
[----:B------:R1:W2:Y:S01]  /*15b0*/  SHFL.IDX PT, R5, R12, 0x1, 0x1c1f ;  /* 0x003c1f000c057f89 */ /* 0x0002a200000e0000 */
[----:B------:R-:W-:Y:S02]  /*15c0*/  BSSY B0, `(.L_x_709) ;  /* 0x0000012000007945 */ /* 0x000fe40003800000 */
[----:B------:R-:W-:Y:S01]  /*15d0*/  ISETP.GE.AND P0, PT, R0, UR4, PT ;  /* 0x0000000400007c0c */ /* 0x000fe2000bf06270 */
        /* <DEDUP_REMOVED lines=16> */
.L_x_710:
[----:B------:R-:W-:Y:S05]  /*16e0*/  BSYNC B0 ;  /* 0x0000000000007941 */ /* 0x000fea0003800000 */
.L_x_709:
[----:B--2---:R-:W-:Y:S01]  /*16f0*/  IADD3 R0, R11, 0x40, RZ ;  /* 0x000000400b007810 */ /* 0x004fe20007ffe0ff */
[----:B------:R2:W4:Y:S01]  /*1700*/  SHFL.IDX PT, R5, R12, 0x2, 0x1c1f ;  /* 0x005c1f000c057f89 */ /* 0x00052200000e0000 */
[----:B------:R-:W-:Y:S02]  /*1710*/  BSSY B0, `(.L_x_711) ;  /* 0x0000012000007945 */ /* 0x000fe40003800000 */
[----:B------:R-:W-:Y:S01]  /*1720*/  ISETP.GE.AND P0, PT, R0, UR4, PT ;  /* 0x0000000400007c0c */ /* 0x000fe2000bf06270 */
        /* <DEDUP_REMOVED lines=16> */
.L_x_712:
[----:B------:R-:W-:Y:S05]  /*1830*/  BSYNC B0 ;  /* 0x0000000000007941 */ /* 0x000fea0003800000 */
.L_x_711:
[----:B------:R-:W-:Y:S01]  /*1840*/  IMAD.MOV.U32 R3, RZ, RZ, c[0x0][0x2b8] ;  /* 0x0000ae00ff037624 */ /* 0x000fe200078e00ff */
[----:B---3--:R-:W-:Y:S01]  /*1850*/  SHFL.IDX PT, R4, R14, 0x3, 0x1c1f ;  /* 0x007c1f000e047f89 */ /* 0x008fe200000e0000 */
[----:B------:R-:W-:Y:S01]  /*1860*/  IMAD.U32 R0, RZ, RZ, UR6 ;  /* 0x00000006ff007e24 */ /* 0x000fe2000f8e00ff */
[----:B------:R-:W-:Y:S01]  /*1870*/  SHF.R.S32.HI R6, RZ, 0x1f, R16 ;  /* 0x0000001fff067819 */ /* 0x000fe20000011410 */
[----:B------:R-:W-:Y:S01]  /*1880*/  IMAD.SHL.U32 R167, R13, 0x2, RZ ;  /* 0x000000020da77824 */ /* 0x000fe200078e00ff */
[----:B------:R-:W-:Y:S01]  /*1890*/  ISETP.NE.AND P3, PT, R3, 0x1, PT ;  /* 0x000000010300780c */ /* 0x000fe20003f65270 */
[----:B------:R-:W-:Y:S01]  /*18a0*/  IMAD R0, R0, 0x40, R173 ;  /* 0x0000004000007824 */ /* 0x000fe200078e02ad */
[----:B----4-:R-:W3:Y:S01]  /*18b0*/  SHFL.IDX PT, R5, R12, 0x3, 0x1c1f ;  /* 0x007c1f000c057f89 */ /* 0x010ee200000e0000 */
[----:B------:R-:W-:Y:S01]  /*18c0*/  IADD3 R3, R11, 0x60, RZ ;  /* 0x000000600b037810 */ /* 0x000fe20007ffe0ff */
[----:B------:R-:W-:Y:S01]  /*18d0*/  USHF.R.S32.HI UR16, URZ, 0x1f, UR17 ;  /* 0x0000001f3f107899 */ /* 0x000fe20008011411 */
[----:B------:R-:W-:Y:S01]  /*18e0*/  IMAD.MOV.U32 R237, RZ, RZ, RZ ;  /* 0x000000ffffed7224 */ /* 0x000fe200078e00ff */
[----:B------:R-:W-:Y:S01]  /*18f0*/  IADD3 R0, R0, -0x40, RZ ;  /* 0xffffffc000007810 */ /* 0x000fe20007ffe0ff */
[----:B------:R-:W-:Y:S01]  /*1900*/  STL [R1+0x18], R167 ;  /* 0x000018a701007387 */ /* 0x000fe20000100800 */
[----:B------:R-:W-:Y:S01]  /*1910*/  ISETP.GE.AND P1, PT, R3, UR4, PT ;  /* 0x0000000403007c0c */ /* 0x000fe2000bf26270 */
[----:B------:R-:W-:Y:S01]  /*1920*/  ULDC.64 UR4, c[0x0][0x2b0] ;  /* 0x0000ac0000047ab9 */ /* 0x000fe20000000a00 */
[C---:B------:R-:W-:Y:S01]  /*1930*/  IADD3 R11, R0.reuse, UR11, RZ ;  /* 0x0000000b000b7c10 */ /* 0x040fe2000fffe0ff */
[----:B------:R-:W-:Y:S01]  /*1940*/  UIMAD UR16, UR16, UR4, URZ ;  /* 0x00000004101072a4 */ /* 0x000fe2000f8e023f */
[----:B------:R-:W-:Y:S01]  /*1950*/  ISETP.GE.AND P6, PT, R0, UR7, PT ;  /* 0x0000000700007c0c */ /* 0x000fe2000bfc6270 */
[----:B------:R-:W-:Y:S01]  /*1960*/  UIMAD.WIDE.U32 UR18, UR17, UR4, URZ ;  /* 0x00000004111272a5 */ /* 0x000fe2000f8e003f */
[----:B------:R-:W-:Y:S01]  /*1970*/  SHF.R.S32.HI R3, RZ, 0x1f, R41 ;  /* 0x0000001fff037819 */ /* 0x000fe20000011429 */
[----:B------:R-:W-:Y:S01]  /*1980*/  @P3 IMAD.HI.U32 R0, R11, c[0x0][0x2bc], RZ ;  /* 0x0000af000b003a27 */ /* 0x000fe200078e00ff */
[----:B------:R-:W-:Y:S01]  /*1990*/  ISETP.GT.OR P6, PT, R173, 0x3f, P6 ;  /* 0x0000003fad00780c */ /* 0x000fe200037c4670 */
[----:B------:R-:W-:Y:S01]  /*19a0*/  UIMAD UR16, UR17, UR5, UR16 ;  /* 0x00000005111072a4 */ /* 0x000fe2000f8e0210 */
[----:B------:R-:W-:Y:S01]  /*19b0*/  LEA.HI R3, R3, R41, RZ, 0x3 ;  /* 0x0000002903037211 */ /* 0x000fe200078f18ff */
[----:B------:R-:W-:Y:S01]  /*19c0*/  IMAD.MOV.U32 R10, RZ, RZ, R11 ;  /* 0x000000ffff0a7224 */ /* 0x000fe200078e000b */
[----:B------:R-:W-:Y:S01]  /*19d0*/  @P3 SHF.R.U32.HI R10, RZ, c[0x0][0x2c0], R0 ;  /* 0x0000b000ff0a3a19 */ /* 0x000fe20000011600 */
[----:B------:R-:W-:Y:S01]  /*19e0*/  UIADD3 UR16, UR19, UR16, URZ ;  /* 0x0000001013107290 */ /* 0x000fe2000fffe03f */
[----:B------:R-:W-:Y:S01]  /*19f0*/  LEA.HI R0, R6, R16, RZ, 0x3 ;  /* 0x0000001006007211 */ /* 0x000fe200078f18ff */
[----:B------:R-:W-:Y:S01]  /*1a00*/  ULDC.64 UR4, c[0x0][0x1e8] ;  /* 0x00007a0000047ab9 */ /* 0x000fe20000000a00 */
[----:B------:R-:W-:-:S02]  /*1a10*/  LOP3.LUT R170, R3, 0xfffffff8, RZ, 0xc0, !PT ;  /* 0xfffffff803aa7812 */ /* 0x000fc400078ec0ff */
[----:B------:R-:W-:Y:S01]  /*1a20*/  LOP3.LUT R171, R0, 0xfffffff8, RZ, 0xc0, !PT ;  /* 0xfffffff800ab7812 */ /* 0x000fe200078ec0ff */
[--C-:B---3--:R-:W-:Y:S02]  /*1a30*/  @!P1 IMAD.WIDE R6, R100, 0x2, R4.reuse ;  /* 0x0000000264069825 */ /* 0x108fe400078e0204 */
[C---:B------:R-:W-:Y:S02]  /*1a40*/  @!P6 IADD3 R0, P0, R10.reuse, UR18, RZ ;  /* 0x000000120a00ec10 */ /* 0x040fe4000ff1e0ff */
[--C-:B------:R-:W-:Y:S01]  /*1a50*/  @!P1 IMAD.WIDE R8, R171, 0x2, R4.reuse ;  /* 0x00000002ab089825 */ /* 0x100fe200078e0204 */
[----:B------:R-:W-:Y:S01]  /*1a60*/  @!PT LDS RZ, [RZ] ;  /* 0x00000000fffff984 */ /* 0x000fe20000000800 */
[----:B------:R3:W-:Y:S01]  /*1a70*/  @!P1 LDGSTS.E.BYPASS.LTC128B.128 [R167+0x7900], [R6.64], !P5 ;  /* 0x0790000006a79fae */ /* 0x0007e2000e901d4e */
[----:B------:R-:W-:Y:S02]  /*1a80*/  @!P6 LEA.HI.X.SX32 R3, R10, UR16, 0x1, P0 ;  /* 0x000000100a03ec11 */ /* 0x000fe400080f0eff */
[----:B------:R-:W-:Y:S01]  /*1a90*/  @!P1 IMAD.WIDE R4, R170, 0x2, R4 ;  /* 0x00000002aa049825 */ /* 0x000fe200078e0204 */
[----:B------:R4:W-:Y:S04]  /*1aa0*/  @!P1 LDGSTS.E.BYPASS.LTC128B.128 [R167+0x9900], [R8.64], !P4 ;  /* 0x0990000008a79fae */ /* 0x0009e8000e101d4e */
[----:B------:R5:W-:Y:S04]  /*1ab0*/  @!P1 LDGSTS.E.BYPASS.LTC128B.128 [R167+0xb900], [R4.64], !P2 ;  /* 0x0b90000004a79fae */ /* 0x000be8000d101d4e */
[----:B------:R-:W0:Y:S01]  /*1ac0*/  LDGDEPBAR ;  /* 0x00000000000079af */ /* 0x000e220000000000 */
[----:B-12---:R-:W-:Y:S01]  /*1ad0*/  SHF.R.S32.HI R12, RZ, 0x4, R20 ;  /* 0x00000004ff0c7819 */ /* 0x006fe20000011414 */
[----:B------:R-:W-:-:S02]  /*1ae0*/  UIMAD UR17, UR8, UR4, URZ ;  /* 0x00000004081172a4 */ /* 0x000fc4000f8e023f */
[----:B------:R-:W-:Y:S01]  /*1af0*/  UIMAD.WIDE.U32 UR20, UR9, UR4, URZ ;  /* 0x00000004091472a5 */ /* 0x000fe2000f8e003f */
[----:B------:R-:W-:Y:S01]  /*1b00*/  STL [R1+0x54], R171 ;  /* 0x000054ab01007387 */ /* 0x000fe20000100800 */
[----:B---3--:R-:W-:-:S03]  /*1b10*/  @!P6 LEA R6, P0, R0, c[0x0][0x2a0], 0x2 ;  /* 0x0000a8000006ea11 */ /* 0x008fc600078010ff */
[----:B------:R-:W-:Y:S01]  /*1b20*/  BAR.SYNC.DEFER_BLOCKING 0x0 ;  /* 0x0000000000007b1d */ /* 0x000fe20000010000 */
[----:B------:R-:W-:Y:S01]  /*1b30*/  @!P6 LEA.HI.X R7, R0, c[0x0][0x2a4], R3, 0x2, P0 ;  /* 0x0000a9000007ea11 */ /* 0x000fe200000f1403 */
[----:B-----5:R-:W-:Y:S01]  /*1b40*/  IMAD.MOV R5, RZ, RZ, -R10 ;  /* 0x000000ffff057224 */ /* 0x020fe200078e0a0a */
[----:B----4-:R-:W-:Y:S01]  /*1b50*/  LEA.HI R8, R20, R12, RZ, 0x1 ;  /* 0x0000000c14087211 */ /* 0x010fe200078f08ff */
[----:B------:R-:W-:Y:S01]  /*1b60*/  UIMAD UR17, UR9, UR5, UR17 ;  /* 0x00000005091172a4 */ /* 0x000fe2000f8e0211 */
[----:B------:R-:W-:Y:S01]  /*1b70*/  ISETP.GE.AND P5, PT, R16, c[0x0][0x1d4], PT ;  /* 0x0000750010007a0c */ /* 0x000fe20003fa6270 */
[----:B------:R-:W-:Y:S01]  /*1b80*/  IMAD R245, R5, c[0x0][0x2b8], R11 ;  /* 0x0000ae0005f57a24 */ /* 0x000fe200078e020b */
[----:B------:R-:W-:Y:S01]  /*1b90*/  LOP3.LUT R8, R8, 0xfffffffe, RZ, 0xc0, !PT ;  /* 0xfffffffe08087812 */ /* 0x000fe200078ec0ff */
[----:B------:R-:W-:Y:S01]  /*1ba0*/  ULDC.64 UR4, c[0x0][0x210] ;  /* 0x0000840000047ab9 */ /* 0x000fe20000000a00 */
[----:B------:R-:W-:Y:S01]  /*1bb0*/  ISETP.GE.AND P4, PT, R41, c[0x0][0x1d4], PT ;  /* 0x0000750029007a0c */ /* 0x000fe20003f86270 */
[----:B------:R-:W-:Y:S01]  /*1bc0*/  STL [R1+0x58], R170 ;  /* 0x000058aa01007387 */ /* 0x000fe20000100800 */
[----:B------:R-:W-:Y:S01]  /*1bd0*/  SHF.R.S32.HI R9, RZ, 0x1f, R245 ;  /* 0x0000001fff097819 */ /* 0x000fe200000114f5 */
[----:B------:R-:W-:-:S04]  /*1be0*/  IMAD.IADD R12, R12, 0x1, -R8 ;  /* 0x000000010c0c7824 */ /* 0x000fc800078e0a08 */
[----:B------:R-:W-:Y:S01]  /*1bf0*/  IMAD R8, R9, c[0x0][0x208], RZ ;  /* 0x0000820009087a24 */ /* 0x000fe200078e02ff */
[----:B------:R-:W-:Y:S01]  /*1c00*/  UIMAD.WIDE.U32 UR22, UR9, UR4, URZ ;  /* 0x00000004091672a5 */ /* 0x000fe2000f8e003f */
[----:B------:R1:W2:Y:S01]  /*1c10*/  @!P6 LDG.E R237, [R6.64] ;  /* 0x0000000e06ede981 */ /* 0x0002a2000c1e1900 */
[----:B------:R-:W-:Y:S01]  /*1c20*/  LOP3.LUT R0, R21, 0xfffffff8, RZ, 0xc0, !PT ;  /* 0xfffffff815007812 */ /* 0x000fe200078ec0ff */
[----:B------:R-:W-:Y:S01]  /*1c30*/  IMAD R8, R245, c[0x0][0x20c], R8 ;  /* 0x00008300f5087a24 */ /* 0x000fe200078e0208 */
[----:B------:R-:W-:Y:S01]  /*1c40*/  UIMAD UR4, UR8, UR4, URZ ;  /* 0x00000004080472a4 */ /* 0x000fe2000f8e023f */
[----:B------:R-:W-:Y:S01]  /*1c50*/  ISETP.GE.AND P6, PT, R100, c[0x0][0x1d4], PT ;  /* 0x0000750064007a0c */ /* 0x000fe20003fc6270 */
[----:B------:R-:W-:Y:S01]  /*1c60*/  UIADD3 UR8, UR21, UR17, URZ ;  /* 0x0000001115087290 */ /* 0x000fe2000fffe03f */
[----:B------:R-:W-:Y:S01]  /*1c70*/  IMAD.IADD R4, R169, 0x1, -R0 ;  /* 0x00000001a9047824 */ /* 0x000fe200078e0a00 */
[----:B------:R-:W-:Y:S01]  /*1c80*/  UIMAD UR4, UR9, UR5, UR4 ;  /* 0x00000005090472a4 */ /* 0x000fe2000f8e0204 */
[----:B------:R-:W-:Y:S01]  /*1c90*/  SHF.R.S32.HI R172, RZ, 0x1f, R100 ;  /* 0x0000001fffac7819 */ /* 0x000fe20000011464 */
[----:B------:R-:W-:Y:S01]  /*1ca0*/  UISETP.GE.AND UP0, UPT, UR6, 0x2, UPT ;  /* 0x000000020600788c */ /* 0x000fe2000bf06270 */
[----:B------:R-:W-:Y:S01]  /*1cb0*/  SEL R168, RZ, 0x10, P4 ;  /* 0x00000010ffa87807 */ /* 0x000fe20002000000 */
[----:B------:R-:W-:Y:S01]  /*1cc0*/  UIADD3 UR17, UR23, UR4, URZ ;  /* 0x0000000417117290 */ /* 0x000fe2000fffe03f */
[----:B------:R-:W-:Y:S01]  /*1cd0*/  LEA.HI R3, R4, R4, RZ, 0x1 ;  /* 0x0000000404037211 */ /* 0x000fe200078f08ff */
[----:B------:R-:W-:-:S04]  /*1ce0*/  ULEA UR4, UR6, 0xffffffc0, 0x6 ;  /* 0xffffffc006047891 */ /* 0x000fc8000f8e303f */
[----:B------:R-:W-:-:S06]  /*1cf0*/  UIADD3 UR4, UR7, -UR4, URZ ;  /* 0x8000000407047290 */ /* 0x000fcc000fffe03f */
[----:B------:R-:W-:Y:S02]  /*1d00*/  IADD3 R40, -R40, UR4, RZ ;  /* 0x0000000428287c10 */ /* 0x000fe4000fffe1ff */
[----:B-1----:R-:W-:Y:S01]  /*1d10*/  SHF.R.S32.HI R6, RZ, 0x1, R3 ;  /* 0x00000001ff067819 */ /* 0x002fe20000011403 */
[----:B------:R-:W-:Y:S01]  /*1d20*/  IMAD.SHL.U32 R7, R19, 0x8, RZ ;  /* 0x0000000813077824 */ /* 0x000fe200078e00ff */
[----:B------:R-:W-:Y:S02]  /*1d30*/  LOP3.LUT R3, R3, 0x3fffffe, RZ, 0xc0, !PT ;  /* 0x03fffffe03037812 */ /* 0x000fe400078ec0ff */
[C---:B------:R-:W-:Y:S01]  /*1d40*/  LOP3.LUT P2, RZ, R6.reuse, 0x2, RZ, 0xc0, !PT ;  /* 0x0000000206ff7812 */ /* 0x040fe2000784c0ff */
[----:B------:R-:W-:-:S05]  /*1d50*/  IMAD.SHL.U32 R0, R6, 0x40, RZ ;  /* 0x0000004006007824 */ /* 0x000fca00078e00ff */
[----:B------:R-:W-:-:S04]  /*1d60*/  LOP3.LUT R0, R0, 0xc0, RZ, 0xc0, !PT ;  /* 0x000000c000007812 */ /* 0x000fc800078ec0ff */
[----:B------:R-:W-:Y:S02]  /*1d70*/  LOP3.LUT R7, R0, 0x8, R7, 0xf8, !PT ;  /* 0x0000000800077812 */ /* 0x000fe400078ef807 */
[----:B------:R-:W-:Y:S01]  /*1d80*/  SHF.R.U32.HI R5, RZ, 0x3, R0 ;  /* 0x00000003ff057819 */ /* 0x000fe20000011600 */
[----:B------:R-:W-:Y:S02]  /*1d90*/  IMAD.IADD R0, R4, 0x1, -R3 ;  /* 0x0000000104007824 */ /* 0x000fe400078e0a03 */
[----:B------:R-:W-:Y:S01]  /*1da0*/  IMAD R3, R9, c[0x0][0x1e0], RZ ;  /* 0x0000780009037a24 */ /* 0x000fe200078e02ff */
[----:B------:R-:W-:Y:S01]  /*1db0*/  LOP3.LUT R5, R7, R5, RZ, 0x3c, !PT ;  /* 0x0000000507057212 */ /* 0x000fe200078e3cff */
[----:B------:R-:W-:-:S04]  /*1dc0*/  IMAD.WIDE.U32 R6, R245, c[0x0][0x1e0], RZ ;  /* 0x00007800f5067a25 */ /* 0x000fc800078e00ff */
[----:B------:R-:W-:Y:S02]  /*1dd0*/  IMAD R3, R245, c[0x0][0x1e4], R3 ;  /* 0x00007900f5037a24 */ /* 0x000fe400078e0203 */
[----:B------:R-:W-:Y:S02]  /*1de0*/  IMAD R0, R12, 0x8, R0 ;  /* 0x000000080c007824 */ /* 0x000fe400078e0200 */
[----:B------:R-:W-:Y:S02]  /*1df0*/  IMAD.IADD R7, R7, 0x1, R3 ;  /* 0x0000000107077824 */ /* 0x000fe400078e0203 */
[----:B------:R-:W-:Y:S02]  /*1e00*/  IMAD.U32 R0, R0, 0x20, R5 ;  /* 0x0000002000007824 */ /* 0x000fe400078e0005 */
[----:B------:R-:W-:-:S04]  /*1e10*/  IMAD.WIDE.U32 R4, R245, c[0x0][0x208], RZ ;  /* 0x00008200f5047a25 */ /* 0x000fc800078e00ff */
[----:B------:R-:W-:Y:S02]  /*1e20*/  IMAD.IADD R5, R5, 0x1, R8 ;  /* 0x0000000105057824 */ /* 0x000fe400078e0208 */
[----:B------:R-:W-:-:S05]  /*1e30*/  IMAD.SHL.U32 R220, R0, 0x2, RZ ;  /* 0x0000000200dc7824 */ /* 0x000fca00078e00ff */
[C---:B------:R-:W-:Y:S02]  /*1e40*/  IADD3 R0, R220.reuse, 0x3100, RZ ;  /* 0x00003100dc007810 */ /* 0x040fe40007ffe0ff */
[----:B------:R-:W-:Y:S02]  /*1e50*/  IADD3 R225, R220, 0x3120, RZ ;  /* 0x00003120dce17810 */ /* 0x000fe40007ffe0ff */
[----:B------:R-:W-:Y:S01]  /*1e60*/  @P2 IADD3 R225, R0, -0x20, RZ ;  /* 0xffffffe000e12810 */ /* 0x000fe20007ffe0ff */
[----:B------:R-:W-:-:S03]  /*1e70*/  IMAD.SHL.U32 R0, R18, 0x40, RZ ;  /* 0x0000004012007824 */ /* 0x000fc600078e00ff */
[C---:B------:R-:W-:Y:S02]  /*1e80*/  IADD3 R236, R225.reuse, 0x400, RZ ;  /* 0x00000400e1ec7810 */ /* 0x040fe40007ffe0ff */
[----:B------:R-:W-:Y:S02]  /*1e90*/  LOP3.LUT R0, R0, 0xc0, RZ, 0xc0, !PT ;  /* 0x000000c000007812 */ /* 0x000fe400078ec0ff */
[C---:B------:R-:W-:Y:S02]  /*1ea0*/  IADD3 R235, R225.reuse, 0x800, RZ ;  /* 0x00000800e1eb7810 */ /* 0x040fe40007ffe0ff */
[C---:B------:R-:W-:Y:S02]  /*1eb0*/  IADD3 R234, R225.reuse, 0xc00, RZ ;  /* 0x00000c00e1ea7810 */ /* 0x040fe40007ffe0ff */
[C---:B------:R-:W-:Y:S02]  /*1ec0*/  IADD3 R233, R225.reuse, 0x1000, RZ ;  /* 0x00001000e1e97810 */ /* 0x040fe40007ffe0ff */
[----:B------:R-:W-:-:S02]  /*1ed0*/  IADD3 R232, R225, 0x1400, RZ ;  /* 0x00001400e1e87810 */ /* 0x000fc40007ffe0ff */
[C---:B------:R-:W-:Y:S02]  /*1ee0*/  IADD3 R231, R225.reuse, 0x1800, RZ ;  /* 0x00001800e1e77810 */ /* 0x040fe40007ffe0ff */
[C---:B------:R-:W-:Y:S02]  /*1ef0*/  IADD3 R230, R225.reuse, 0x1c00, RZ ;  /* 0x00001c00e1e67810 */ /* 0x040fe40007ffe0ff */
[C---:B------:R-:W-:Y:S02]  /*1f00*/  IADD3 R229, R225.reuse, 0x2000, RZ ;  /* 0x00002000e1e57810 */ /* 0x040fe40007ffe0ff */
[C---:B------:R-:W-:Y:S02]  /*1f10*/  IADD3 R228, R225.reuse, 0x2400, RZ ;  /* 0x00002400e1e47810 */ /* 0x040fe40007ffe0ff */
[C---:B------:R-:W-:Y:S02]  /*1f20*/  IADD3 R227, R225.reuse, 0x2800, RZ ;  /* 0x00002800e1e37810 */ /* 0x040fe40007ffe0ff */
[----:B------:R-:W-:-:S02]  /*1f30*/  IADD3 R226, R225, 0x2c00, RZ ;  /* 0x00002c00e1e27810 */ /* 0x000fc40007ffe0ff */
[----:B--2---:R-:W-:Y:S01]  /*1f40*/  SHF.R.S32.HI R3, RZ, 0x1f, R237 ;  /* 0x0000001fff037819 */ /* 0x004fe200000114ed */
[----:B------:R-:W-:-:S04]  /*1f50*/  IMAD.WIDE.U32 R6, R237, c[0x0][0x1f0], R6 ;  /* 0x00007c00ed067a25 */ /* 0x000fc800078e0006 */
[C---:B------:R-:W-:Y:S01]  /*1f60*/  IMAD R9, R3.reuse, c[0x0][0x1f0], RZ ;  /* 0x00007c0003097a24 */ /* 0x040fe200078e02ff */
[----:B------:R-:W-:Y:S01]  /*1f70*/  IADD3 R8, P0, R6, UR20, RZ ;  /* 0x0000001406087c10 */ /* 0x000fe2000ff1e0ff */
[----:B------:R-:W-:Y:S02]  /*1f80*/  IMAD R3, R3, c[0x0][0x218], RZ ;  /* 0x0000860003037a24 */ /* 0x000fe400078e02ff */
[C---:B------:R-:W-:Y:S02]  /*1f90*/  IMAD R9, R237.reuse, c[0x0][0x1f4], R9 ;  /* 0x00007d00ed097a24 */ /* 0x040fe400078e0209 */
[----:B------:R-:W-:-:S03]  /*1fa0*/  IMAD.WIDE.U32 R4, R237, c[0x0][0x218], R4 ;  /* 0x00008600ed047a25 */ /* 0x000fc600078e0004 */
[----:B------:R-:W-:Y:S01]  /*1fb0*/  IADD3.X R6, R7, UR8, R9, P0, !PT ;  /* 0x0000000807067c10 */ /* 0x000fe200087fe409 */
[----:B------:R-:W-:Y:S01]  /*1fc0*/  IMAD R3, R237, c[0x0][0x21c], R3 ;  /* 0x00008700ed037a24 */ /* 0x000fe200078e0203 */
[----:B------:R-:W-:Y:S02]  /*1fd0*/  LEA R9, P1, R8, c[0x0][0x1c8], 0x1 ;  /* 0x0000720008097a11 */ /* 0x000fe400078208ff */
[----:B------:R-:W-:Y:S02]  /*1fe0*/  IADD3 R7, P0, R4, UR22, RZ ;  /* 0x0000001604077c10 */ /* 0x000fe4000ff1e0ff */
[----:B------:R-:W-:Y:S01]  /*1ff0*/  LEA.HI.X R8, R8, c[0x0][0x1cc], R6, 0x1, P1 ;  /* 0x0000730008087a11 */ /* 0x000fe200008f0c06 */
[----:B------:R-:W-:Y:S01]  /*2000*/  SHFL.IDX PT, R4, R9, RZ, 0x1c1f ;  /* 0x001c1fff09047589 */ /* 0x000fe200000e0000 */
[----:B------:R-:W-:Y:S02]  /*2010*/  IADD3.X R3, R5, UR17, R3, P0, !PT ;  /* 0x0000001105037c10 */ /* 0x000fe400087fe403 */
[----:B------:R-:W-:Y:S01]  /*2020*/  LEA R11, P0, R7, c[0x0][0x1f8], 0x1 ;  /* 0x00007e00070b7a11 */ /* 0x000fe200078008ff */
[----:B------:R-:W1:Y:S01]  /*2030*/  SHFL.IDX PT, R5, R8, RZ, 0x1c1f ;  /* 0x001c1fff08057589 */ /* 0x000e6200000e0000 */
[----:B------:R-:W-:-:S02]  /*2040*/  ISETP.GE.AND P1, PT, R40, 0x1, PT ;  /* 0x000000012800780c */ /* 0x000fc40003f26270 */
[----:B------:R-:W-:Y:S01]  /*2050*/  LEA.HI.X R10, R7, c[0x0][0x1fc], R3, 0x1, P0 ;  /* 0x00007f00070a7a11 */ /* 0x000fe200000f0c03 */
[----:B------:R-:W-:Y:S01]  /*2060*/  SHFL.IDX PT, R6, R9, 0x1, 0x1c1f ;  /* 0x003c1f0009067f89 */ /* 0x000fe200000e0000 */
[----:B------:R-:W-:Y:S01]  /*2070*/  ISETP.GT.AND P0, PT, R40, 0x20, PT ;  /* 0x000000202800780c */ /* 0x000fe20003f04270 */
[----:B------:R-:W-:Y:S02]  /*2080*/  IMAD.SHL.U32 R3, R12, 0x8, RZ ;  /* 0x000000080c037824 */ /* 0x000fe400078e00ff */
[----:B------:R2:W3:Y:S03]  /*2090*/  SHFL.IDX PT, R7, R8, 0x1, 0x1c1f ;  /* 0x003c1f0008077f89 */ /* 0x0004e600000e0000 */
[----:B------:R-:W-:Y:S01]  /*20a0*/  LOP3.LUT R3, R0, 0x8, R3, 0xf8, !PT ;  /* 0x0000000800037812 */ /* 0x000fe200078ef803 */
[----:B------:R-:W4:Y:S01]  /*20b0*/  SHFL.IDX PT, R14, R11, RZ, 0x1c1f ;  /* 0x001c1fff0b0e7589 */ /* 0x000f2200000e0000 */
[----:B------:R-:W-:-:S03]  /*20c0*/  SHF.R.U32.HI R0, RZ, 0x3, R0 ;  /* 0x00000003ff007819 */ /* 0x000fc60000011600 */
[----:B------:R-:W-:Y:S01]  /*20d0*/  SHFL.IDX PT, R13, R11, 0x1, 0x1c1f ;  /* 0x003c1f000b0d7f89 */ /* 0x000fe200000e0000 */
[----:B------:R-:W-:-:S03]  /*20e0*/  LOP3.LUT R103, R3, R0, RZ, 0x3c, !PT ;  /* 0x0000000003677212 */ /* 0x000fc600078e3cff */
[----:B------:R-:W5:Y:S04]  /*20f0*/  SHFL.IDX PT, R12, R10, RZ, 0x1c1f ;  /* 0x001c1fff0a0c7589 */ /* 0x000f6800000e0000 */
[----:B------:R3:W4:Y:S01]  /*2100*/  SHFL.IDX PT, R3, R10, 0x1, 0x1c1f ;  /* 0x003c1f000a037f89 */ /* 0x00072200000e0000 */
[----:B--2---:R-:W-:Y:S02]  /*2110*/  LOP3.LUT R8, R15, 0x7fffffe, RZ, 0xc0, !PT ;  /* 0x07fffffe0f087812 */ /* 0x004fe400078ec0ff */
[----:B------:R-:W-:-:S03]  /*2120*/  SHF.R.S32.HI R15, RZ, 0x1f, R17 ;  /* 0x0000001fff0f7819 */ /* 0x000fc60000011411 */
[----:B------:R-:W-:Y:S01]  /*2130*/  IMAD.IADD R164, R17, 0x1, -R8 ;  /* 0x0000000111a47824 */ /* 0x000fe200078e0a08 */
[----:B------:R-:W-:Y:S01]  /*2140*/  LEA.HI R15, R15, R17, RZ, 0x3 ;  /* 0x000000110f0f7211 */ /* 0x000fe200078f18ff */
[----:B-1----:R-:W-:-:S04]  /*2150*/  @P1 IMAD.WIDE R8, R100, 0x2, R4 ;  /* 0x0000000264081825 */ /* 0x002fc800078e0204 */
[----:B------:R-:W-:Y:S01]  /*2160*/  IMAD.SHL.U32 R0, R15, 0x20, RZ ;  /* 0x000000200f007824 */ /* 0x000fe200078e00ff */
[----:B------:R1:W-:Y:S01]  /*2170*/  @P1 LDGSTS.E.BYPASS.LTC128B.128 [R167+0x3100], [R8.64], !P6 ;  /* 0x0310000008a71fae */ /* 0x0003e2000f101d4e */
[----:B---3--:R-:W-:-:S03]  /*2180*/  @P0 IMAD.WIDE R10, R100, 0x2, R6 ;  /* 0x00000002640a0825 */ /* 0x008fc600078e0206 */
[----:B------:R-:W-:-:S05]  /*2190*/  LOP3.LUT R102, R0, 0xffffff00, RZ, 0xc0, !PT ;  /* 0xffffff0000667812 */ /* 0x000fca00078ec0ff */
[----:B------:R-:W-:-:S04]  /*21a0*/  IMAD R0, R165, 0x200, R102 ;  /* 0x00000200a5007824 */ /* 0x000fc800078e0266 */
[----:B------:R-:W-:-:S04]  /*21b0*/  IMAD R0, R164, 0x20, R0 ;  /* 0x00000020a4007824 */ /* 0x000fc800078e0200 */
[----:B------:R-:W-:-:S04]  /*21c0*/  IMAD.IADD R0, R103, 0x1, R0 ;  /* 0x0000000167007824 */ /* 0x000fc800078e0200 */
[----:B------:R-:W-:Y:S02]  /*21d0*/  IMAD.SHL.U32 R223, R0, 0x2, RZ ;  /* 0x0000000200df7824 */ /* 0x000fe400078e00ff */
[----:B------:R-:W-:Y:S02]  /*21e0*/  IMAD R0, R164, 0x20, R102 ;  /* 0x00000020a4007824 */ /* 0x000fe400078e0266 */
[----:B------:R-:W-:Y:S02]  /*21f0*/  IMAD R224, R2, 0x2, R223 ;  /* 0x0000000202e07824 */ /* 0x000fe400078e02df */
[----:B-1----:R-:W-:-:S04]  /*2200*/  @P1 IMAD.WIDE R8, R171, 0x2, R4 ;  /* 0x00000002ab081825 */ /* 0x002fc800078e0204 */
[----:B------:R-:W-:Y:S01]  /*2210*/  @P1 IMAD.WIDE R4, R170, 0x2, R4 ;  /* 0x00000002aa041825 */ /* 0x000fe200078e0204 */
[----:B------:R1:W-:Y:S03]  /*2220*/  @P1 LDGSTS.E.BYPASS.LTC128B.128 [R167+0x4100], [R8.64], !P5 ;  /* 0x0410000008a71fae */ /* 0x0003e6000e901d4e */
[----:B------:R-:W-:Y:S01]  /*2230*/  IMAD.IADD R0, R103, 0x1, R0 ;  /* 0x0000000167007824 */ /* 0x000fe200078e0200 */
[----:B------:R2:W-:Y:S04]  /*2240*/  @P1 LDGSTS.E.BYPASS.LTC128B.128 [R167+0x5100], [R4.64], !P4 ;  /* 0x0510000004a71fae */ /* 0x0005e8000e101d4e */
[----:B------:R3:W-:Y:S01]  /*2250*/  @P0 LDGSTS.E.BYPASS.LTC128B.128 [R167+0x3900], [R10.64], !P6 ;  /* 0x039000000aa70fae */ /* 0x0007e2000f101d4e */
[----:B-1----:R-:W-:-:S04]  /*2260*/  @P0 IMAD.WIDE R8, R171, 0x2, R6 ;  /* 0x00000002ab080825 */ /* 0x002fc800078e0206 */
[----:B------:R-:W-:Y:S01]  /*2270*/  @P0 IMAD.WIDE R6, R170, 0x2, R6 ;  /* 0x00000002aa060825 */ /* 0x000fe200078e0206 */
[----:B------:R1:W-:Y:S03]  /*2280*/  @P0 LDGSTS.E.BYPASS.LTC128B.128 [R167+0x4900], [R8.64], !P5 ;  /* 0x0490000008a70fae */ /* 0x0003e6000e901d4e */
[----:B--2---:R-:W-:Y:S01]  /*2290*/  IMAD.WIDE R4, R171, 0x2, RZ ;  /* 0x00000002ab047825 */ /* 0x004fe200078e02ff */
[----:B------:R2:W-:Y:S04]  /*22a0*/  @P0 LDGSTS.E.BYPASS.LTC128B.128 [R167+0x5900], [R6.64], !P4 ;  /* 0x0590000006a70fae */ /* 0x0005e8000e101d4e */
[----:B------:R-:W0:Y:S01]  /*22b0*/  LDGDEPBAR ;  /* 0x00000000000079af */ /* 0x000e220000000000 */
[----:B----4-:R-:W-:-:S05]  /*22c0*/  IADD3 R46, P2, R14, R4, RZ ;  /* 0x000000040e2e7210 */ /* 0x010fca0007f5e0ff */
[----:B-----5:R-:W-:Y:S01]  /*22d0*/  IMAD.X R47, R12, 0x1, R5, P2 ;  /* 0x000000010c2f7824 */ /* 0x020fe200010e0605 */
[----:B------:R-:W-:Y:S01]  /*22e0*/  ISETP.GE.AND P2, PT, R16, c[0x0][0x1d4], PT ;  /* 0x0000750010007a0c */ /* 0x000fe20003f46270 */
[----:B-1----:R-:W-:-:S04]  /*22f0*/  IMAD.WIDE R8, R100, 0x2, RZ ;  /* 0x0000000264087825 */ /* 0x002fc800078e02ff */
[----:B--2---:R-:W-:Y:S01]  /*2300*/  IMAD.WIDE R6, R170, 0x2, RZ ;  /* 0x00000002aa067825 */ /* 0x004fe200078e02ff */
[----:B------:R-:W-:Y:S01]  /*2310*/  IADD3 R48, P0, R14, R8, RZ ;  /* 0x000000080e307210 */ /* 0x000fe20007f1e0ff */
[----:B------:R-:W-:-:S04]  /*2320*/  DEPBAR.LE SB0, 0x1 ;  /* 0x000080400000791a */ /* 0x000fc80000000000 */
[----:B------:R-:W-:Y:S01]  /*2330*/  IADD3 R44, P1, R8, R13, RZ ;  /* 0x0000000d082c7210 */ /* 0x000fe20007f3e0ff */
[----:B------:R-:W-:Y:S01]  /*2340*/  IMAD.X R49, R12, 0x1, R9, P0 ;  /* 0x000000010c317824 */ /* 0x000fe200000e0609 */
[----:B------:R-:W-:-:S04]  /*2350*/  DEPBAR.LE SB0, 0x0 ;  /* 0x000080000000791a */ /* 0x000fc80000000000 */
[----:B------:R-:W-:Y:S01]  /*2360*/  BAR.SYNC.DEFER_BLOCKING 0x0 ;  /* 0x0000000000007b1d */ /* 0x000fe20000010000 */
[----:B------:R-:W-:Y:S01]  /*2370*/  IADD3 R42, P0, R4, R13, RZ ;  /* 0x0000000d042a7210 */ /* 0x000fe20007f1e0ff */
[----:B------:R-:W-:Y:S01]  /*2380*/  IMAD.X R45, R9, 0x1, R3, P1 ;  /* 0x00000001092d7824 */ /* 0x000fe200008e0603 */
[----:B------:R-:W-:-:S03]  /*2390*/  IADD3 R38, P1, R14, R6, RZ ;  /* 0x000000060e267210 */ /* 0x000fc60007f3e0ff */
[----:B------:R-:W-:Y:S01]  /*23a0*/  IMAD.X R43, R5, 0x1, R3, P0 ;  /* 0x00000001052b7824 */ /* 0x000fe200000e0603 */
[----:B------:R-:W-:Y:S01]  /*23b0*/  IADD3 R36, P0, R6, R13, RZ ;  /* 0x0000000d06247210 */ /* 0x000fe20007f1e0ff */
[----:B------:R-:W-:Y:S01]  /*23c0*/  IMAD.X R39, R12, 0x1, R7, P1 ;  /* 0x000000010c277824 */ /* 0x000fe200008e0607 */
[----:B------:R-:W-:-:S03]  /*23d0*/  ISETP.GE.AND P1, PT, R100, c[0x0][0x1d4], PT ;  /* 0x0000750064007a0c */ /* 0x000fc60003f26270 */
[----:B------:R-:W-:Y:S01]  /*23e0*/  IMAD.X R37, R7, 0x1, R3, P0 ;  /* 0x0000000107257824 */ /* 0x000fe200000e0603 */
[----:B------:R-:W-:Y:S02]  /*23f0*/  ISETP.LT.OR P0, PT, R40, 0x1, P1 ;  /* 0x000000012800780c */ /* 0x000fe40000f01670 */
[----:B------:R-:W-:Y:S02]  /*2400*/  ISETP.GE.AND P1, PT, R41, c[0x0][0x1d4], PT ;  /* 0x0000750029007a0c */ /* 0x000fe40003f26270 */
[----:B------:R-:W-:-:S05]  /*2410*/  IADD3 R3, R167, 0x100, RZ ;  /* 0x00000100a7037810 */ /* 0x000fca0007ffe0ff */
[----:B------:R-:W-:Y:S04]  /*2420*/  STL [R1+0x1c], R3 ;  /* 0x00001c0301007387 */ /* 0x000fe80000100800 */
[----:B---3--:R-:W-:Y:S04]  /*2430*/  LDSM.16.M88.4 R8, [R223+0x6100] ;  /* 0x00610000df08783b */ /* 0x008fe80000000200 */
[----:B------:R-:W-:Y:S04]  /*2440*/  LDSM.16.M88.4 R4, [R223+0x7100] ;  /* 0x00710000df04783b */ /* 0x000fe80000000200 */
[----:B------:R-:W-:Y:S04]  /*2450*/  LDSM.16.M88.4 R16, [R224+0x6100] ;  /* 0x00610000e010783b */ /* 0x000fe80000000200 */
[----:B------:R-:W-:Y:S04]  /*2460*/  LDSM.16.M88.4 R12, [R224+0x7100] ;  /* 0x00710000e00c783b */ /* 0x000fe80000000200 */
[----:B------:R-:W1:Y:S04]  /*2470*/  LDSM.16.M88.4 R32, [R220+0x3100] ;  /* 0x00310000dc20783b */ /* 0x000e680000000200 */
[----:B------:R-:W-:Y:S04]  /*2480*/  LDSM.16.M88.4 R28, [R220+0x3500] ;  /* 0x00350000dc1c783b */ /* 0x000fe80000000200 */
[----:B------:R-:W2:Y:S04]  /*2490*/  LDSM.16.M88.4 R24, [R220+0x3900] ;  /* 0x00390000dc18783b */ /* 0x000ea80000000200 */
[----:B------:R-:W3:Y:S04]  /*24a0*/  LDSM.16.M88.4 R20, [R220+0x3d00] ;  /* 0x003d0000dc14783b */ /* 0x000ee80000000200 */
[----:B------:R-:W-:Y:S04]  /*24b0*/  LDSM.16.M88.4 R60, [R225] ;  /* 0x00000000e13c783b */ /* 0x000fe80000000200 */
[----:B------:R-:W-:Y:S04]  /*24c0*/  LDSM.16.M88.4 R56, [R225+0x400] ;  /* 0x00040000e138783b */ /* 0x000fe80000000200 */
[----:B------:R-:W4:Y:S04]  /*24d0*/  LDSM.16.M88.4 R52, [R225+0x800] ;  /* 0x00080000e134783b */ /* 0x000f280000000200 */
[----:B------:R-:W5:Y:S04]  /*24e0*/  LDSM.16.M88.4 R64, [R225+0xc00] ;  /* 0x000c0000e140783b */ /* 0x000f680000000200 */
[----:B------:R-:W-:Y:S01]  /*24f0*/  @!PT LDS RZ, [RZ] ;  /* 0x00000000fffff984 */ /* 0x000fe20000000800 */
[----:B------:R-:W-:Y:S01]  /*2500*/  @!PT LDS RZ, [RZ] ;  /* 0x00000000fffff984 */ /* 0x000fe20000000800 */
[----:B------:R-:W-:Y:S01]  /*2510*/  @!PT LDS RZ, [RZ] ;  /* 0x00000000fffff984 */ /* 0x000fe20000000800 */
[----:B------:R3:W-:Y:S01]  /*2520*/  LDGSTS.E.BYPASS.LTC128B.128 [R167+0x100], [R48.64], !P0 ;  /* 0x0010000030a77fae */ /* 0x0007e2000c101d4e */
[----:B------:R-:W-:-:S02]  /*2530*/  ISETP.LT.OR P0, PT, R40, 0x1, P2 ;  /* 0x000000012800780c */ /* 0x000fc40001701670 */
[C---:B------:R-:W-:Y:S01]  /*2540*/  ISETP.LT.OR P2, PT, R40.reuse, 0x21, P2 ;  /* 0x000000212800780c */ /* 0x040fe20001741670 */
[C---:B-1----:R-:W-:Y:S10]  /*2550*/  HMMA.16816.F32.BF16 R84, R4.reuse, R32, RZ ;  /* 0x000000200454723c */ /* 0x042ff400000418ff */
[----:B------:R1:W-:Y:S01]  /*2560*/  LDGSTS.E.BYPASS.LTC128B.128 [R167+0x1100], [R46.64], !P0 ;  /* 0x011000002ea77fae */ /* 0x0003e2000c101d4e */
[C---:B------:R-:W-:Y:S01]  /*2570*/  ISETP.LT.OR P0, PT, R40.reuse, 0x1, P1 ;  /* 0x000000012800780c */ /* 0x040fe20000f01670 */
[----:B--2---:R-:W-:Y:S01]  /*2580*/  HMMA.16816.F32.BF16 R68, R4, R24, RZ ;  /* 0x000000180444723c */ /* 0x004fe200000418ff */
[----:B------:R-:W-:-:S07]  /*2590*/  ISETP.LT.OR P1, PT, R40, 0x21, P1 ;  /* 0x000000212800780c */ /* 0x000fce0000f21670 */
[----:B------:R-:W-:Y:S04]  /*25a0*/  HMMA.16816.F32.BF16 R76, R4, R28, RZ ;  /* 0x0000001c044c723c */ /* 0x000fe800000418ff */
[----:B------:R2:W-:Y:S01]  /*25b0*/  LDGSTS.E.BYPASS.LTC128B.128 [R167+0x2100], [R38.64], !P0 ;  /* 0x0210000026a77fae */ /* 0x0005e2000c101d4e */
[----:B------:R-:W-:-:S03]  /*25c0*/  ISETP.GE.AND P0, PT, R100, c[0x0][0x1d4], PT ;  /* 0x0000750064007a0c */ /* 0x000fc60003f06270 */
[----:B---3--:R-:W-:Y:S01]  /*25d0*/  HMMA.16816.F32.BF16 R48, R4, R20, RZ ;  /* 0x000000140430723c */ /* 0x008fe200000418ff */
[----:B------:R-:W-:-:S07]  /*25e0*/  ISETP.LT.OR P0, PT, R40, 0x21, P0 ;  /* 0x000000212800780c */ /* 0x000fce0000701670 */
[C---:B------:R-:W-:Y:S06]  /*25f0*/  HMMA.16816.F32.BF16 R80, R4.reuse, R34, RZ ;  /* 0x000000220450723c */ /* 0x040fec00000418ff */
[----:B------:R1:W-:Y:S01]  /*2600*/  LDGSTS.E.BYPASS.LTC128B.128 [R167+0x900], [R44.64], !P0 ;  /* 0x009000002ca77fae */ /* 0x0003e2000c101d4e */
[----:B------:R-:W-:Y:S01]  /*2610*/  PLOP3.LUT P0, PT, PT, PT, UP0, 0x80, 0x0 ;  /* 0x000000000000781c */ /* 0x000fe20003f0f008 */
[----:B------:R-:W-:Y:S02]  /*2620*/  HMMA.16816.F32.BF16 R72, R4, R30, RZ ;  /* 0x0000001e0448723c */ /* 0x000fe400000418ff */
[----:B------:R3:W-:Y:S01]  /*2630*/  LDGSTS.E.BYPASS.LTC128B.128 [R167+0x1900], [R42.64], !P2 ;  /* 0x019000002aa77fae */ /* 0x0007e2000d101d4e */
[----:B------:R-:W-:-:S03]  /*2640*/  ISETP.GT.AND P2, PT, R173, 0x3f, PT ;  /* 0x0000003fad00780c */ /* 0x000fc60003f44270 */
[----:B------:R2:W-:Y:S02]  /*2650*/  LDGSTS.E.BYPASS.LTC128B.128 [R167+0x2900], [R36.64], !P1 ;  /* 0x0290000024a77fae */ /* 0x0005e4000c901d4e */
[C---:B------:R-:W-:Y:S02]  /*2660*/  HMMA.16816.F32.BF16 R92, R4.reuse, R26, RZ ;  /* 0x0000001a045c723c */ /* 0x040fe400000418ff */
[----:B------:R-:W0:Y:S06]  /*2670*/  LDGDEPBAR ;  /* 0x00000000000079af */ /* 0x000e2c0000000000 */
[----:B------:R-:W-:Y:S08]  /*2680*/  HMMA.16816.F32.BF16 R120, R4, R22, RZ ;  /* 0x000000160478723c */ /* 0x000ff000000418ff */
[C---:B------:R-:W-:Y:S08]  /*2690*/  HMMA.16816.F32.BF16 R4, R8.reuse, R20, RZ ;  /* 0x000000140804723c */ /* 0x040ff000000418ff */
[C---:B------:R-:W-:Y:S01]  /*26a0*/  HMMA.16816.F32.BF16 R116, R8.reuse, R32, RZ ;  /* 0x000000200874723c */ /* 0x040fe200000418ff */
[----:B--2---:R-:W-:Y:S07]  /*26b0*/  LDSM.16.M88.4 R36, [R220+0x4100] ;  /* 0x00410000dc24783b */ /* 0x004fee0000000200 */
[C---:B------:R-:W-:Y:S01]  /*26c0*/  HMMA.16816.F32.BF16 R112, R8.reuse, R34, RZ ;  /* 0x000000220870723c */ /* 0x040fe200000418ff */
[----:B------:R-:W-:Y:S07]  /*26d0*/  LDSM.16.M88.4 R32, [R220+0x4500] ;  /* 0x00450000dc20783b */ /* 0x000fee0000000200 */
[C---:B------:R-:W-:Y:S08]  /*26e0*/  HMMA.16816.F32.BF16 R96, R8.reuse, R28, RZ ;  /* 0x0000001c0860723c */ /* 0x040ff000000418ff */
[C---:B------:R-:W-:Y:S01]  /*26f0*/  HMMA.16816.F32.BF16 R108, R8.reuse, R30, RZ ;  /* 0x0000001e086c723c */ /* 0x040fe200000418ff */
[----:B------:R-:W-:Y:S07]  /*2700*/  LDSM.16.M88.4 R28, [R220+0x4900] ;  /* 0x00490000dc1c783b */ /* 0x000fee0000000200 */
[C---:B------:R-:W-:Y:S08]  /*2710*/  HMMA.16816.F32.BF16 R88, R8.reuse, R24, RZ ;  /* 0x000000180858723c */ /* 0x040ff000000418ff */
[C---:B------:R-:W-:Y:S01]  /*2720*/  HMMA.16816.F32.BF16 R104, R8.reuse, R26, RZ ;  /* 0x0000001a0868723c */ /* 0x040fe200000418ff */
[----:B------:R-:W-:Y:S07]  /*2730*/  LDSM.16.M88.4 R24, [R220+0x4d00] ;  /* 0x004d0000dc18783b */ /* 0x000fee0000000200 */
[----:B------:R-:W-:Y:S01]  /*2740*/  HMMA.16816.F32.BF16 R20, R8, R22, RZ ;  /* 0x000000160814723c */ /* 0x000fe200000418ff */
[----:B------:R-:W2:Y:S07]  /*2750*/  LDSM.16.M88.4 R8, [R223+0x9100] ;  /* 0x00910000df08783b */ /* 0x000eae0000000200 */
[C---:B----4-:R-:W-:Y:S08]  /*2760*/  HMMA.16816.F32.BF16 R148, R12.reuse, R52, R68 ;  /* 0x000000340c94723c */ /* 0x050ff00000041844 */
[C---:B------:R-:W-:Y:S08]  /*2770*/  HMMA.16816.F32.BF16 R136, R12.reuse, R60, R84 ;  /* 0x0000003c0c88723c */ /* 0x040ff00000041854 */
[C---:B------:R-:W-:Y:S08]  /*2780*/  HMMA.16816.F32.BF16 R152, R12.reuse, R56, R76 ;  /* 0x000000380c98723c */ /* 0x040ff0000004184c */
[C---:B-----5:R-:W-:Y:S01]  /*2790*/  HMMA.16816.F32.BF16 R144, R12.reuse, R64, R48 ;  /* 0x000000400c90723c */ /* 0x060fe20000041830 */
[----:B------:R-:W-:Y:S07]  /*27a0*/  LDSM.16.M88.4 R48, [R225+0x1800] ;  /* 0x00180000e130783b */ /* 0x000fee0000000200 */
[C---:B------:R-:W-:Y:S08]  /*27b0*/  HMMA.16816.F32.BF16 R68, R12.reuse, R62, R80 ;  /* 0x0000003e0c44723c */ /* 0x040ff00000041850 */
[C---:B-1----:R-:W-:Y:S08]  /*27c0*/  HMMA.16816.F32.BF16 R44, R12.reuse, R58, R72 ;  /* 0x0000003a0c2c723c */ /* 0x042ff00000041848 */
[C---:B------:R-:W-:Y:S08]  /*27d0*/  HMMA.16816.F32.BF16 R124, R12.reuse, R54, R92 ;  /* 0x000000360c7c723c */ /* 0x040ff0000004185c */
[----:B------:R-:W-:Y:S01]  /*27e0*/  HMMA.16816.F32.BF16 R120, R12, R66, R120 ;  /* 0x000000420c78723c */ /* 0x000fe20000041878 */
[----:B------:R-:W1:Y:S07]  /*27f0*/  LDSM.16.M88.4 R12, [R223+0x8100] ;  /* 0x00810000df0c783b */ /* 0x000e6e0000000200 */
[C---:B------:R-:W-:Y:S08]  /*2800*/  HMMA.16816.F32.BF16 R132, R16.reuse, R52, R88 ;  /* 0x000000341084723c */ /* 0x040ff00000041858 */
[C---:B------:R-:W-:Y:S01]  /*2810*/  HMMA.16816.F32.BF16 R140, R16.reuse, R64, R4 ;  /* 0x00000040108c723c */ /* 0x040fe20000041804 */
[----:B------:R-:W-:Y:S07]  /*2820*/  LDSM.16.M88.4 R4, [R224+0x9100] ;  /* 0x00910000e004783b */ /* 0x000fee0000000200 */
[C---:B------:R-:W-:Y:S01]  /*2830*/  HMMA.16816.F32.BF16 R80, R16.reuse, R54, R104 ;  /* 0x000000361050723c */ /* 0x040fe20000041868 */
[----:B------:R-:W4:Y:S07]  /*2840*/  LDSM.16.M88.4 R52, [R225+0x1400] ;  /* 0x00140000e134783b */ /* 0x000f2e0000000200 */
[C---:B------:R-:W-:Y:S01]  /*2850*/  HMMA.16816.F32.BF16 R76, R16.reuse, R66, R20 ;  /* 0x00000042104c723c */ /* 0x040fe20000041814 */
[----:B------:R-:W5:Y:S04]  /*2860*/  LDSM.16.M88.4 R64, [R225+0x1c00] ;  /* 0x001c0000e140783b */ /* 0x000f680000000200 */
[----:B------:R-:W-:Y:S03]  /*2870*/  LDSM.16.M88.4 R20, [R224+0x8100] ;  /* 0x00810000e014783b */ /* 0x000fe60000000200 */
[C---:B------:R-:W-:Y:S08]  /*2880*/  HMMA.16816.F32.BF16 R88, R16.reuse, R62, R112 ;  /* 0x0000003e1058723c */ /* 0x040ff00000041870 */
[C---:B------:R-:W-:Y:S08]  /*2890*/  HMMA.16816.F32.BF16 R116, R16.reuse, R60, R116 ;  /* 0x0000003c1074723c */ /* 0x040ff00000041874 */
[C---:B------:R-:W-:Y:S08]  /*28a0*/  HMMA.16816.F32.BF16 R128, R16.reuse, R56, R96 ;  /* 0x000000381080723c */ /* 0x040ff00000041860 */
[----:B------:R-:W-:Y:S01]  /*28b0*/  HMMA.16816.F32.BF16 R84, R16, R58, R108 ;  /* 0x0000003a1054723c */ /* 0x000fe2000004186c */
[----:B------:R-:W1:Y:S07]  /*28c0*/  LDSM.16.M88.4 R56, [R225+0x1000] ;  /* 0x00100000e138783b */ /* 0x000e6e0000000200 */
[C---:B--2---:R-:W-:Y:S08]  /*28d0*/  HMMA.16816.F32.BF16 R72, R8.reuse, R36, R136 ;  /* 0x000000240848723c */ /* 0x044ff00000041888 */
[C---:B------:R-:W-:Y:S08]  /*28e0*/  HMMA.16816.F32.BF16 R60, R8.reuse, R32, R152 ;  /* 0x00000020083c723c */ /* 0x040ff00000041898 */
[C---:B---3--:R-:W-:Y:S08]  /*28f0*/  HMMA.16816.F32.BF16 R40, R8.reuse, R28, R148 ;  /* 0x0000001c0828723c */ /* 0x048ff00000041894 */
[C---:B------:R-:W-:Y:S08]  /*2900*/  HMMA.16816.F32.BF16 R92, R8.reuse, R24, R144 ;  /* 0x00000018085c723c */ /* 0x040ff00000041890 */
[C---:B------:R-:W-:Y:S08]  /*2910*/  HMMA.16816.F32.BF16 R68, R8.reuse, R38, R68 ;  /* 0x000000260844723c */ /* 0x040ff00000041844 */
[C---:B------:R-:W-:Y:S08]  /*2920*/  HMMA.16816.F32.BF16 R44, R8.reuse, R34, R44 ;  /* 0x00000022082c723c */ /* 0x040ff0000004182c */
[C---:B------:R-:W-:Y:S08]  /*2930*/  HMMA.16816.F32.BF16 R16, R8.reuse, R30, R124 ;  /* 0x0000001e0810723c */ /* 0x040ff0000004187c */
[----:B------:R-:W-:Y:S08]  /*2940*/  HMMA.16816.F32.BF16 R8, R8, R26, R120 ;  /* 0x0000001a0808723c */ /* 0x000ff00000041878 */
[C---:B-1----:R-:W-:Y:S08]  /*2950*/  HMMA.16816.F32.BF16 R96, R12.reuse, R38, R88 ;  /* 0x000000260c60723c */ /* 0x042ff00000041858 */
[C---:B------:R-:W-:Y:S01]  /*2960*/  HMMA.16816.F32.BF16 R104, R12.reuse, R36, R116 ;  /* 0x000000240c68723c */ /* 0x040fe20000041874 */
[----:B------:R-:W-:Y:S07]  /*2970*/  LDSM.16.M88.4 R36, [R220+0x5900] ;  /* 0x00590000dc24783b */ /* 0x000fee0000000200 */
[C---:B------:R-:W-:Y:S08]  /*2980*/  HMMA.16816.F32.BF16 R88, R12.reuse, R32, R128 ;  /* 0x000000200c58723c */ /* 0x040ff00000041880 */
[C---:B------:R-:W-:Y:S08]  /*2990*/  HMMA.16816.F32.BF16 R84, R12.reuse, R34, R84 ;  /* 0x000000220c54723c */ /* 0x040ff00000041854 */
[C---:B------:R-:W-:Y:S08]  /*29a0*/  HMMA.16816.F32.BF16 R32, R12.reuse, R28, R132 ;  /* 0x0000001c0c20723c */ /* 0x040ff00000041884 */
[C---:B------:R-:W-:Y:S08]  /*29b0*/  HMMA.16816.F32.BF16 R80, R12.reuse, R30, R80 ;  /* 0x0000001e0c50723c */ /* 0x040ff00000041850 */
[C---:B------:R-:W-:Y:S08]  /*29c0*/  HMMA.16816.F32.BF16 R28, R12.reuse, R24, R140 ;  /* 0x000000180c1c723c */ /* 0x040ff0000004188c */
[----:B------:R-:W-:Y:S01]  /*29d0*/  HMMA.16816.F32.BF16 R76, R12, R26, R76 ;  /* 0x0000001a0c4c723c */ /* 0x000fe2000004184c */
[----:B------:R-:W-:Y:S04]  /*29e0*/  LDSM.16.M88.4 R12, [R224+0xa100] ;  /* 0x00a10000e00c783b */ /* 0x000fe80000000200 */
[----:B------:R-:W-:Y:S03]  /*29f0*/  LDSM.16.M88.4 R24, [R225+0x2800] ;  /* 0x00280000e118783b */ /* 0x000fe60000000200 */
[C---:B----4-:R-:W-:Y:S01]  /*2a00*/  HMMA.16816.F32.BF16 R148, R4.reuse, R54, R44 ;  /* 0x000000360494723c */ /* 0x050fe2000004182c */
[----:B------:R-:W-:Y:S07]  /*2a10*/  LDSM.16.M88.4 R44, [R220+0x5100] ;  /* 0x00510000dc2c783b */ /* 0x000fee0000000200 */
[C---:B------:R-:W-:Y:S01]  /*2a20*/  HMMA.16816.F32.BF16 R140, R4.reuse, R50, R16 ;  /* 0x00000032048c723c */ /* 0x040fe20000041810 */
[----:B------:R-:W1:Y:S07]  /*2a30*/  LDSM.16.M88.4 R16, [R223+0xb100] ;  /* 0x00b10000df10783b */ /* 0x000e6e0000000200 */
[C---:B-----5:R-:W-:Y:S01]  /*2a40*/  HMMA.16816.F32.BF16 R132, R4.reuse, R66, R8 ;  /* 0x000000420484723c */ /* 0x060fe20000041808 */
[----:B------:R-:W2:Y:S07]  /*2a50*/  LDSM.16.M88.4 R8, [R223+0xa100] ;  /* 0x00a10000df08783b */ /* 0x000eae0000000200 */
[C---:B------:R-:W-:Y:S01]  /*2a60*/  HMMA.16816.F32.BF16 R152, R4.reuse, R52, R60 ;  /* 0x000000340498723c */ /* 0x040fe2000004183c */
[----:B------:R-:W-:Y:S07]  /*2a70*/  LDSM.16.M88.4 R60, [R220+0x5d00] ;  /* 0x005d0000dc3c783b */ /* 0x000fee0000000200 */
[C---:B------:R-:W-:Y:S01]  /*2a80*/  HMMA.16816.F32.BF16 R144, R4.reuse, R48, R40 ;  /* 0x000000300490723c */ /* 0x040fe20000041828 */
[----:B------:R-:W3:Y:S07]  /*2a90*/  LDSM.16.M88.4 R40, [R220+0x5500] ;  /* 0x00550000dc28783b */ /* 0x000eee0000000200 */
[C---:B------:R-:W-:Y:S08]  /*2aa0*/  HMMA.16816.F32.BF16 R160, R4.reuse, R56, R72 ;  /* 0x0000003804a0723c */ /* 0x040ff00000041848 */
[----:B------:R-:W-:Y:S08]  /*2ab0*/  HMMA.16816.F32.BF16 R156, R4, R58, R68 ;  /* 0x0000003a049c723c */ /* 0x000ff00000041844 */
[C---:B------:R-:W-:Y:S08]  /*2ac0*/  HMMA.16816.F32.BF16 R128, R20.reuse, R56, R104 ;  /* 0x000000381480723c */ /* 0x040ff00000041868 */
[----:B------:R-:W-:Y:S08]  /*2ad0*/  HMMA.16816.F32.BF16 R124, R20, R58, R96 ;  /* 0x0000003a147c723c */ /* 0x000ff00000041860 */
[----:B------:R-:W-:Y:S01]  /*2ae0*/  HMMA.16816.F32.BF16 R136, R4, R64, R92 ;  /* 0x000000400488723c */ /* 0x000fe2000004185c */
[----:B------:R-:W-:Y:S07]  /*2af0*/  LDSM.16.M88.4 R4, [R224+0xb100] ;  /* 0x00b10000e004783b */ /* 0x000fee0000000200 */
[C---:B------:R-:W-:Y:S08]  /*2b00*/  HMMA.16816.F32.BF16 R120, R20.reuse, R52, R88 ;  /* 0x000000341478723c */ /* 0x040ff00000041858 */
[C---:B------:R-:W-:Y:S01]  /*2b10*/  HMMA.16816.F32.BF16 R112, R20.reuse, R48, R32 ;  /* 0x000000301470723c */ /* 0x040fe20000041820 */
[----:B------:R-:W4:Y:S07]  /*2b20*/  LDSM.16.M88.4 R32, [R225+0x2000] ;  /* 0x00200000e120783b */ /* 0x000f2e0000000200 */
[C---:B------:R-:W-:Y:S08]  /*2b30*/  HMMA.16816.F32.BF16 R116, R20.reuse, R54, R84 ;  /* 0x000000361474723c */ /* 0x040ff00000041854 */
[C---:B------:R-:W-:Y:S01]  /*2b40*/  HMMA.16816.F32.BF16 R108, R20.reuse, R50, R80 ;  /* 0x00000032146c723c */ /* 0x040fe20000041850 */
[----:B------:R-:W-:Y:S07]  /*2b50*/  LDSM.16.M88.4 R48, [R225+0x2c00] ;  /* 0x002c0000e130783b */ /* 0x000fee0000000200 */
[----:B------:R-:W-:Y:S01]  /*2b60*/  HMMA.16816.F32.BF16 R72, R20, R64, R28 ;  /* 0x000000401448723c */ /* 0x000fe2000004181c */
[----:B------:R-:W5:Y:S01]  /*2b70*/  LDSM.16.M88.4 R28, [R225+0x2400] ;  /* 0x00240000e11c783b */ /* 0x000f620000000200 */
[----:B------:R-:W-:-:S06]  /*2b80*/  DEPBAR.LE SB0, 0x0 ;  /* 0x000080000000791a */ /* 0x000fcc0000000000 */
[----:B------:R-:W-:Y:S08]  /*2b90*/  HMMA.16816.F32.BF16 R68, R20, R66, R76 ;  /* 0x000000421444723c */ /* 0x000ff0000004184c */
[C---:B-1----:R-:W-:Y:S08]  /*2ba0*/  HMMA.16816.F32.BF16 R104, R16.reuse, R44, R160 ;  /* 0x0000002c1068723c */ /* 0x042ff000000418a0 */
[----:B------:R-:W-:Y:S08]  /*2bb0*/  HMMA.16816.F32.BF16 R96, R16, R46, R156 ;  /* 0x0000002e1060723c */ /* 0x000ff0000004189c */
[C---:B--2---:R-:W-:Y:S08]  /*2bc0*/  HMMA.16816.F32.BF16 R56, R8.reuse, R44, R128 ;  /* 0x0000002c0838723c */ /* 0x044ff00000041880 */
[----:B------:R-:W-:Y:S08]  /*2bd0*/  HMMA.16816.F32.BF16 R52, R8, R46, R124 ;  /* 0x0000002e0834723c */ /* 0x000ff0000004187c */
[C---:B---3--:R-:W-:Y:S08]  /*2be0*/  HMMA.16816.F32.BF16 R92, R16.reuse, R40, R152 ;  /* 0x00000028105c723c */ /* 0x048ff00000041898 */
[C---:B------:R-:W-:Y:S08]  /*2bf0*/  HMMA.16816.F32.BF16 R88, R16.reuse, R42, R148 ;  /* 0x0000002a1058723c */ /* 0x040ff00000041894 */
        /* <DEDUP_REMOVED lines=8> */
[C---:B------:R-:W-:Y:S08]  /*2c80*/  HMMA.16816.F32.BF16 R16, R8.reuse, R60, R72 ;  /* 0x0000003c0810723c */ /* 0x040ff00000041848 */
[----:B------:R-:W-:Y:S08]  /*2c90*/  HMMA.16816.F32.BF16 R8, R8, R62, R68 ;  /* 0x0000003e0808723c */ /* 0x000ff00000041844 */
[C---:B----4-:R-:W-:Y:S08]  /*2ca0*/  HMMA.16816.F32.BF16 R104, R4.reuse, R32, R104 ;  /* 0x000000200468723c */ /* 0x050ff00000041868 */
[----:B------:R-:W-:Y:S08]  /*2cb0*/  HMMA.16816.F32.BF16 R96, R4, R34, R96 ;  /* 0x000000220460723c */ /* 0x000ff00000041860 */
[C---:B------:R-:W-:Y:S08]  /*2cc0*/  HMMA.16816.F32.BF16 R56, R12.reuse, R32, R56 ;  /* 0x000000200c38723c */ /* 0x040ff00000041838 */
[----:B------:R-:W-:Y:S08]  /*2cd0*/  HMMA.16816.F32.BF16 R52, R12, R34, R52 ;  /* 0x000000220c34723c */ /* 0x000ff00000041834 */
[C---:B-----5:R-:W-:Y:S08]  /*2ce0*/  HMMA.16816.F32.BF16 R92, R4.reuse, R28, R92 ;  /* 0x0000001c045c723c */ /* 0x060ff0000004185c */
[----:B------:R-:W-:Y:S08]  /*2cf0*/  HMMA.16816.F32.BF16 R88, R4, R30, R88 ;  /* 0x0000001e0458723c */ /* 0x000ff00000041858 */
[C---:B------:R-:W-:Y:S08]  /*2d00*/  HMMA.16816.F32.BF16 R44, R12.reuse, R28, R44 ;  /* 0x0000001c0c2c723c */ /* 0x040ff0000004182c */
[C---:B------:R-:W-:Y:S08]  /*2d10*/  HMMA.16816.F32.BF16 R40, R12.reuse, R30, R40 ;  /* 0x0000001e0c28723c */ /* 0x040ff00000041828 */
[C---:B------:R-:W-:Y:S07]  /*2d20*/  HMMA.16816.F32.BF16 R32, R12.reuse, R50, R8 ;  /* 0x000000320c20723c */ /* 0x040fee0000041808 */
[----:B------:R-:W-:Y:S01]  /*2d30*/  SHF.R.S32.HI R9, RZ, 0x1f, R171 ;  /* 0x0000001fff097819 */ /* 0x000fe200000114ab */
[-C--:B------:R-:W-:Y:S04]  /*2d40*/  HMMA.16816.F32.BF16 R28, R12, R24.reuse, R20 ;  /* 0x000000180c1c723c */ /* 0x080fe80000041814 */
[----:B------:R1:W-:Y:S03]  /*2d50*/  STL [R1+0x5c], R9 ;  /* 0x00005c0901007387 */ /* 0x0003e60000100800 */
[----:B------:R-:W-:Y:S01]  /*2d60*/  SHF.R.S32.HI R22, RZ, 0x1f, R170 ;  /* 0x0000001fff167819 */ /* 0x000fe200000114aa */
[C---:B------:R-:W-:Y:S04]  /*2d70*/  HMMA.16816.F32.BF16 R84, R4.reuse, R24, R84 ;  /* 0x000000180454723c */ /* 0x040fe80000041854 */
[----:B------:R1:W-:Y:S04]  /*2d80*/  STL [R1+0x60], R22 ;  /* 0x0000601601007387 */ /* 0x0003e80000100800 */
[-C--:B------:R-:W-:Y:S08]  /*2d90*/  HMMA.16816.F32.BF16 R80, R4, R26.reuse, R80 ;  /* 0x0000001a0450723c */ /* 0x080ff00000041850 */
[----:B------:R-:W-:Y:S08]  /*2da0*/  HMMA.16816.F32.BF16 R36, R12, R26, R36 ;  /* 0x0000001a0c24723c */ /* 0x000ff00000041824 */
[C---:B------:R-:W-:Y:S08]  /*2db0*/  HMMA.16816.F32.BF16 R76, R4.reuse, R48, R76 ;  /* 0x00000030044c723c */ /* 0x040ff0000004184c */
[----:B------:R-:W-:Y:S08]  /*2dc0*/  HMMA.16816.F32.BF16 R64, R4, R50, R64 ;  /* 0x000000320440723c */ /* 0x000ff00000041840 */
[----:B------:R-:W-:Y:S01]  /*2dd0*/  HMMA.16816.F32.BF16 R24, R12, R48, R16 ;  /* 0x000000300c18723c */ /* 0x000fe20000041810 */
[----:B------:R-:W-:Y:S06]  /*2de0*/  BAR.SYNC.DEFER_BLOCKING 0x0 ;  /* 0x0000000000007b1d */ /* 0x000fec0000010000 */
[----:B------:R-:W-:Y:S09]  /*2df0*/  @!P0 BRA `(.L_x_713) ;  /* 0x0000042000008947 */ /* 0x000ff20003800000 */
[----:B-1----:R-:W-:Y:S01]  /*2e00*/  ULEA UR5, UR6, UR11, 0x6 ;  /* 0x0000000b06057291 */ /* 0x002fe2000f8e303f */
[----:B------:R-:W-:-:S05]  /*2e10*/  IMAD.MOV.U32 R237, RZ, RZ, RZ ;  /* 0x000000ffffed7224 */ /* 0x000fca00078e00ff */
[----:B------:R-:W-:-:S05]  /*2e20*/  IMAD.U32 R3, RZ, RZ, UR5 ;  /* 0x00000005ff037e24 */ /* 0x000fca000f8e00ff */
[----:B------:R-:W-:-:S05]  /*2e30*/  IADD3 R4, R3, -0x80, R173 ;  /* 0xffffff8003047810 */ /* 0x000fca0007ffe0ad */
        /* <DEDUP_REMOVED lines=9> */
[----:B------:R-:W-:Y:S01]  /*2ed0*/  SEL R20, RZ, 0x10, P6 ;  /* 0x00000010ff147807 */ /* 0x000fe20003000000 */
[C---:B------:R-:W-:Y:S01]  /*2ee0*/  IMAD.SHL.U32 R21, R100.reuse, 0x2, RZ ;  /* 0x0000000264157824 */ /* 0x040fe200078e00ff */
[----:B------:R-:W-:Y:S01]  /*2ef0*/  SEL R19, RZ, 0x10, P5 ;  /* 0x00000010ff137807 */ /* 0x000fe20002800000 */
[----:B------:R-:W-:Y:S01]  /*2f00*/  IMAD R245, R3, c[0x0][0x2b8], R4 ;  /* 0x0000ae0003f57a24 */ /* 0x000fe200078e0204 */
[----:B------:R-:W-:Y:S01]  /*2f10*/  SHF.L.U64.HI R11, R100, 0x1, R172 ;  /* 0x00000001640b7819 */ /* 0x000fe200000102ac */
[----:B------:R-:W-:Y:S01]  /*2f20*/  IMAD.SHL.U32 R18, R170, 0x2, RZ ;  /* 0x00000002aa127824 */ /* 0x000fe200078e00ff */
[----:B------:R-:W-:Y:S01]  /*2f30*/  IADD3 R10, -R19, 0x10, RZ ;  /* 0x00000010130a7810 */ /* 0x000fe20007ffe1ff */
[----:B------:R-:W-:Y:S01]  /*2f40*/  IMAD.WIDE.U32 R4, R245, c[0x0][0x1e0], RZ ;  /* 0x00007800f5047a25 */ /* 0x000fe200078e00ff */
[----:B------:R-:W-:-:S02]  /*2f50*/  SHF.R.S32.HI R3, RZ, 0x1f, R245 ;  /* 0x0000001fff037819 */ /* 0x000fc400000114f5 */
[----:B------:R-:W-:-:S03]  /*2f60*/  SHF.L.U64.HI R9, R171, 0x1, R9 ;  /* 0x00000001ab097819 */ /* 0x000fc60000010209 */
[----:B------:R-:W-:-:S04]  /*2f70*/  IMAD R3, R3, c[0x0][0x1e0], RZ ;  /* 0x0000780003037a24 */ /* 0x000fc800078e02ff */
[----:B------:R-:W-:-:S04]  /*2f80*/  IMAD R3, R245, c[0x0][0x1e4], R3 ;  /* 0x00007900f5037a24 */ /* 0x000fc800078e0203 */
[----:B------:R-:W-:Y:S01]  /*2f90*/  IMAD.IADD R5, R5, 0x1, R3 ;  /* 0x0000000105057824 */ /* 0x000fe200078e0203 */
[----:B-1----:R-:W-:-:S04]  /*2fa0*/  IADD3 R7, -R20, 0x10, RZ ;  /* 0x0000001014077810 */ /* 0x002fc80007ffe1ff */
[----:B------:R-:W-:Y:S01]  /*2fb0*/  LOP3.LUT R8, R7, 0xf, RZ, 0xc0, !PT ;  /* 0x0000000f07087812 */ /* 0x000fe200078ec0ff */
[----:B------:R-:W-:Y:S01]  /*2fc0*/  IMAD.SHL.U32 R7, R171, 0x2, RZ ;  /* 0x00000002ab077824 */ /* 0x000fe200078e00ff */
[----:B--2---:R-:W-:Y:S01]  /*2fd0*/  SHF.R.S32.HI R3, RZ, 0x1f, R237 ;  /* 0x0000001fff037819 */ /* 0x004fe200000114ed */
[----:B------:R-:W-:-:S04]  /*2fe0*/  IMAD.WIDE.U32 R4, R237, c[0x0][0x1f0], R4 ;  /* 0x00007c00ed047a25 */ /* 0x000fc800078e0004 */
[----:B------:R-:W-:-:S04]  /*2ff0*/  IMAD R3, R3, c[0x0][0x1f0], RZ ;  /* 0x00007c0003037a24 */ /* 0x000fc800078e02ff */
[----:B------:R-:W-:Y:S01]  /*3000*/  IMAD R6, R237, c[0x0][0x1f4], R3 ;  /* 0x00007d00ed067a24 */ /* 0x000fe200078e0203 */
[----:B------:R-:W-:-:S04]  /*3010*/  IADD3 R3, P0, R4, UR20, RZ ;  /* 0x0000001404037c10 */ /* 0x000fc8000ff1e0ff */
[----:B------:R-:W-:Y:S02]  /*3020*/  IADD3.X R6, R5, UR8, R6, P0, !PT ;  /* 0x0000000805067c10 */ /* 0x000fe400087fe406 */
[----:B------:R-:W-:-:S04]  /*3030*/  LEA R5, P0, R3, c[0x0][0x1c8], 0x1 ;  /* 0x0000720003057a11 */ /* 0x000fc800078008ff */
[----:B------:R-:W-:Y:S02]  /*3040*/  LEA.HI.X R6, R3, c[0x0][0x1cc], R6, 0x1, P0 ;  /* 0x0000730003067a11 */ /* 0x000fe400000f0c06 */
[----:B------:R-:W1:Y:S04]  /*3050*/  SHFL.IDX PT, R3, R5, 0x1, 0x1c1f ;  /* 0x003c1f0005037f89 */ /* 0x000e6800000e0000 */
[----:B------:R-:W2:Y:S04]  /*3060*/  SHFL.IDX PT, R4, R6, 0x1, 0x1c1f ;  /* 0x003c1f0006047f89 */ /* 0x000ea800000e0000 */
[----:B------:R-:W3:Y:S04]  /*3070*/  SHFL.IDX PT, R5, R5, RZ, 0x1c1f ;  /* 0x001c1fff05057589 */ /* 0x000ee800000e0000 */
[----:B------:R-:W4:Y:S01]  /*3080*/  SHFL.IDX PT, R6, R6, RZ, 0x1c1f ;  /* 0x001c1fff06067589 */ /* 0x000f2200000e0000 */
[----:B-1----:R-:W-:-:S02]  /*3090*/  IADD3 R16, P1, P0, R8, R3, R21 ;  /* 0x0000000308107210 */ /* 0x002fc4000783e015 */
[----:B------:R-:W-:Y:S02]  /*30a0*/  LOP3.LUT R8, R10, 0xf, RZ, 0xc0, !PT ;  /* 0x0000000f0a087812 */ /* 0x000fe400078ec0ff */
[----:B------:R-:W-:Y:S02]  /*30b0*/  IADD3 R10, -R168, 0x10, RZ ;  /* 0x00000010a80a7810 */ /* 0x000fe40007ffe1ff */
[-C--:B--2---:R-:W-:Y:S02]  /*30c0*/  IADD3.X R17, RZ, R4.reuse, R11, P1, P0 ;  /* 0x00000004ff117210 */ /* 0x084fe40000fe040b */
[----:B------:R-:W-:Y:S02]  /*30d0*/  IADD3 R14, P1, P0, R8, R3, R7 ;  /* 0x00000003080e7210 */ /* 0x000fe4000783e007 */
[----:B------:R-:W-:Y:S02]  /*30e0*/  LOP3.LUT R8, R10, 0xf, RZ, 0xc0, !PT ;  /* 0x0000000f0a087812 */ /* 0x000fe400078ec0ff */
[----:B------:R-:W-:-:S02]  /*30f0*/  IADD3.X R15, RZ, R4, R9, P1, P0 ;  /* 0x00000004ff0f7210 */ /* 0x000fc40000fe0409 */
[----:B------:R-:W-:Y:S02]  /*3100*/  IADD3 R12, P1, P0, R8, R3, R18 ;  /* 0x00000003080c7210 */ /* 0x000fe4000783e012 */
[----:B------:R-:W-:-:S04]  /*3110*/  SHF.L.U64.HI R3, R170, 0x1, R22 ;  /* 0x00000001aa037819 */ /* 0x000fc80000010216 */
[----:B------:R-:W-:Y:S02]  /*3120*/  IADD3.X R13, RZ, R4, R3, P1, P0 ;  /* 0x00000004ff0d7210 */ /* 0x000fe40000fe0403 */
[C---:B---3--:R-:W-:Y:S02]  /*3130*/  IADD3 R10, P1, R5.reuse, R21, RZ ;  /* 0x00000015050a7210 */ /* 0x048fe40007f3e0ff */
[----:B------:R-:W-:-:S03]  /*3140*/  IADD3 R8, P0, R5, R7, RZ ;  /* 0x0000000705087210 */ /* 0x000fc60007f1e0ff */
[----:B----4-:R-:W-:Y:S01]  /*3150*/  IMAD.X R11, R6, 0x1, R11, P1 ;  /* 0x00000001060b7824 */ /* 0x010fe200008e060b */
[----:B------:R-:W-:Y:S01]  /*3160*/  ISETP.NE.U32.AND P1, PT, R20, RZ, PT ;  /* 0x000000ff1400720c */ /* 0x000fe20003f25070 */
[C---:B------:R-:W-:Y:S01]  /*3170*/  IMAD.X R9, R6.reuse, 0x1, R9, P0 ;  /* 0x0000000106097824 */ /* 0x040fe200000e0609 */
[----:B------:R-:W-:Y:S02]  /*3180*/  IADD3 R4, P0, R5, R18, RZ ;  /* 0x0000001205047210 */ /* 0x000fe40007f1e0ff */
[----:B------:R1:W-:Y:S03]  /*3190*/  LDGSTS.E.BYPASS.LTC128B.128 [R167+0x3100], [R10.64], !P6 ;  /* 0x031000000aa77fae */ /* 0x0003e6000f101d4e */
[----:B------:R-:W-:Y:S01]  /*31a0*/  IMAD.X R5, R6, 0x1, R3, P0 ;  /* 0x0000000106057824 */ /* 0x000fe200000e0603 */
[----:B------:R1:W-:Y:S01]  /*31b0*/  LDGSTS.E.BYPASS.LTC128B.128 [R167+0x4100], [R8.64], !P5 ;  /* 0x0410000008a77fae */ /* 0x0003e2000e901d4e */
[----:B------:R-:W-:-:S03]  /*31c0*/  ISETP.NE.U32.AND P0, PT, R19, RZ, PT ;  /* 0x000000ff1300720c */ /* 0x000fc60003f05070 */
[----:B------:R1:W-:Y:S04]  /*31d0*/  LDGSTS.E.BYPASS.LTC128B.128 [R167+0x5100], [R4.64], !P4 ;  /* 0x0510000004a77fae */ /* 0x0003e8000e101d4e */
[----:B------:R1:W-:Y:S01]  /*31e0*/  LDGSTS.E.BYPASS.LTC128B.128.ZFILL [R167+0x3900], [R16.64], P1 ;  /* 0x0390000010a77fae */ /* 0x0003e20008941d4e */
[----:B------:R-:W-:-:S05]  /*31f0*/  ISETP.NE.U32.AND P1, PT, R168, RZ, PT ;  /* 0x000000ffa800720c */ /* 0x000fca0003f25070 */
[----:B------:R1:W-:Y:S08]  /*3200*/  LDGSTS.E.BYPASS.LTC128B.128.ZFILL [R167+0x4900], [R14.64], P0 ;  /* 0x049000000ea77fae */ /* 0x0003f00008141d4e */
[----:B------:R1:W-:Y:S02]  /*3210*/  LDGSTS.E.BYPASS.LTC128B.128.ZFILL [R167+0x5900], [R12.64], P1 ;  /* 0x059000000ca77fae */ /* 0x0003e40008941d4e */
.L_x_713:
[----:B-1----:R-:W-:Y:S01]  /*3220*/  FMUL.FTZ R3, R33, c[0x0][0x320] ;  /* 0x0000c80021037a20 */ /* 0x002fe20000410000 */
[----:B------:R-:W-:Y:S01]  /*3230*/  LOP3.LUT R4, R166, 0xffffffe0, RZ, 0xc0, !PT ;  /* 0xffffffe0a6047812 */ /* 0x000fe200078ec0ff */
[----:B------:R-:W-:Y:S01]  /*3240*/  UMOV UR5, 0xffffffc0 ;  /* 0xffffffc000057882 */ /* 0x000fe20000000000 */
[----:B------:R-:W-:Y:S01]  /*3250*/  SHF.R.S32.HI R5, RZ, 0x1f, R165 ;  /* 0x0000001fff057819 */ /* 0x000fe200000114a5 */
[----:B------:R1:W-:Y:S01]  /*3260*/  MUFU.TANH R242, R3 ;  /* 0x0000000300f27308 */ /* 0x0003e20000002400 */
[----:B------:R-:W-:Y:S01]  /*3270*/  PLOP3.LUT P1, PT, PT, PT, UP1, 0x80, 0x0 ;  /* 0x000000000000781c */ /* 0x000fe20003f2f018 */
[----:B------:R-:W-:Y:S01]  /*3280*/  UIMAD UR5, UR6, UR5, 0x41 ;  /* 0x00000041060574a4 */ /* 0x000fe2000f8e0205 */
[----:B------:R-:W-:Y:S01]  /*3290*/  LEA.HI R5, R5, R165, RZ, 0x2 ;  /* 0x000000a505057211 */ /* 0x000fe200078f10ff */
[----:B------:R-:W-:Y:S01]  /*32a0*/  FMUL.FTZ R19, R26, c[0x0][0x320] ;  /* 0x0000c8001a137a20 */ /* 0x000fe20000410000 */
[----:B------:R-:W-:Y:S01]  /*32b0*/  PLOP3.LUT P0, PT, PT, PT, UP1, 0x80, 0x0 ;  /* 0x000000000000781c */ /* 0x000fe20003f0f018 */
[----:B------:R-:W-:Y:S01]  /*32c0*/  FMUL.FTZ R10, R83, c[0x0][0x320] ;  /* 0x0000c800530a7a20 */ /* 0x000fe20000410000 */
[----:B------:R-:W-:Y:S01]  /*32d0*/  LOP3.LUT R5, R5, 0xffffffc, RZ, 0xc0, !PT ;  /* 0x0ffffffc05057812 */ /* 0x000fe200078ec0ff */
[----:B------:R-:W-:Y:S01]  /*32e0*/  FMUL.FTZ R16, R39, c[0x0][0x320] ;  /* 0x0000c80027107a20 */ /* 0x000fe20000410000 */
[----:B------:R-:W-:Y:S01]  /*32f0*/  UIADD3 UR6, UR6, -0x2, URZ ;  /* 0xfffffffe06067890 */ /* 0x000fe2000fffe03f */
[----:B------:R-:W-:Y:S01]  /*3300*/  FMUL.FTZ R21, R27, c[0x0][0x320] ;  /* 0x0000c8001b157a20 */ /* 0x000fe20000410000 */
[----:B------:R-:W-:Y:S01]  /*3310*/  MUFU.TANH R19, R19 ;  /* 0x0000001300137308 */ /* 0x000fe20000002400 */
[----:B------:R-:W-:Y:S01]  /*3320*/  IMAD.IADD R8, R165, 0x1, -R5 ;  /* 0x00000001a5087824 */ /* 0x000fe200078e0a05 */
[----:B------:R-:W0:Y:S01]  /*3330*/  LDGDEPBAR ;  /* 0x00000000000079af */ /* 0x000e220000000000 */
[----:B------:R-:W-:-:S02]  /*3340*/  FMUL.FTZ R5, R82, c[0x0][0x320] ;  /* 0x0000c80052057a20 */ /* 0x000fc40000410000 */
[----:B-1----:R-:W-:Y:S02]  /*3350*/  FMUL.FTZ R3, R56, c[0x0][0x320] ;  /* 0x0000c80038037a20 */ /* 0x002fe40000410000 */
[----:B------:R-:W-:Y:S01]  /*3360*/  IMAD.SHL.U32 R221, R0, 0x2, RZ ;  /* 0x0000000200dd7824 */ /* 0x000fe200078e00ff */
[----:B------:R-:W-:Y:S03]  /*3370*/  MUFU.TANH R21, R21 ;  /* 0x0000001500157308 */ /* 0x000fe60000002400 */
[----:B------:R-:W-:-:S05]  /*3380*/  IMAD R222, R2, 0x2, R221 ;  /* 0x0000000202de7824 */ /* 0x000fca00078e02dd */
[----:B------:R1:W2:Y:S02]  /*3390*/  MUFU.TANH R33, R3 ;  /* 0x0000000300217308 */ /* 0x0002a40000002400 */
[----:B-1----:R-:W-:-:S06]  /*33a0*/  FMUL.FTZ R3, R57, c[0x0][0x320] ;  /* 0x0000c80039037a20 */ /* 0x002fcc0000410000 */
[----:B------:R1:W3:Y:S02]  /*33b0*/  MUFU.TANH R18, R3 ;  /* 0x0000000300127308 */ /* 0x0002e40000002400 */
[----:B-1----:R-:W-:-:S06]  /*33c0*/  FMUL.FTZ R3, R52, c[0x0][0x320] ;  /* 0x0000c80034037a20 */ /* 0x002fcc0000410000 */
[----:B------:R1:W4:Y:S02]  /*33d0*/  MUFU.TANH R12, R3 ;  /* 0x00000003000c7308 */ /* 0x0003240000002400 */
[----:B-1----:R-:W-:-:S06]  /*33e0*/  FMUL.FTZ R3, R53, c[0x0][0x320] ;  /* 0x0000c80035037a20 */ /* 0x002fcc0000410000 */
[----:B------:R1:W-:Y:S02]  /*33f0*/  MUFU.TANH R69, R3 ;  /* 0x0000000300457308 */ /* 0x0003e40000002400 */
[----:B-1----:R-:W-:-:S06]  /*3400*/  FMUL.FTZ R3, R44, c[0x0][0x320] ;  /* 0x0000c8002c037a20 */ /* 0x002fcc0000410000 */
[----:B------:R1:W-:Y:S02]  /*3410*/  MUFU.TANH R72, R3 ;  /* 0x0000000300487308 */ /* 0x0003e40000002400 */
[----:B-1----:R-:W-:-:S06]  /*3420*/  FMUL.FTZ R3, R45, c[0x0][0x320] ;  /* 0x0000c8002d037a20 */ /* 0x002fcc0000410000 */
[----:B------:R1:W-:Y:S02]  /*3430*/  MUFU.TANH R68, R3 ;  /* 0x0000000300447308 */ /* 0x0003e40000002400 */
[----:B-1----:R-:W-:-:S06]  /*3440*/  FMUL.FTZ R3, R40, c[0x0][0x320] ;  /* 0x0000c80028037a20 */ /* 0x002fcc0000410000 */
[----:B------:R-:W-:Y:S08]  /*3450*/  MUFU.TANH R40, R5 ;  /* 0x0000000500287308 */ /* 0x000ff00000002400 */
[----:B------:R1:W-:Y:S02]  /*3460*/  MUFU.TANH R71, R3 ;  /* 0x0000000300477308 */ /* 0x0003e40000002400 */
[----:B-1----:R-:W-:-:S06]  /*3470*/  FMUL.FTZ R3, R41, c[0x0][0x320] ;  /* 0x0000c80029037a20 */ /* 0x002fcc0000410000 */
        /* <DEDUP_REMOVED lines=8> */
[----:B------:R1:W-:Y:S08]  /*3500*/  MUFU.TANH R37, R10 ;  /* 0x0000000a00257308 */ /* 0x0003f00000002400 */
[----:B------:R5:W-:Y:S01]  /*3510*/  MUFU.TANH R172, R3 ;  /* 0x0000000300ac7308 */ /* 0x000be20000002400 */
[----:B-1----:R-:W-:-:S07]  /*3520*/  FMUL.FTZ R10, R89, c[0x0][0x320] ;  /* 0x0000c800590a7a20 */ /* 0x002fce0000410000 */
[----:B------:R-:W-:Y:S01]  /*3530*/  MUFU.TANH R10, R10 ;  /* 0x0000000a000a7308 */ /* 0x000fe20000002400 */
[----:B-----5:R-:W-:-:S07]  /*3540*/  FMUL.FTZ R3, R24, c[0x0][0x320] ;  /* 0x0000c80018037a20 */ /* 0x020fce0000410000 */
        /* <DEDUP_REMOVED lines=8> */
[----:B------:R1:W5:Y:S02]  /*35d0*/  MUFU.TANH R15, R3 ;  /* 0x00000003000f7308 */ /* 0x0003640000002400 */
[----:B-1----:R-:W-:-:S06]  /*35e0*/  FMUL.FTZ R3, R105, c[0x0][0x320] ;  /* 0x0000c80069037a20 */ /* 0x002fcc0000410000 */
[----:B------:R1:W1:Y:S02]  /*35f0*/  MUFU.TANH R17, R3 ;  /* 0x0000000300117308 */ /* 0x0002640000002400 */
        /* <DEDUP_REMOVED lines=50> */
[----:B-1----:R-:W-:Y:S02]  /*3920*/  IMAD.IADD R3, R169, 0x1, -R4 ;  /* 0x00000001a9037824 */ /* 0x002fe400078e0a04 */
[----:B------:R-:W-:-:S03]  /*3930*/  FMUL.FTZ R4, R81, c[0x0][0x320] ;  /* 0x0000c80051047a20 */ /* 0x000fc60000410000 */
[----:B------:R-:W-:Y:S01]  /*3940*/  SHF.R.S32.HI R6, RZ, 0x1f, R3 ;  /* 0x0000001fff067819 */ /* 0x000fe20000011403 */
[----:B------:R1:W-:Y:S03]  /*3950*/  MUFU.TANH R28, R4 ;  /* 0x00000004001c7308 */ /* 0x0003e60000002400 */
[----:B------:R-:W-:-:S04]  /*3960*/  LEA.HI R6, R6, R3, RZ, 0x2 ;  /* 0x0000000306067211 */ /* 0x000fc800078f10ff */
[----:B------:R-:W-:-:S05]  /*3970*/  LEA.HI.SX32 R7, R6, UR10, 0x1e ;  /* 0x0000000a06077c11 */ /* 0x000fca000f8ff2ff */
[----:B------:R-:W-:Y:S01]  /*3980*/  IMAD R7, R8, 0x10, R7 ;  /* 0x0000001008077824 */ /* 0x000fe200078e0207 */
[----:B-1----:R-:W-:-:S04]  /*3990*/  LEA.HI R4, R101, R101, RZ, 0x1 ;  /* 0x0000006565047211 */ /* 0x002fc800078f08ff */
[C---:B------:R-:W-:Y:S01]  /*39a0*/  LOP3.LUT R5, R4.reuse, 0x1ffffffe, RZ, 0xc0, !PT ;  /* 0x1ffffffe04057812 */ /* 0x040fe200078ec0ff */
[----:B------:R-:W-:-:S04]  /*39b0*/  IMAD.SHL.U32 R9, R4, 0x20, RZ ;  /* 0x0000002004097824 */ /* 0x000fc800078e00ff */
[----:B------:R-:W-:Y:S01]  /*39c0*/  IMAD.IADD R8, R101, 0x1, -R5 ;  /* 0x0000000165087824 */ /* 0x000fe200078e0a05 */
[----:B------:R-:W-:-:S05]  /*39d0*/  LOP3.LUT R4, R9, 0xffffffc0, RZ, 0xc0, !PT ;  /* 0xffffffc009047812 */ /* 0x000fca00078ec0ff */
[----:B------:R-:W-:Y:S02]  /*39e0*/  IMAD.IADD R5, R4, 0x1, R7 ;  /* 0x0000000104057824 */ /* 0x000fe400078e0207 */
[----:B------:R-:W-:Y:S02]  /*39f0*/  FMUL.FTZ R4, R96, c[0x0][0x320] ;  /* 0x0000c80060047a20 */ /* 0x000fe40000410000 */
[----:B------:R-:W-:Y:S02]  /*3a00*/  IMAD R11, R8, 0x8, R5 ;  /* 0x00000008080b7824 */ /* 0x000fe400078e0205 */
[----:B------:R1:W1:Y:S02]  /*3a10*/  MUFU.TANH R14, R4 ;  /* 0x00000004000e7308 */ /* 0x0002640000002400 */
[----:B------:R-:W-:Y:S01]  /*3a20*/  @P1 IMAD.HI.U32 R7, R11, c[0x0][0x2c8], RZ ;  /* 0x0000b2000b071a27 */ /* 0x000fe200078e00ff */
[----:B------:R-:W-:Y:S03]  /*3a30*/  STL [R1+0x3c], R11 ;  /* 0x00003c0b01007387 */ /* 0x000fe60000100800 */
[----:B------:R-:W-:Y:S01]  /*3a40*/  IMAD.MOV.U32 R5, RZ, RZ, R11 ;  /* 0x000000ffff057224 */ /* 0x000fe200078e000b */
[----:B------:R-:W-:Y:S01]  /*3a50*/  @P0 SHF.R.U32.HI R5, RZ, c[0x0][0x2cc], R7 ;  /* 0x0000b300ff050a19 */ /* 0x000fe20000011607 */
[----:B------:R-:W-:-:S04]  /*3a60*/  FMUL.FTZ R7, R77, c[0x0][0x320] ;  /* 0x0000c8004d077a20 */ /* 0x000fc80000410000 */
[----:B------:R-:W2:Y:S01]  /*3a70*/  SHFL.IDX PT, R8, R5, RZ, 0x1c1f ;  /* 0x001c1fff05087589 */ /* 0x000ea200000e0000 */
[----:B------:R-:W-:Y:S01]  /*3a80*/  MUFU.TANH R23, R7 ;  /* 0x0000000700177308 */ /* 0x000fe20000002400 */
[----:B-1----:R-:W-:Y:S02]  /*3a90*/  FMUL.FTZ R4, R97, c[0x0][0x320] ;  /* 0x0000c80061047a20 */ /* 0x002fe40000410000 */
[----:B------:R-:W1:Y:S05]  /*3aa0*/  SHFL.IDX PT, R11, R5, 0x2, 0x1c1f ;  /* 0x005c1f00050b7f89 */ /* 0x000e6a00000e0000 */
[----:B------:R2:W1:Y:S02]  /*3ab0*/  MUFU.TANH R13, R4 ;  /* 0x00000004000d7308 */ /* 0x0004640000002400 */
[----:B--2---:R-:W-:-:S06]  /*3ac0*/  FMUL.FTZ R4, R76, c[0x0][0x320] ;  /* 0x0000c8004c047a20 */ /* 0x004fcc0000410000 */
[----:B------:R2:W1:Y:S02]  /*3ad0*/  MUFU.TANH R25, R4 ;  /* 0x0000000400197308 */ /* 0x0004640000002400 */
[----:B--2---:R-:W-:Y:S01]  /*3ae0*/  LOP3.LUT R4, R6, 0x7ffffffc, RZ, 0xc0, !PT ;  /* 0x7ffffffc06047812 */ /* 0x004fe200078ec0ff */
[----:B------:R-:W-:-:S04]  /*3af0*/  IMAD.U32 R6, RZ, RZ, UR5 ;  /* 0x00000005ff067e24 */ /* 0x000fc8000f8e00ff */
[----:B------:R-:W-:Y:S02]  /*3b00*/  IMAD.IADD R4, R3, 0x1, -R4 ;  /* 0x0000000103047824 */ /* 0x000fe400078e0a04 */
[----:B------:R-:W-:Y:S02]  /*3b10*/  FMUL.FTZ R3, R78, c[0x0][0x320] ;  /* 0x0000c8004e037a20 */ /* 0x000fe40000410000 */
[----:B------:R-:W-:Y:S02]  /*3b20*/  IMAD.SHL.U32 R9, R4, 0x2, RZ ;  /* 0x0000000204097824 */ /* 0x000fe400078e00ff */
[----:B------:R2:W-:Y:S01]  /*3b30*/  MUFU.TANH R36, R3 ;  /* 0x0000000300247308 */ /* 0x0005e20000002400 */
[----:B------:R-:W-:Y:S02]  /*3b40*/  FMUL.FTZ R4, R79, c[0x0][0x320] ;  /* 0x0000c8004f047a20 */ /* 0x000fe40000410000 */
[----:B------:R-:W-:Y:S01]  /*3b50*/  IADD3 R7, -R9, UR4, RZ ;  /* 0x0000000409077c10 */ /* 0x000fe2000fffe1ff */
[----:B------:R1:W-:Y:S01]  /*3b60*/  STL [R1+0x40], R9 ;  /* 0x0000400901007387 */ /* 0x0003e20000100800 */
[----:B------:R-:W-:-:S02]  /*3b70*/  ULDC.64 UR4, c[0x0][0x2c8] ;  /* 0x0000b20000047ab9 */ /* 0x000fc40000000a00 */
[----:B------:R-:W-:Y:S01]  /*3b80*/  UIMAD.WIDE.U32 UR24, UR10, UR4, URZ ;  /* 0x000000040a1872a5 */ /* 0x000fe2000f8e003f */
[----:B------:R1:W-:Y:S03]  /*3b90*/  MUFU.TANH R26, R4 ;  /* 0x00000004001a7308 */ /* 0x0003e60000002400 */
[----:B------:R-:W-:-:S04]  /*3ba0*/  @UP1 USHF.R.U32.HI UR10, URZ, UR5, UR25 ;  /* 0x000000053f0a1299 */ /* 0x000fc80008011619 */
[----:B------:R-:W-:Y:S01]  /*3bb0*/  UIADD3 UR10, UR10, UR7, -UR12 ;  /* 0x000000070a0a7290 */ /* 0x000fe2000fffe80c */
[----:B--2---:R-:W-:-:S03]  /*3bc0*/  IADD3 R3, -R9, UR7, R6 ;  /* 0x0000000709037c10 */ /* 0x004fc6000fffe106 */
[----:B------:R-:W-:Y:S01]  /*3bd0*/  USHF.R.S32.HI UR4, URZ, 0x1f, UR10 ;  /* 0x0000001f3f047899 */ /* 0x000fe2000801140a */
[----:B------:R-:W-:-:S03]  /*3be0*/  IADD3 R6, R3, -UR12, RZ ;  /* 0x8000000c03067c10 */ /* 0x000fc6000fffe0ff */
[----:B------:R-:W-:Y:S02]  /*3bf0*/  ULEA.HI UR4, UR4, UR10, URZ, 0x6 ;  /* 0x0000000a04047291 */ /* 0x000fe4000f8f303f */
[----:B------:R-:W-:Y:S02]  /*3c00*/  IMAD.IADD R3, R6, 0x1, R8 ;  /* 0x0000000106037824 */ /* 0x000fe400078e0208 */
[----:B------:R-:W-:Y:S01]  /*3c10*/  FMUL.FTZ R8, R98, c[0x0][0x320] ;  /* 0x0000c80062087a20 */ /* 0x000fe20000410000 */
[----:B------:R-:W-:Y:S01]  /*3c20*/  USHF.R.S32.HI UR4, URZ, 0x6, UR4 ;  /* 0x000000063f047899 */ /* 0x000fe20008011404 */
[----:B-1----:R-:W-:Y:S01]  /*3c30*/  FMUL.FTZ R9, R64, c[0x0][0x320] ;  /* 0x0000c80040097a20 */ /* 0x002fe20000410000 */
[----:B------:R-:W-:Y:S01]  /*3c40*/  IMNMX R4, R7, R3, PT ;  /* 0x0000000307047217 */ /* 0x000fe20003800200 */
[----:B------:R-:W-:Y:S01]  /*3c50*/  IMAD.IADD R3, R6, 0x1, R11 ;  /* 0x0000000106037824 */ /* 0x000fe200078e020b */
[----:B------:R1:W-:Y:S01]  /*3c60*/  MUFU.TANH R24, R8 ;  /* 0x0000000800187308 */ /* 0x0003e20000002400 */
[----:B------:R-:W-:Y:S01]  /*3c70*/  FMUL.FTZ R11, R66, c[0x0][0x320] ;  /* 0x0000c800420b7a20 */ /* 0x000fe20000410000 */
[C---:B------:R-:W-:Y:S01]  /*3c80*/  ISETP.GT.AND P0, PT, R4.reuse, RZ, PT ;  /* 0x000000ff0400720c */ /* 0x040fe20003f04270 */
[----:B------:R-:W-:Y:S01]  /*3c90*/  UISETP.LT.AND UP0, UPT, URZ, UR4, UPT ;  /* 0x000000043f00728c */ /* 0x000fe2000bf01270 */
[----:B------:R-:W-:-:S02]  /*3ca0*/  ISETP.GT.AND P1, PT, R4, 0x1, PT ;  /* 0x000000010400780c */ /* 0x000fc40003f24270 */
[----:B------:R-:W-:Y:S01]  /*3cb0*/  FSEL R33, R33, -INF , P0 ;  /* 0xff80000021217808 */ /* 0x000fe20000000000 */
[----:B------:R-:W-:Y:S01]  /*3cc0*/  USEL UR4, URZ, UR4, !UP0 ;  /* 0x000000043f047287 */ /* 0x000fe2000c000000 */
[----:B------:R-:W-:Y:S02]  /*3cd0*/  ISETP.GT.AND P0, PT, R4, 0x8, PT ;  /* 0x000000080400780c */ /* 0x000fe40003f04270 */
[----:B------:R-:W-:Y:S02]  /*3ce0*/  IMNMX R3, R7, R3, PT ;  /* 0x0000000307037217 */ /* 0x000fe40003800200 */
[----:B---3--:R-:W-:Y:S02]  /*3cf0*/  FSEL R38, R18, -INF , P1 ;  /* 0xff80000012267808 */ /* 0x008fe40000800000 */
[----:B----4-:R-:W-:Y:S01]  /*3d00*/  FSEL R45, R12, -INF , P0 ;  /* 0xff8000000c2d7808 */ /* 0x010fe20000000000 */
[----:B------:R2:W3:Y:S01]  /*3d10*/  MUFU.TANH R18, R9 ;  /* 0x0000000900127308 */ /* 0x0004e20000002400 */
[----:B------:R-:W-:Y:S01]  /*3d20*/  ISETP.GT.AND P1, PT, R3, RZ, PT ;  /* 0x000000ff0300720c */ /* 0x000fe20003f24270 */
[----:B-1----:R-:W-:Y:S01]  /*3d30*/  FMUL.FTZ R8, R65, c[0x0][0x320] ;  /* 0x0000c80041087a20 */ /* 0x002fe20000410000 */
[----:B------:R-:W-:Y:S01]  /*3d40*/  ISETP.GT.AND P0, PT, R3, 0x1, PT ;  /* 0x000000010300780c */ /* 0x000fe20003f04270 */
[----:B------:R-:W-:Y:S01]  /*3d50*/  FMUL.FTZ R12, R67, c[0x0][0x320] ;  /* 0x0000c800430c7a20 */ /* 0x000fe20000410000 */
[----:B-----5:R-:W-:-:S02]  /*3d60*/  FSEL R15, R15, -INF , P1 ;  /* 0xff8000000f0f7808 */ /* 0x020fc40000800000 */
[----:B------:R-:W-:Y:S02]  /*3d70*/  FSEL R17, R17, -INF , P0 ;  /* 0xff80000011117808 */ /* 0x000fe40000000000 */
[C---:B------:R-:W-:Y:S01]  /*3d80*/  ISETP.GT.AND P1, PT, R3.reuse, 0x8, PT ;  /* 0x000000080300780c */ /* 0x040fe20003f24270 */
[----:B------:R-:W-:Y:S01]  /*3d90*/  MUFU.TANH R12, R12 ;  /* 0x0000000c000c7308 */ /* 0x000fe20000002400 */
[----:B------:R-:W-:Y:S02]  /*3da0*/  ISETP.GT.AND P0, PT, R3, 0x9, PT ;  /* 0x000000090300780c */ /* 0x000fe40003f04270 */
[----:B------:R-:W-:Y:S02]  /*3db0*/  FSEL R20, R14, -INF , P1 ;  /* 0xff8000000e147808 */ /* 0x000fe40000800000 */
[----:B------:R-:W-:Y:S01]  /*3dc0*/  FSEL R22, R13, -INF , P0 ;  /* 0xff8000000d167808 */ /* 0x000fe20000000000 */
[----:B--2---:R-:W1:Y:S01]  /*3dd0*/  SHFL.IDX PT, R9, R5, 0x3, 0x1c1f ;  /* 0x007c1f0005097f89 */ /* 0x004e6200000e0000 */
[C---:B------:R-:W-:Y:S01]  /*3de0*/  ISETP.GT.AND P1, PT, R3.reuse, 0x10, PT ;  /* 0x000000100300780c */ /* 0x040fe20003f24270 */
[----:B------:R2:W4:Y:S01]  /*3df0*/  MUFU.TANH R14, R8 ;  /* 0x00000008000e7308 */ /* 0x0005220000002400 */
[----:B------:R-:W-:Y:S01]  /*3e00*/  ISETP.GT.AND P0, PT, R3, 0x11, PT ;  /* 0x000000110300780c */ /* 0x000fe20003f04270 */
[----:B------:R-:W-:Y:S01]  /*3e10*/  FMUL.FTZ R13, R34, c[0x0][0x320] ;  /* 0x0000c800220d7a20 */ /* 0x000fe20000410000 */
[----:B------:R-:W-:-:S02]  /*3e20*/  FSEL R48, R44, -INF , P1 ;  /* 0xff8000002c307808 */ /* 0x000fc40000800000 */
[----:B------:R-:W-:Y:S02]  /*3e30*/  FSEL R50, R41, -INF , P0 ;  /* 0xff80000029327808 */ /* 0x000fe40000000000 */
[C---:B------:R-:W-:Y:S02]  /*3e40*/  ISETP.GT.AND P1, PT, R3.reuse, 0x18, PT ;  /* 0x000000180300780c */ /* 0x040fe40003f24270 */
[----:B------:R-:W-:Y:S02]  /*3e50*/  ISETP.GT.AND P0, PT, R3, 0x19, PT ;  /* 0x000000190300780c */ /* 0x000fe40003f04270 */
[----:B------:R-:W-:Y:S02]  /*3e60*/  FSEL R49, R32, -INF , P1 ;  /* 0xff80000020317808 */ /* 0x000fe40000800000 */
[----:B------:R-:W-:Y:S01]  /*3e70*/  FSEL R51, R10, -INF , P0 ;  /* 0xff8000000a337808 */ /* 0x000fe20000000000 */
[----:B------:R-:W-:Y:S01]  /*3e80*/  FMUL.FTZ R10, R35, c[0x0][0x320] ;  /* 0x0000c800230a7a20 */ /* 0x000fe20000410000 */
[----:B------:R-:W-:-:S02]  /*3e90*/  ISETP.GT.AND P1, PT, R3, 0x20, PT ;  /* 0x000000200300780c */ /* 0x000fc40003f24270 */
[----:B------:R-:W-:Y:S02]  /*3ea0*/  ISETP.GT.AND P0, PT, R3, 0x21, PT ;  /* 0x000000210300780c */ /* 0x000fe40003f04270 */
[----:B--2---:R-:W-:Y:S02]  /*3eb0*/  FMNMX.FTZ R8, R15, R17, !PT ;  /* 0x000000110f087209 */ /* 0x004fe40007810000 */
[----:B------:R-:W-:Y:S02]  /*3ec0*/  FSEL R165, R31, -INF , P1 ;  /* 0xff8000001fa57808 */ /* 0x000fe40000800000 */
[----:B------:R-:W-:Y:S02]  /*3ed0*/  FSEL R164, R30, -INF , P0 ;  /* 0xff8000001ea47808 */ /* 0x000fe40000000000 */
[----:B------:R-:W-:Y:S02]  /*3ee0*/  FMNMX.FTZ R8, R20, R8, !PT ;  /* 0x0000000814087209 */ /* 0x000fe40007810000 */
[----:B------:R-:W-:-:S02]  /*3ef0*/  ISETP.GT.AND P1, PT, R3, 0x28, PT ;  /* 0x000000280300780c */ /* 0x000fc40003f24270 */
[----:B------:R-:W-:Y:S02]  /*3f00*/  ISETP.GT.AND P0, PT, R3, 0x29, PT ;  /* 0x000000290300780c */ /* 0x000fe40003f04270 */
[----:B------:R-:W-:Y:S02]  /*3f10*/  FMNMX.FTZ R8, R22, R8, !PT ;  /* 0x0000000816087209 */ /* 0x000fe40007810000 */
[----:B------:R-:W-:Y:S02]  /*3f20*/  FSEL R159, R29, -INF , P1 ;  /* 0xff8000001d9f7808 */ /* 0x000fe40000800000 */
[----:B------:R-:W-:Y:S02]  /*3f30*/  FSEL R166, R28, -INF , P0 ;  /* 0xff8000001ca67808 */ /* 0x000fe40000000000 */
[C---:B------:R-:W-:Y:S01]  /*3f40*/  ISETP.GT.AND P1, PT, R3.reuse, 0x30, PT ;  /* 0x000000300300780c */ /* 0x040fe20003f24270 */
[----:B------:R-:W-:Y:S01]  /*3f50*/  LDSM.16.MT88.4 R28, [R221+0x100] ;  /* 0x00010000dd1c783b */ /* 0x000fe20000004200 */
[----:B------:R-:W-:-:S02]  /*3f60*/  ISETP.GT.AND P0, PT, R3, 0x31, PT ;  /* 0x000000310300780c */ /* 0x000fc40003f04270 */
[----:B------:R-:W-:Y:S02]  /*3f70*/  FMNMX.FTZ R8, R48, R8, !PT ;  /* 0x0000000830087209 */ /* 0x000fe40007810000 */
[----:B------:R-:W-:Y:S02]  /*3f80*/  FSEL R213, R25, -INF , P1 ;  /* 0xff80000019d57808 */ /* 0x000fe40000800000 */
[----:B------:R-:W-:Y:S02]  /*3f90*/  FSEL R219, R23, -INF , P0 ;  /* 0xff80000017db7808 */ /* 0x000fe40000000000 */
[C---:B------:R-:W-:Y:S01]  /*3fa0*/  ISETP.GT.AND P1, PT, R3.reuse, 0x38, PT ;  /* 0x000000380300780c */ /* 0x040fe20003f24270 */
[----:B------:R2:W5:Y:S01]  /*3fb0*/  MUFU.TANH R23, R11 ;  /* 0x0000000b00177308 */ /* 0x0005620000002400 */
[----:B------:R-:W-:Y:S02]  /*3fc0*/  ISETP.GT.AND P0, PT, R3, 0x39, PT ;  /* 0x000000390300780c */ /* 0x000fe40003f04270 */
[----:B------:R-:W-:Y:S01]  /*3fd0*/  FMNMX.FTZ R3, R50, R8, !PT ;  /* 0x0000000832037209 */ /* 0x000fe20007810000 */
[----:B-1----:R-:W-:Y:S01]  /*3fe0*/  IMAD.IADD R8, R6, 0x1, R9 ;  /* 0x0000000106087824 */ /* 0x002fe200078e0209 */
[----:B---3--:R-:W-:Y:S01]  /*3ff0*/  FSEL R215, R18, -INF , P1 ;  /* 0xff80000012d77808 */ /* 0x008fe20000800000 */
[----:B------:R-:W1:Y:S01]  /*4000*/  SHFL.IDX PT, R9, R5, 0x1, 0x1c1f ;  /* 0x003c1f0005097f89 */ /* 0x000e6200000e0000 */
[----:B------:R-:W-:-:S02]  /*4010*/  FMNMX.FTZ R104, R49, R3, !PT ;  /* 0x0000000331687209 */ /* 0x000fc40007810000 */
[----:B------:R-:W-:Y:S02]  /*4020*/  IMNMX R3, R7, R8, PT ;  /* 0x0000000807037217 */ /* 0x000fe40003800200 */
[----:B----4-:R-:W-:Y:S02]  /*4030*/  FSEL R239, R14, -INF , P0 ;  /* 0xff8000000eef7808 */ /* 0x010fe40000000000 */
[C---:B------:R-:W-:Y:S02]  /*4040*/  ISETP.GT.AND P1, PT, R3.reuse, RZ, PT ;  /* 0x000000ff0300720c */ /* 0x040fe40003f24270 */
[----:B------:R-:W-:Y:S02]  /*4050*/  ISETP.GT.AND P0, PT, R3, 0x1, PT ;  /* 0x000000010300780c */ /* 0x000fe40003f04270 */
[----:B--2---:R-:W-:Y:S02]  /*4060*/  FSEL R11, R47, -INF , P1 ;  /* 0xff8000002f0b7808 */ /* 0x004fe40000800000 */
[----:B------:R-:W-:-:S02]  /*4070*/  ISETP.GT.AND P1, PT, R3, 0x8, PT ;  /* 0x000000080300780c */ /* 0x000fc40003f24270 */
[----:B------:R-:W-:Y:S02]  /*4080*/  FSEL R14, R46, -INF , P0 ;  /* 0xff8000002e0e7808 */ /* 0x000fe40000000000 */
[----:B------:R-:W-:Y:S02]  /*4090*/  FSEL R18, R24, -INF , P1 ;  /* 0xff80000018127808 */ /* 0x000fe40000800000 */
[C---:B------:R-:W-:Y:S01]  /*40a0*/  ISETP.GT.AND P0, PT, R3.reuse, 0x9, PT ;  /* 0x000000090300780c */ /* 0x040fe20003f04270 */
[----:B------:R-:W2:Y:S01]  /*40b0*/  MUFU.TANH R24, R16 ;  /* 0x0000001000187308 */ /* 0x000ea20000002400 */
[----:B------:R-:W-:Y:S02]  /*40c0*/  ISETP.GT.AND P1, PT, R3, 0x10, PT ;  /* 0x000000100300780c */ /* 0x000fe40003f24270 */
[----:B------:R-:W-:Y:S01]  /*40d0*/  FMNMX.FTZ R104, R51, R104, !PT ;  /* 0x0000006833687209 */ /* 0x000fe20007810000 */
[----:B-1----:R-:W-:Y:S01]  /*40e0*/  IMAD.IADD R6, R6, 0x1, R9 ;  /* 0x0000000106067824 */ /* 0x002fe200078e0209 */
[----:B------:R-:W-:-:S02]  /*40f0*/  FMNMX.FTZ R5, R11, R14, !PT ;  /* 0x0000000e0b057209 */ /* 0x000fc40007810000 */
[----:B------:R-:W-:Y:S01]  /*4100*/  FSEL R32, R57, -INF , P0 ;  /* 0xff80000039207808 */ /* 0x000fe20000000000 */
[----:B------:R1:W3:Y:S01]  /*4110*/  MUFU.TANH R16, R13 ;  /* 0x0000000d00107308 */ /* 0x0002e20000002400 */
[----:B------:R-:W-:Y:S02]  /*4120*/  FSEL R39, R53, -INF , P1 ;  /* 0xff80000035277808 */ /* 0x000fe40000800000 */
[C---:B------:R-:W-:Y:S02]  /*4130*/  ISETP.GT.AND P0, PT, R3.reuse, 0x11, PT ;  /* 0x000000110300780c */ /* 0x040fe40003f04270 */
[----:B------:R-:W-:Y:S02]  /*4140*/  ISETP.GT.AND P1, PT, R3, 0x18, PT ;  /* 0x000000180300780c */ /* 0x000fe40003f24270 */
[----:B------:R-:W-:Y:S02]  /*4150*/  FMNMX.FTZ R104, R165, R104, !PT ;  /* 0x00000068a5687209 */ /* 0x000fe40007810000 */
[----:B------:R-:W-:-:S02]  /*4160*/  FMNMX.FTZ R5, R18, R5, !PT ;  /* 0x0000000512057209 */ /* 0x000fc40007810000 */
[----:B------:R-:W-:Y:S02]  /*4170*/  FSEL R46, R56, -INF , P0 ;  /* 0xff800000382e7808 */ /* 0x000fe40000000000 */
[----:B------:R-:W-:Y:S02]  /*4180*/  FSEL R47, R43, -INF , P1 ;  /* 0xff8000002b2f7808 */ /* 0x000fe40000800000 */
[C---:B------:R-:W-:Y:S02]  /*4190*/  ISETP.GT.AND P0, PT, R3.reuse, 0x19, PT ;  /* 0x000000190300780c */ /* 0x040fe40003f04270 */
[----:B------:R-:W-:Y:S02]  /*41a0*/  ISETP.GT.AND P1, PT, R3, 0x20, PT ;  /* 0x000000200300780c */ /* 0x000fe40003f24270 */
[----:B------:R-:W-:Y:S02]  /*41b0*/  FMNMX.FTZ R104, R164, R104, !PT ;  /* 0x00000068a4687209 */ /* 0x000fe40007810000 */
[----:B------:R-:W-:-:S02]  /*41c0*/  FMNMX.FTZ R5, R32, R5, !PT ;  /* 0x0000000520057209 */ /* 0x000fc40007810000 */
[----:B------:R-:W-:Y:S02]  /*41d0*/  FSEL R82, R52, -INF , P0 ;  /* 0xff80000034527808 */ /* 0x000fe40000000000 */
[----:B------:R-:W-:Y:S02]  /*41e0*/  FSEL R101, R42, -INF , P1 ;  /* 0xff8000002a657808 */ /* 0x000fe40000800000 */
[----:B------:R-:W-:Y:S02]  /*41f0*/  FMNMX.FTZ R104, R159, R104, !PT ;  /* 0x000000689f687209 */ /* 0x000fe40007810000 */
[C---:B------:R-:W-:Y:S02]  /*4200*/  ISETP.GT.AND P0, PT, R3.reuse, 0x21, PT ;  /* 0x000000210300780c */ /* 0x040fe40003f04270 */
[----:B------:R-:W-:Y:S02]  /*4210*/  ISETP.GT.AND P1, PT, R3, 0x28, PT ;  /* 0x000000280300780c */ /* 0x000fe40003f24270 */
[----:B------:R-:W-:-:S02]  /*4220*/  FMNMX.FTZ R5, R39, R5, !PT ;  /* 0x0000000527057209 */ /* 0x000fc40007810000 */
[----:B------:R-:W-:Y:S02]  /*4230*/  FMNMX.FTZ R104, R166, R104, !PT ;  /* 0x00000068a6687209 */ /* 0x000fe40007810000 */
[----:B------:R-:W-:Y:S02]  /*4240*/  FSEL R103, R103, -INF , P0 ;  /* 0xff80000067677808 */ /* 0x000fe40000000000 */
[----:B------:R-:W-:Y:S02]  /*4250*/  FSEL R156, R40, -INF , P1 ;  /* 0xff800000289c7808 */ /* 0x000fe40000800000 */
[----:B------:R-:W-:Y:S01]  /*4260*/  FMNMX.FTZ R5, R46, R5, !PT ;  /* 0x000000052e057209 */ /* 0x000fe20007810000 */
[----:B------:R-:W-:Y:S01]  /*4270*/  LDSM.16.MT88.4 R40, [R222+0x2100] ;  /* 0x00210000de28783b */ /* 0x000fe20000004200 */
[C---:B------:R-:W-:Y:S02]  /*4280*/  ISETP.GT.AND P0, PT, R3.reuse, 0x29, PT ;  /* 0x000000290300780c */ /* 0x040fe40003f04270 */
[----:B------:R-:W-:-:S02]  /*4290*/  ISETP.GT.AND P1, PT, R3, 0x30, PT ;  /* 0x000000300300780c */ /* 0x000fc40003f24270 */
[----:B------:R-:W-:Y:S02]  /*42a0*/  FMNMX.FTZ R104, R213, R104, !PT ;  /* 0x00000068d5687209 */ /* 0x000fe40007810000 */
[----:B------:R-:W-:Y:S02]  /*42b0*/  FMNMX.FTZ R5, R47, R5, !PT ;  /* 0x000000052f057209 */ /* 0x000fe40007810000 */
[----:B------:R-:W-:Y:S02]  /*42c0*/  FSEL R158, R37, -INF , P0 ;  /* 0xff800000259e7808 */ /* 0x000fe40000000000 */
[----:B------:R-:W-:Y:S02]  /*42d0*/  FSEL R173, R36, -INF , P1 ;  /* 0xff80000024ad7808 */ /* 0x000fe40000800000 */
[C---:B------:R-:W-:Y:S02]  /*42e0*/  ISETP.GT.AND P0, PT, R3.reuse, 0x31, PT ;  /* 0x000000310300780c */ /* 0x040fe40003f04270 */
[----:B------:R-:W-:-:S02]  /*42f0*/  ISETP.GT.AND P1, PT, R3, 0x38, PT ;  /* 0x000000380300780c */ /* 0x000fc40003f24270 */
[----:B------:R-:W-:Y:S02]  /*4300*/  FMNMX.FTZ R104, R219, R104, !PT ;  /* 0x00000068db687209 */ /* 0x000fe40007810000 */
[----:B------:R-:W-:Y:S02]  /*4310*/  FMNMX.FTZ R5, R82, R5, !PT ;  /* 0x0000000552057209 */ /* 0x000fe40007810000 */
[----:B------:R-:W-:Y:S02]  /*4320*/  FSEL R175, R26, -INF , P0 ;  /* 0xff8000001aaf7808 */ /* 0x000fe40000000000 */
[----:B-----5:R-:W-:Y:S02]  /*4330*/  FSEL R174, R23, -INF , P1 ;  /* 0xff80000017ae7808 */ /* 0x020fe40000800000 */
[----:B------:R-:W-:Y:S02]  /*4340*/  ISETP.GT.AND P0, PT, R3, 0x39, PT ;  /* 0x000000390300780c */ /* 0x000fe40003f04270 */
[----:B------:R-:W-:-:S02]  /*4350*/  ISETP.GT.AND P1, PT, R4, 0x9, PT ;  /* 0x000000090400780c */ /* 0x000fc40003f24270 */
[----:B------:R-:W-:Y:S02]  /*4360*/  FMNMX.FTZ R104, R215, R104, !PT ;  /* 0x00000068d7687209 */ /* 0x000fe40007810000 */
[----:B------:R-:W-:Y:S02]  /*4370*/  FMNMX.FTZ R5, R101, R5, !PT ;  /* 0x0000000565057209 */ /* 0x000fe40007810000 */
[----:B------:R-:W-:Y:S02]  /*4380*/  FSEL R208, R12, -INF , P0 ;  /* 0xff8000000cd07808 */ /* 0x000fe40000000000 */
[----:B------:R-:W-:Y:S02]  /*4390*/  FSEL R37, R69, -INF , P1 ;  /* 0xff80000045257808 */ /* 0x000fe40000800000 */
[----:B------:R-:W-:Y:S02]  /*43a0*/  FMNMX.FTZ R104, R239, R104, !PT ;  /* 0x00000068ef687209 */ /* 0x000fe40007810000 */
[----:B------:R-:W-:-:S02]  /*43b0*/  ISETP.GT.AND P1, PT, R4, 0x10, PT ;  /* 0x000000100400780c */ /* 0x000fc40003f24270 */
[----:B------:R-:W-:Y:S01]  /*43c0*/  ISETP.GT.AND P0, PT, R4, 0x11, PT ;  /* 0x000000110400780c */ /* 0x000fe20003f04270 */
[----:B------:R-:W4:Y:S01]  /*43d0*/  SHFL.BFLY PT, R8, R104, 0x2, 0x1f ;  /* 0x0c401f0068087f89 */ /* 0x000f2200000e0000 */
[----:B------:R-:W-:Y:S02]  /*43e0*/  FMNMX.FTZ R5, R103, R5, !PT ;  /* 0x0000000567057209 */ /* 0x000fe40007810000 */
        /* <DEDUP_REMOVED lines=8> */
[C---:B------:R-:W-:Y:S02]  /*4470*/  ISETP.GT.AND P1, PT, R4.reuse, 0x20, PT ;  /* 0x000000200400780c */ /* 0x040fe40003f24270 */
[----:B------:R-:W-:-:S02]  /*4480*/  ISETP.GT.AND P0, PT, R4, 0x21, PT ;  /* 0x000000210400780c */ /* 0x000fc40003f04270 */
[----:B------:R-:W-:Y:S02]  /*4490*/  FMNMX.FTZ R5, R173, R5, !PT ;  /* 0x00000005ad057209 */ /* 0x000fe40007810000 */
[----:B------:R-:W-:Y:S02]  /*44a0*/  IMNMX R3, R7, R6, PT ;  /* 0x0000000607037217 */ /* 0x000fe40003800200 */
[----:B------:R-:W-:Y:S01]  /*44b0*/  FSEL R107, R63, -INF , P1 ;  /* 0xff8000003f6b7808 */ /* 0x000fe20000800000 */
[----:B------:R5:W1:Y:S01]  /*44c0*/  MUFU.TANH R7, R10 ;  /* 0x0000000a00077308 */ /* 0x000a620000002400 */
[----:B------:R-:W-:Y:S02]  /*44d0*/  FSEL R157, R157, -INF , P0 ;  /* 0xff8000009d9d7808 */ /* 0x000fe40000000000 */
[----:B------:R-:W-:Y:S02]  /*44e0*/  FMNMX.FTZ R6, R33, R38, !PT ;  /* 0x0000002621067209 */ /* 0x000fe40007810000 */
[----:B------:R-:W-:-:S02]  /*44f0*/  ISETP.GT.AND P1, PT, R4, 0x28, PT ;  /* 0x000000280400780c */ /* 0x000fc40003f24270 */
[----:B------:R-:W-:Y:S02]  /*4500*/  ISETP.GT.AND P0, PT, R4, 0x29, PT ;  /* 0x000000290400780c */ /* 0x000fe40003f04270 */
[----:B------:R-:W-:Y:S02]  /*4510*/  FMNMX.FTZ R5, R175, R5, !PT ;  /* 0x00000005af057209 */ /* 0x000fe40007810000 */
[----:B------:R-:W-:Y:S02]  /*4520*/  FMNMX.FTZ R6, R45, R6, !PT ;  /* 0x000000062d067209 */ /* 0x000fe40007810000 */
[----:B------:R-:W-:Y:S02]  /*4530*/  FSEL R167, R167, -INF , P1 ;  /* 0xff800000a7a77808 */ /* 0x000fe40000800000 */
[----:B------:R-:W-:Y:S02]  /*4540*/  FSEL R172, R172, -INF , P0 ;  /* 0xff800000acac7808 */ /* 0x000fe40000000000 */
[----:B------:R-:W-:-:S02]  /*4550*/  ISETP.GT.AND P1, PT, R4, 0x30, PT ;  /* 0x000000300400780c */ /* 0x000fc40003f24270 */
[----:B------:R-:W-:Y:S02]  /*4560*/  ISETP.GT.AND P0, PT, R4, 0x31, PT ;  /* 0x000000310400780c */ /* 0x000fe40003f04270 */
[----:B------:R-:W-:Y:S02]  /*4570*/  FMNMX.FTZ R5, R174, R5, !PT ;  /* 0x00000005ae057209 */ /* 0x000fe40007810000 */
[----:B------:R-:W-:Y:S02]  /*4580*/  FMNMX.FTZ R6, R37, R6, !PT ;  /* 0x0000000625067209 */ /* 0x000fe40007810000 */
[----:B------:R-:W-:Y:S02]  /*4590*/  FSEL R209, R209, -INF , P1 ;  /* 0xff800000d1d17808 */ /* 0x000fe40000800000 */
[----:B------:R-:W-:Y:S02]  /*45a0*/  FSEL R210, R210, -INF , P0 ;  /* 0xff800000d2d27808 */ /* 0x000fe40000000000 */
[----:B------:R-:W-:-:S02]  /*45b0*/  FMNMX.FTZ R5, R208, R5, !PT ;  /* 0x00000005d0057209 */ /* 0x000fc40007810000 */
[C---:B------:R-:W-:Y:S02]  /*45c0*/  ISETP.GT.AND P1, PT, R4.reuse, 0x38, PT ;  /* 0x000000380400780c */ /* 0x040fe40003f24270 */
[----:B------:R-:W-:Y:S02]  /*45d0*/  ISETP.GT.AND P0, PT, R4, 0x39, PT ;  /* 0x000000390400780c */ /* 0x000fe40003f04270 */
[----:B------:R-:W-:Y:S02]  /*45e0*/  FMNMX.FTZ R4, R44, R6, !PT ;  /* 0x000000062c047209 */ /* 0x000fe40007810000 */
[----:B----4-:R-:W-:Y:S02]  /*45f0*/  FMNMX.FTZ R104, R104, R8, !PT ;  /* 0x0000000868687209 */ /* 0x010fe40007810000 */
[----:B------:R-:W4:Y:S01]  /*4600*/  SHFL.BFLY PT, R8, R5, 0x2, 0x1f ;  /* 0x0c401f0005087f89 */ /* 0x000f2200000e0000 */
[----:B------:R-:W-:Y:S02]  /*4610*/  FMNMX.FTZ R4, R80, R4, !PT ;  /* 0x0000000450047209 */ /* 0x000fe40007810000 */
[----:B------:R-:W-:Y:S01]  /*4620*/  FSEL R241, R241, -INF , P1 ;  /* 0xff800000f1f17808 */ /* 0x000fe20000800000 */
[----:B------:R-:W2:Y:S01]  /*4630*/  SHFL.BFLY PT, R9, R104, 0x1, 0x1f ;  /* 0x0c201f0068097f89 */ /* 0x000ea200000e0000 */
[----:B------:R-:W-:-:S02]  /*4640*/  FMNMX.FTZ R4, R83, R4, !PT ;  /* 0x0000000453047209 */ /* 0x000fc40007810000 */
[----:B------:R-:W-:Y:S02]  /*4650*/  ISETP.GT.AND P1, PT, R3, RZ, PT ;  /* 0x000000ff0300720c */ /* 0x000fe40003f24270 */
[----:B------:R-:W-:Y:S02]  /*4660*/  FMNMX.FTZ R4, R81, R4, !PT ;  /* 0x0000000451047209 */ /* 0x000fe40007810000 */
[----:B------:R-:W-:Y:S02]  /*4670*/  FSEL R242, R242, -INF , P0 ;  /* 0xff800000f2f27808 */ /* 0x000fe40000000000 */
[----:B------:R-:W-:Y:S02]  /*4680*/  FMNMX.FTZ R4, R107, R4, !PT ;  /* 0x000000046b047209 */ /* 0x000fe40007810000 */
[----:B------:R-:W-:Y:S02]  /*4690*/  ISETP.GT.AND P0, PT, R3, 0x1, PT ;  /* 0x000000010300780c */ /* 0x000fe40003f04270 */
[----:B------:R-:W-:-:S02]  /*46a0*/  FMNMX.FTZ R4, R157, R4, !PT ;  /* 0x000000049d047209 */ /* 0x000fc40007810000 */
[----:B------:R-:W-:Y:S02]  /*46b0*/  FSEL R36, R60, -INF , P1 ;  /* 0xff8000003c247808 */ /* 0x000fe40000800000 */
[----:B------:R-:W-:Y:S02]  /*46c0*/  FMNMX.FTZ R4, R167, R4, !PT ;  /* 0x00000004a7047209 */ /* 0x000fe40007810000 */
[----:B------:R-:W-:Y:S02]  /*46d0*/  ISETP.GT.AND P1, PT, R3, 0x8, PT ;  /* 0x000000080300780c */ /* 0x000fe40003f24270 */
[----:B-1----:R-:W-:Y:S02]  /*46e0*/  FSEL R13, R58, -INF , P0 ;  /* 0xff8000003a0d7808 */ /* 0x002fe40000000000 */
[----:B----4-:R-:W-:Y:S02]  /*46f0*/  FMNMX.FTZ R8, R5, R8, !PT ;  /* 0x0000000805087209 */ /* 0x010fe40007810000 */
[----:B------:R-:W-:-:S02]  /*4700*/  FMNMX.FTZ R4, R172, R4, !PT ;  /* 0x00000004ac047209 */ /* 0x000fc40007810000 */
[----:B------:R-:W-:Y:S01]  /*4710*/  ISETP.GT.AND P0, PT, R3, 0x9, PT ;  /* 0x000000090300780c */ /* 0x000fe20003f04270 */
[----:B------:R-:W-:Y:S01]  /*4720*/  SHFL.BFLY PT, R102, R8, 0x1, 0x1f ;  /* 0x0c201f0008667f89 */ /* 0x000fe200000e0000 */
[----:B-----5:R-:W-:Y:S02]  /*4730*/  FSEL R10, R54, -INF , P1 ;  /* 0xff800000360a7808 */ /* 0x020fe40000800000 */
[----:B------:R-:W-:Y:S02]  /*4740*/  FMNMX.FTZ R5, R36, R13, !PT ;  /* 0x0000000d24057209 */ /* 0x000fe40007810000 */
[----:B--2---:R-:W-:Y:S02]  /*4750*/  FMNMX.FTZ R104, R104, R9, !PT ;  /* 0x0000000968687209 */ /* 0x004fe40007810000 */
[----:B------:R-:W-:Y:S02]  /*4760*/  FMNMX.FTZ R4, R209, R4, !PT ;  /* 0x00000004d1047209 */ /* 0x000fe40007810000 */
[----:B------:R-:W-:Y:S01]  /*4770*/  ISETP.GT.AND P1, PT, R3, 0x10, PT ;  /* 0x000000100300780c */ /* 0x000fe20003f24270 */
[----:B------:R-:W-:Y:S01]  /*4780*/  FMUL.FTZ R12, R104, c[0x0][0x2d0] ;  /* 0x0000b400680c7a20 */ /* 0x000fe20000410000 */
[----:B------:R-:W-:-:S02]  /*4790*/  FSEL R9, R55, -INF , P0 ;  /* 0xff80000037097808 */ /* 0x000fc40000000000 */
[----:B------:R-:W-:Y:S02]  /*47a0*/  FMNMX.FTZ R5, R10, R5, !PT ;  /* 0x000000050a057209 */ /* 0x000fe40007810000 */
[----:B------:R-:W-:Y:S02]  /*47b0*/  FMNMX.FTZ R4, R210, R4, !PT ;  /* 0x00000004d2047209 */ /* 0x000fe40007810000 */
[----:B------:R-:W-:Y:S02]  /*47c0*/  ISETP.GT.AND P0, PT, R3, 0x11, PT ;  /* 0x000000110300780c */ /* 0x000fe40003f04270 */
[----:B------:R-:W-:Y:S02]  /*47d0*/  FSEL R67, R73, -INF , P1 ;  /* 0xff80000049437808 */ /* 0x000fe40000800000 */
[----:B------:R-:W-:Y:S02]  /*47e0*/  FMNMX.FTZ R5, R9, R5, !PT ;  /* 0x0000000509057209 */ /* 0x000fe40007810000 */
[----:B------:R-:W-:-:S02]  /*47f0*/  FMNMX.FTZ R4, R241, R4, !PT ;  /* 0x00000004f1047209 */ /* 0x000fc40007810000 */
[----:B------:R-:W-:Y:S02]  /*4800*/  ISETP.GT.AND P1, PT, R3, 0x18, PT ;  /* 0x000000180300780c */ /* 0x000fe40003f24270 */
[----:B------:R-:W-:Y:S02]  /*4810*/  FSEL R66, R74, -INF , P0 ;  /* 0xff8000004a427808 */ /* 0x000fe40000000000 */
[----:B------:R-:W-:Y:S02]  /*4820*/  FMNMX.FTZ R5, R67, R5, !PT ;  /* 0x0000000543057209 */ /* 0x000fe40007810000 */
[----:B------:R-:W-:Y:S02]  /*4830*/  FMNMX.FTZ R4, R242, R4, !PT ;  /* 0x00000004f2047209 */ /* 0x000fe40007810000 */
[----:B------:R-:W-:Y:S02]  /*4840*/  ISETP.GT.AND P0, PT, R3, 0x19, PT ;  /* 0x000000190300780c */ /* 0x000fe40003f04270 */
[----:B------:R-:W-:Y:S01]  /*4850*/  FSEL R65, R61, -INF , P1 ;  /* 0xff8000003d417808 */ /* 0x000fe20000800000 */
[----:B------:R-:W1:Y:S01]  /*4860*/  SHFL.BFLY PT, R6, R4, 0x2, 0x1f ;  /* 0x0c401f0004067f89 */ /* 0x000e6200000e0000 */
[----:B------:R-:W-:-:S02]  /*4870*/  FMNMX.FTZ R5, R66, R5, !PT ;  /* 0x0000000542057209 */ /* 0x000fc40007810000 */
[----:B------:R-:W-:Y:S02]  /*4880*/  ISETP.GT.AND P1, PT, R3, 0x20, PT ;  /* 0x000000200300780c */ /* 0x000fe40003f24270 */
[----:B------:R-:W-:Y:S02]  /*4890*/  FSEL R64, R62, -INF , P0 ;  /* 0xff8000003e407808 */ /* 0x000fe40000000000 */
[----:B------:R-:W-:Y:S02]  /*48a0*/  FMNMX.FTZ R5, R65, R5, !PT ;  /* 0x0000000541057209 */ /* 0x000fe40007810000 */
[----:B------:R-:W-:Y:S02]  /*48b0*/  ISETP.GT.AND P0, PT, R3, 0x21, PT ;  /* 0x000000210300780c */ /* 0x000fe40003f04270 */
[----:B------:R-:W-:Y:S02]  /*48c0*/  FSEL R154, R154, -INF , P1 ;  /* 0xff8000009a9a7808 */ /* 0x000fe40000800000 */
[----:B------:R-:W-:-:S02]  /*48d0*/  FMNMX.FTZ R5, R64, R5, !PT ;  /* 0x0000000540057209 */ /* 0x000fc40007810000 */
[----:B------:R-:W-:Y:S02]  /*48e0*/  ISETP.GT.AND P1, PT, R3, 0x28, PT ;  /* 0x000000280300780c */ /* 0x000fe40003f24270 */
[----:B------:R-:W-:Y:S02]  /*48f0*/  FSEL R153, R153, -INF , P0 ;  /* 0xff80000099997808 */ /* 0x000fe40000000000 */
[----:B------:R-:W-:Y:S02]  /*4900*/  FMNMX.FTZ R5, R154, R5, !PT ;  /* 0x000000059a057209 */ /* 0x000fe40007810000 */
[----:B------:R-:W-:Y:S02]  /*4910*/  ISETP.GT.AND P0, PT, R3, 0x29, PT ;  /* 0x000000290300780c */ /* 0x000fe40003f04270 */
[----:B------:R-:W-:Y:S02]  /*4920*/  FSEL R152, R152, -INF , P1 ;  /* 0xff80000098987808 */ /* 0x000fe40000800000 */
[----:B------:R-:W-:-:S02]  /*4930*/  FMNMX.FTZ R5, R153, R5, !PT ;  /* 0x0000000599057209 */ /* 0x000fc40007810000 */
[----:B------:R-:W-:Y:S02]  /*4940*/  FSEL R155, R24, -INF , P0 ;  /* 0xff800000189b7808 */ /* 0x000fe40000000000 */
[C---:B------:R-:W-:Y:S02]  /*4950*/  ISETP.GT.AND P0, PT, R3.reuse, 0x31, PT ;  /* 0x000000310300780c */ /* 0x040fe40003f04270 */
[----:B------:R-:W-:Y:S02]  /*4960*/  ISETP.GT.AND P1, PT, R3, 0x30, PT ;  /* 0x000000300300780c */ /* 0x000fe40003f24270 */
[----:B------:R-:W-:Y:S02]  /*4970*/  FMNMX.FTZ R5, R152, R5, !PT ;  /* 0x0000000598057209 */ /* 0x000fe40007810000 */
[----:B------:R-:W-:Y:S02]  /*4980*/  FSEL R216, R21, -INF , P0 ;  /* 0xff80000015d87808 */ /* 0x000fe40000000000 */
[----:B------:R-:W-:-:S02]  /*4990*/  FSETP.NEU.FTZ.AND P0, PT, R104, -INF , PT ;  /* 0xff8000006800780b */ /* 0x000fc40003f1d000 */
[----:B------:R-:W-:Y:S02]  /*49a0*/  FSEL R211, R19, -INF , P1 ;  /* 0xff80000013d37808 */ /* 0x000fe40000800000 */
[----:B------:R-:W-:Y:S02]  /*49b0*/  FMNMX.FTZ R5, R155, R5, !PT ;  /* 0x000000059b057209 */ /* 0x000fe40007810000 */
[----:B------:R-:W-:Y:S02]  /*49c0*/  ISETP.GT.AND P1, PT, R3, 0x38, PT ;  /* 0x000000380300780c */ /* 0x000fe40003f24270 */
[----:B------:R-:W-:Y:S02]  /*49d0*/  FSEL R12, R12, RZ, P0 ;  /* 0x000000ff0c0c7208 */ /* 0x000fe40000000000 */
[----:B------:R-:W-:Y:S02]  /*49e0*/  FMNMX.FTZ R5, R211, R5, !PT ;  /* 0x00000005d3057209 */ /* 0x000fe40007810000 */
[----:B-1----:R-:W-:Y:S01]  /*49f0*/  FMNMX.FTZ R4, R6, R4, !PT ;  /* 0x0000000406047209 */ /* 0x002fe20007810000 */
[----:B------:R-:W-:Y:S01]  /*4a00*/  FFMA.FTZ R6, R20, c[0x0][0x2d0], -R12 ;  /* 0x0000b40014067a23 */ /* 0x000fe2000001080c */
[----:B---3--:R-:W-:-:S02]  /*4a10*/  FSEL R238, R16, -INF , P1 ;  /* 0xff80000010ee7808 */ /* 0x008fc40000800000 */
[----:B------:R-:W-:Y:S01]  /*4a20*/  ISETP.GT.AND P1, PT, R3, 0x39, PT ;  /* 0x000000390300780c */ /* 0x000fe20003f24270 */
[----:B------:R-:W-:Y:S01]  /*4a30*/  FFMA.FTZ R3, R15, c[0x0][0x2d0], -R12 ;  /* 0x0000b4000f037a23 */ /* 0x000fe2000001080c */
[----:B------:R-:W-:Y:S01]  /*4a40*/  FMNMX.FTZ R5, R216, R5, !PT ;  /* 0x00000005d8057209 */ /* 0x000fe20007810000 */
[----:B------:R-:W1:Y:S01]  /*4a50*/  SHFL.BFLY PT, R106, R4, 0x1, 0x1f ;  /* 0x0c201f00046a7f89 */ /* 0x000e6200000e0000 */
[----:B------:R-:W-:Y:S01]  /*4a60*/  FSEL R240, R7, -INF , P1 ;  /* 0xff80000007f07808 */ /* 0x000fe20000800000 */
[----:B------:R2:W-:Y:S01]  /*4a70*/  MUFU.EX2 R188, R3 ;  /* 0x0000000300bc7308 */ /* 0x0005e20000000800 */
[----:B------:R-:W-:Y:S02]  /*4a80*/  FMNMX.FTZ R5, R238, R5, !PT ;  /* 0x00000005ee057209 */ /* 0x000fe40007810000 */
[----:B------:R-:W-:Y:S02]  /*4a90*/  FMNMX.FTZ R102, R102, R8, !PT ;  /* 0x0000000866667209 */ /* 0x000fe40007810000 */
[----:B------:R-:W-:-:S02]  /*4aa0*/  FMNMX.FTZ R5, R240, R5, !PT ;  /* 0x00000005f0057209 */ /* 0x000fc40007810000 */
[----:B------:R-:W-:Y:S01]  /*4ab0*/  FSETP.NEU.FTZ.AND P0, PT, R102, -INF , PT ;  /* 0xff8000006600780b */ /* 0x000fe20003f1d000 */
[----:B------:R3:W-:Y:S02]  /*4ac0*/  MUFU.EX2 R196, R6 ;  /* 0x0000000600c47308 */ /* 0x0007e40000000800 */
[----:B------:R-:W4:Y:S01]  /*4ad0*/  SHFL.BFLY PT, R7, R5, 0x2, 0x1f ;  /* 0x0c401f0005077f89 */ /* 0x000f2200000e0000 */
[----:B--2---:R-:W-:-:S05]  /*4ae0*/  FFMA.FTZ R3, R17, c[0x0][0x2d0], -R12 ;  /* 0x0000b40011037a23 */ /* 0x004fca000001080c */
[----:B------:R2:W5:Y:S01]  /*4af0*/  MUFU.EX2 R27, R3 ;  /* 0x00000003001b7308 */ /* 0x0005620000000800 */
[----:B-1----:R-:W-:Y:S01]  /*4b00*/  FMNMX.FTZ R106, R4, R106, !PT ;  /* 0x0000006a046a7209 */ /* 0x002fe20007810000 */
[----:B---3--:R-:W-:Y:S02]  /*4b10*/  FFMA.FTZ R6, R22, c[0x0][0x2d0], -R12 ;  /* 0x0000b40016067a23 */ /* 0x008fe4000001080c */
[----:B------:R-:W-:Y:S04]  /*4b20*/  LDSM.16.MT88.4 R20, [R221+0x1100] ;  /* 0x00110000dd14783b */ /* 0x000fe80000004200 */
[----:B------:R1:W3:Y:S01]  /*4b30*/  MUFU.EX2 R194, R6 ;  /* 0x0000000600c27308 */ /* 0x0002e20000000800 */
[----:B----4-:R-:W-:Y:S01]  /*4b40*/  FMNMX.FTZ R5, R5, R7, !PT ;  /* 0x0000000705057209 */ /* 0x010fe20007810000 */
[----:B--2---:R-:W-:-:S04]  /*4b50*/  FMUL.FTZ R3, R102, c[0x0][0x2d0] ;  /* 0x0000b40066037a20 */ /* 0x004fc80000410000 */
[----:B------:R-:W2:Y:S01]  /*4b60*/  SHFL.BFLY PT, R4, R5, 0x1, 0x1f ;  /* 0x0c201f0005047f89 */ /* 0x000ea200000e0000 */
[----:B------:R-:W-:Y:S02]  /*4b70*/  FSEL R3, R3, RZ, P0 ;  /* 0x000000ff03037208 */ /* 0x000fe40000000000 */
[----:B------:R-:W-:-:S03]  /*4b80*/  FSETP.NEU.FTZ.AND P0, PT, R106, -INF , PT ;  /* 0xff8000006a00780b */ /* 0x000fc60003f1d000 */
[--C-:B------:R-:W-:Y:S02]  /*4b90*/  FFMA.FTZ R0, R14, c[0x0][0x2d0], -R3.reuse ;  /* 0x0000b4000e007a23 */ /* 0x100fe40000010803 */
[----:B------:R-:W-:Y:S02]  /*4ba0*/  FFMA.FTZ R2, R32, c[0x0][0x2d0], -R3 ;  /* 0x0000b40020027a23 */ /* 0x000fe40000010803 */
[----:B------:R4:W-:Y:S01]  /*4bb0*/  MUFU.EX2 R189, R0 ;  /* 0x0000000000bd7308 */ /* 0x0009e20000000800 */
[----:B-----5:R-:W-:Y:S02]  /*4bc0*/  IMAD.MOV.U32 R14, RZ, RZ, R27 ;  /* 0x000000ffff0e7224 */ /* 0x020fe400078e001b */
[----:B------:R-:W5:Y:S01]  /*4bd0*/  LDSM.16.MT88.4 R24, [R222+0x100] ;  /* 0x00010000de18783b */ /* 0x000f620000004200 */
[----:B-1----:R-:W-:-:S04]  /*4be0*/  FFMA.FTZ R6, R11, c[0x0][0x2d0], -R3 ;  /* 0x0000b4000b067a23 */ /* 0x002fc80000010803 */
[----:B------:R-:W-:Y:S01]  /*4bf0*/  MUFU.EX2 R176, R2 ;  /* 0x0000000200b07308 */ /* 0x000fe20000000800 */
[----:B--2---:R-:W-:Y:S02]  /*4c00*/  FMNMX.FTZ R105, R5, R4, !PT ;  /* 0x0000000405697209 */ /* 0x004fe40007810000 */
[----:B------:R-:W-:Y:S01]  /*4c10*/  F2FP.BF16.PACK_AB R4, R14, R188 ;  /* 0x000000bc0e04723e */ /* 0x000fe200000010ff */
[----:B----4-:R-:W-:-:S04]  /*4c20*/  FFMA.FTZ R0, R18, c[0x0][0x2d0], -R3 ;  /* 0x0000b40012007a23 */ /* 0x010fc80000010803 */
[----:B------:R3:W1:Y:S01]  /*4c30*/  MUFU.EX2 R190, R6 ;  /* 0x0000000600be7308 */ /* 0x0006620000000800 */
[----:B------:R-:W2:Y:S07]  /*4c40*/  LDSM.16.MT88.4 R16, [R222+0x1100] ;  /* 0x00110000de10783b */ /* 0x000eae0000004200 */
[----:B------:R4:W4:Y:S01]  /*4c50*/  MUFU.EX2 R195, R0 ;  /* 0x0000000000c37308 */ /* 0x0009220000000800 */
[----:B---3--:R-:W-:Y:S02]  /*4c60*/  F2FP.BF16.PACK_AB R6, R194, R196 ;  /* 0x000000c4c206723e */ /* 0x008fe400000010ff */
[----:B-1----:R-:W-:Y:S01]  /*4c70*/  F2FP.BF16.PACK_AB R5, R189, R190 ;  /* 0x000000bebd05723e */ /* 0x002fe200000010ff */
[----:B----4-:R-:W-:Y:S01]  /*4c80*/  FMUL.FTZ R0, R106, c[0x0][0x2d0] ;  /* 0x0000b4006a007a20 */ /* 0x010fe20000410000 */
[----:B------:R-:W-:-:S04]  /*4c90*/  F2FP.BF16.PACK_AB R7, R176, R195 ;  /* 0x000000c3b007723e */ /* 0x000fc800000010ff */
[----:B------:R-:W-:Y:S02]  /*4ca0*/  FSEL R0, R0, RZ, P0 ;  /* 0x000000ff00007208 */ /* 0x000fe40000000000 */
[----:B------:R-:W-:Y:S01]  /*4cb0*/  FSETP.NEU.FTZ.AND P0, PT, R105, -INF , PT ;  /* 0xff8000006900780b */ /* 0x000fe20003f1d000 */
[C---:B------:R-:W-:Y:S02]  /*4cc0*/  HMMA.16816.F32.BF16 R120, R4.reuse, R28, RZ ;  /* 0x0000001c0478723c */ /* 0x040fe400000418ff */
[--C-:B------:R-:W-:Y:S02]  /*4cd0*/  FFMA.FTZ R2, R33, c[0x0][0x2d0], -R0.reuse ;  /* 0x0000b40021027a23 */ /* 0x100fe40000010800 */
[----:B------:R-:W1:Y:S01]  /*4ce0*/  LDSM.16.MT88.4 R32, [R221+0x2100] ;  /* 0x00210000dd20783b */ /* 0x000e620000004200 */
[--C-:B------:R-:W-:Y:S01]  /*4cf0*/  FFMA.FTZ R8, R45, c[0x0][0x2d0], -R0.reuse ;  /* 0x0000b4002d087a23 */ /* 0x100fe20000010800 */
[----:B------:R3:W-:Y:S02]  /*4d00*/  MUFU.EX2 R15, R2 ;  /* 0x00000002000f7308 */ /* 0x0007e40000000800 */
[C---:B-----5:R-:W-:Y:S06]  /*4d10*/  HMMA.16816.F32.BF16 R116, R4.reuse, R24, RZ ;  /* 0x000000180474723c */ /* 0x060fec00000418ff */
[----:B------:R4:W-:Y:S02]  /*4d20*/  MUFU.EX2 R191, R8 ;  /* 0x0000000800bf7308 */ /* 0x0009e40000000800 */
[----:B------:R-:W-:Y:S01]  /*4d30*/  HMMA.16816.F32.BF16 R112, R4, R20, RZ ;  /* 0x000000140470723c */ /* 0x000fe200000418ff */
[----:B---3--:R-:W-:-:S07]  /*4d40*/  FFMA.FTZ R2, R38, c[0x0][0x2d0], -R0 ;  /* 0x0000b40026027a23 */ /* 0x008fce0000010800 */
[----:B--2---:R-:W-:Y:S01]  /*4d50*/  HMMA.16816.F32.BF16 R108, R4, R16, RZ ;  /* 0x00000010046c723c */ /* 0x004fe200000418ff */
[----:B------:R2:W-:Y:S01]  /*4d60*/  MUFU.EX2 R252, R2 ;  /* 0x0000000200fc7308 */ /* 0x0005e20000000800 */
[----:B----4-:R-:W-:-:S06]  /*4d70*/  FFMA.FTZ R8, R37, c[0x0][0x2d0], -R0 ;  /* 0x0000b40025087a23 */ /* 0x010fcc0000010800 */
[C---:B------:R-:W-:Y:S01]  /*4d80*/  HMMA.16816.F32.BF16 R92, R4.reuse, R40, RZ ;  /* 0x00000028045c723c */ /* 0x040fe200000418ff */
[----:B------:R3:W4:Y:S07]  /*4d90*/  MUFU.EX2 R193, R8 ;  /* 0x0000000800c17308 */ /* 0x00072e0000000800 */
[----:B------:R-:W-:Y:S01]  /*4da0*/  HMMA.16816.F32.BF16 R88, R4, R30, RZ ;  /* 0x0000001e0458723c */ /* 0x000fe200000418ff */
[----:B--2---:R-:W-:-:S05]  /*4db0*/  FMUL.FTZ R2, R105, c[0x0][0x2d0] ;  /* 0x0000b40069027a20 */ /* 0x004fca0000410000 */
[----:B------:R-:W-:Y:S02]  /*4dc0*/  FSEL R2, R2, RZ, P0 ;  /* 0x000000ff02027208 */ /* 0x000fe40000000000 */
[----:B-1----:R-:W-:Y:S03]  /*4dd0*/  HMMA.16816.F32.BF16 R96, R4, R32, RZ ;  /* 0x000000200460723c */ /* 0x002fe600000418ff */
[----:B---3--:R-:W-:-:S05]  /*4de0*/  FFMA.FTZ R8, R36, c[0x0][0x2d0], -R2 ;  /* 0x0000b40024087a23 */ /* 0x008fca0000010802 */
[C---:B------:R-:W-:Y:S01]  /*4df0*/  HMMA.16816.F32.BF16 R84, R4.reuse, R26, RZ ;  /* 0x0000001a0454723c */ /* 0x040fe200000418ff */
[----:B------:R1:W-:Y:S07]  /*4e00*/  MUFU.EX2 R249, R8 ;  /* 0x0000000800f97308 */ /* 0x0003ee0000000800 */
[C---:B------:R-:W-:Y:S08]  /*4e10*/  HMMA.16816.F32.BF16 R76, R4.reuse, R22, RZ ;  /* 0x00000016044c723c */ /* 0x040ff000000418ff */
[----:B------:R-:W-:Y:S01]  /*4e20*/  HMMA.16816.F32.BF16 R72, R4, R18, RZ ;  /* 0x000000120448723c */ /* 0x000fe200000418ff */
[----:B-1----:R-:W-:-:S02]  /*4e30*/  FFMA.FTZ R8, R13, c[0x0][0x2d0], -R2 ;  /* 0x0000b4000d087a23 */ /* 0x002fc40000010802 */
[----:B------:R-:W-:Y:S02]  /*4e40*/  FFMA.FTZ R13, R158, c[0x0][0x2d0], -R3 ;  /* 0x0000b4009e0d7a23 */ /* 0x000fe40000010803 */
[----:B------:R1:W2:Y:S01]  /*4e50*/  MUFU.EX2 R248, R8 ;  /* 0x0000000800f87308 */ /* 0x0002a20000000800 */
[----:B----4-:R-:W-:Y:S02]  /*4e60*/  IMAD.MOV.U32 R158, RZ, RZ, R193 ;  /* 0x000000ffff9e7224 */ /* 0x010fe400078e00c1 */
[C---:B------:R-:W-:Y:S08]  /*4e70*/  HMMA.16816.F32.BF16 R68, R4.reuse, R34, RZ ;  /* 0x000000220444723c */ /* 0x040ff000000418ff */
[----:B------:R-:W-:Y:S01]  /*4e80*/  HMMA.16816.F32.BF16 R60, R4, R42, RZ ;  /* 0x0000002a043c723c */ /* 0x000fe200000418ff */
[----:B-1----:R-:W-:Y:S01]  /*4e90*/  FFMA.FTZ R8, R10, c[0x0][0x2d0], -R2 ;  /* 0x0000b4000a087a23 */ /* 0x002fe20000010802 */
[----:B------:R-:W-:-:S05]  /*4ea0*/  F2FP.BF16.PACK_AB R10, R193, R191 ;  /* 0x000000bfc10a723e */ /* 0x000fca00000010ff */
[----:B------:R-:W-:Y:S01]  /*4eb0*/  FFMA.FTZ R4, R48, c[0x0][0x2d0], -R12 ;  /* 0x0000b40030047a23 */ /* 0x000fe2000001080c */
[----:B------:R1:W-:Y:S08]  /*4ec0*/  MUFU.EX2 R251, R8 ;  /* 0x0000000800fb7308 */ /* 0x0003f00000000800 */
[----:B------:R3:W-:Y:S01]  /*4ed0*/  MUFU.EX2 R250, R4 ;  /* 0x0000000400fa7308 */ /* 0x0007e20000000800 */
[----:B-1----:R-:W-:Y:S01]  /*4ee0*/  FFMA.FTZ R8, R9, c[0x0][0x2d0], -R2 ;  /* 0x0000b40009087a23 */ /* 0x002fe20000010802 */
[----:B--2---:R-:W-:-:S06]  /*4ef0*/  F2FP.BF16.PACK_AB R9, R248, R249 ;  /* 0x000000f9f809723e */ /* 0x004fcc00000010ff */
[----:B------:R1:W2:Y:S01]  /*4f00*/  MUFU.EX2 R192, R8 ;  /* 0x0000000800c07308 */ /* 0x0002a20000000800 */
[----:B---3--:R-:W-:-:S07]  /*4f10*/  FFMA.FTZ R4, R50, c[0x0][0x2d0], -R12 ;  /* 0x0000b40032047a23 */ /* 0x008fce000001080c */
[----:B------:R3:W-:Y:S01]  /*4f20*/  MUFU.EX2 R179, R4 ;  /* 0x0000000400b37308 */ /* 0x0007e20000000800 */
[----:B-1----:R-:W-:Y:S02]  /*4f30*/  F2FP.BF16.PACK_AB R8, R252, R15 ;  /* 0x0000000ffc08723e */ /* 0x002fe400000010ff */
[----:B--2---:R-:W-:Y:S01]  /*4f40*/  F2FP.BF16.PACK_AB R11, R192, R251 ;  /* 0x000000fbc00b723e */ /* 0x004fe200000010ff */
[----:B---3--:R-:W-:-:S06]  /*4f50*/  FFMA.FTZ R4, R49, c[0x0][0x2d0], -R12 ;  /* 0x0000b40031047a23 */ /* 0x008fcc000001080c */
[C---:B------:R-:W-:Y:S01]  /*4f60*/  HMMA.16816.F32.BF16 R128, R8.reuse, R28, RZ ;  /* 0x0000001c0880723c */ /* 0x040fe200000418ff */
[----:B------:R1:W-:Y:S07]  /*4f70*/  MUFU.EX2 R178, R4 ;  /* 0x0000000400b27308 */ /* 0x0003ee0000000800 */
[C---:B------:R-:W-:Y:S01]  /*4f80*/  HMMA.16816.F32.BF16 R144, R8.reuse, R30, RZ ;  /* 0x0000001e0890723c */ /* 0x040fe200000418ff */
[----:B------:R-:W-:Y:S07]  /*4f90*/  LDSM.16.MT88.4 R28, [R222+0x1500] ;  /* 0x00150000de1c783b */ /* 0x000fee0000004200 */
[----:B------:R-:W-:Y:S01]  /*4fa0*/  HMMA.16816.F32.BF16 R124, R8, R24, RZ ;  /* 0x00000018087c723c */ /* 0x000fe200000418ff */
[----:B-1----:R-:W-:-:S04]  /*4fb0*/  FFMA.FTZ R4, R51, c[0x0][0x2d0], -R12 ;  /* 0x0000b40033047a23 */ /* 0x002fc8000001080c */
[----:B------:R1:W2:Y:S03]  /*4fc0*/  MUFU.EX2 R177, R4 ;  /* 0x0000000400b17308 */ /* 0x0002a60000000800 */
[C---:B------:R-:W-:Y:S01]  /*4fd0*/  HMMA.16816.F32.BF16 R140, R8.reuse, R26, RZ ;  /* 0x0000001a088c723c */ /* 0x040fe200000418ff */
[----:B------:R-:W3:Y:S07]  /*4fe0*/  LDSM.16.MT88.4 R24, [R221+0x500] ;  /* 0x00050000dd18783b */ /* 0x000eee0000004200 */
[----:B------:R-:W-:Y:S01]  /*4ff0*/  HMMA.16816.F32.BF16 R56, R8, R20, RZ ;  /* 0x000000140838723c */ /* 0x000fe200000418ff */
[----:B-1----:R-:W-:-:S07]  /*5000*/  FFMA.FTZ R4, R39, c[0x0][0x2d0], -R3 ;  /* 0x0000b40027047a23 */ /* 0x002fce0000010803 */
[C---:B------:R-:W-:Y:S01]  /*5010*/  HMMA.16816.F32.BF16 R132, R8.reuse, R22, RZ ;  /* 0x000000160884723c */ /* 0x040fe200000418ff */
[----:B------:R-:W1:Y:S01]  /*5020*/  LDSM.16.MT88.4 R20, [R222+0x500] ;  /* 0x00050000de14783b */ /* 0x000e620000004200 */
[----:B--2---:R-:W-:Y:S01]  /*5030*/  F2FP.BF16.PACK_AB R6, R177, R178 ;  /* 0x000000b2b106723e */ /* 0x004fe200000010ff */
[----:B------:R2:W-:Y:S02]  /*5040*/  MUFU.EX2 R243, R4 ;  /* 0x0000000400f37308 */ /* 0x0005e40000000800 */
[----:B------:R-:W-:Y:S03]  /*5050*/  LDSM.16.MT88.4 R36, [R222+0x2500] ;  /* 0x00250000de24783b */ /* 0x000fe60000004200 */
[C---:B------:R-:W-:Y:S08]  /*5060*/  HMMA.16816.F32.BF16 R52, R8.reuse, R16, RZ ;  /* 0x000000100834723c */ /* 0x040ff000000418ff */
[----:B------:R-:W-:Y:S01]  /*5070*/  HMMA.16816.F32.BF16 R148, R8, R18, RZ ;  /* 0x000000120894723c */ /* 0x000fe200000418ff */
[----:B------:R-:W-:Y:S01]  /*5080*/  LDSM.16.MT88.4 R16, [R221+0x1500] ;  /* 0x00150000dd10783b */ /* 0x000fe20000004200 */
[----:B--2---:R-:W-:-:S04]  /*5090*/  FFMA.FTZ R4, R46, c[0x0][0x2d0], -R3 ;  /* 0x0000b4002e047a23 */ /* 0x004fc80000010803 */
[----:B------:R2:W4:Y:S02]  /*50a0*/  MUFU.EX2 R247, R4 ;  /* 0x0000000400f77308 */ /* 0x0005240000000800 */
[C---:B------:R-:W-:Y:S08]  /*50b0*/  HMMA.16816.F32.BF16 R48, R8.reuse, R32, RZ ;  /* 0x000000200830723c */ /* 0x040ff000000418ff */
[----:B------:R-:W-:Y:S01]  /*50c0*/  HMMA.16816.F32.BF16 R160, R8, R34, RZ ;  /* 0x0000002208a0723c */ /* 0x000fe200000418ff */
[----:B------:R-:W5:Y:S01]  /*50d0*/  LDSM.16.MT88.4 R32, [R221+0x2500] ;  /* 0x00250000dd20783b */ /* 0x000f620000004200 */
[----:B--2---:R-:W-:-:S06]  /*50e0*/  FFMA.FTZ R4, R47, c[0x0][0x2d0], -R3 ;  /* 0x0000b4002f047a23 */ /* 0x004fcc0000010803 */
[----:B------:R-:W-:Y:S01]  /*50f0*/  HMMA.16816.F32.BF16 R168, R8, R42, RZ ;  /* 0x0000002a08a8723c */ /* 0x000fe200000418ff */
[----:B----4-:R-:W-:Y:S01]  /*5100*/  F2FP.BF16.PACK_AB R5, R247, R243 ;  /* 0x000000f3f705723e */ /* 0x010fe200000010ff */
[----:B------:R2:W-:Y:S02]  /*5110*/  MUFU.EX2 R246, R4 ;  /* 0x0000000400f67308 */ /* 0x0005e40000000800 */
[----:B--2---:R-:W-:-:S06]  /*5120*/  FFMA.FTZ R4, R82, c[0x0][0x2d0], -R3 ;  /* 0x0000b40052047a23 */ /* 0x004fcc0000010803 */
[----:B------:R2:W4:Y:S02]  /*5130*/  MUFU.EX2 R244, R4 ;  /* 0x0000000400f47308 */ /* 0x0005240000000800 */
[--C-:B--2---:R-:W-:Y:S01]  /*5140*/  FFMA.FTZ R4, R44, c[0x0][0x2d0], -R0.reuse ;  /* 0x0000b4002c047a23 */ /* 0x104fe20000010800 */
[----:B----4-:R-:W-:Y:S01]  /*5150*/  F2FP.BF16.PACK_AB R7, R244, R246 ;  /* 0x000000f6f407723e */ /* 0x010fe200000010ff */
[----:B------:R-:W-:Y:S04]  /*5160*/  HMMA.16816.F32.BF16 R44, R8, R40, RZ ;  /* 0x00000028082c723c */ /* 0x000fe800000418ff */
[----:B------:R2:W-:Y:S03]  /*5170*/  MUFU.EX2 R218, R4 ;  /* 0x0000000400da7308 */ /* 0x0005e60000000800 */
[----:B------:R-:W-:-:S05]  /*5180*/  FFMA.FTZ R8, R83, c[0x0][0x2d0], -R0 ;  /* 0x0000b40053087a23 */ /* 0x000fca0000010800 */
[----:B------:R4:W-:Y:S01]  /*5190*/  MUFU.EX2 R214, R8 ;  /* 0x0000000800d67308 */ /* 0x0009e20000000800 */
[----:B--2---:R-:W-:-:S07]  /*51a0*/  FFMA.FTZ R4, R80, c[0x0][0x2d0], -R0 ;  /* 0x0000b40050047a23 */ /* 0x004fce0000010800 */
[----:B------:R2:W1:Y:S01]  /*51b0*/  MUFU.EX2 R217, R4 ;  /* 0x0000000400d97308 */ /* 0x0004620000000800 */
[----:B----4-:R-:W-:-:S07]  /*51c0*/  FFMA.FTZ R8, R81, c[0x0][0x2d0], -R0 ;  /* 0x0000b40051087a23 */ /* 0x010fce0000010800 */
[----:B------:R4:W-:Y:S01]  /*51d0*/  MUFU.EX2 R212, R8 ;  /* 0x0000000800d47308 */ /* 0x0009e20000000800 */
[----:B--2---:R-:W-:-:S07]  /*51e0*/  F2FP.BF16.PACK_AB R4, R179, R250 ;  /* 0x000000fab304723e */ /* 0x004fce00000010ff */
[----:B---3--:R-:W-:Y:S01]  /*51f0*/  HMMA.16816.F32.BF16 R184, R4, R24, R120 ;  /* 0x0000001804b8723c */ /* 0x008fe20000041878 */
[----:B----4-:R-:W-:-:S04]  /*5200*/  FFMA.FTZ R8, R67, c[0x0][0x2d0], -R2 ;  /* 0x0000b40043087a23 */ /* 0x010fc80000010802 */
[----:B------:R2:W-:Y:S03]  /*5210*/  MUFU.EX2 R206, R8 ;  /* 0x0000000800ce7308 */ /* 0x0005e60000000800 */
[C---:B------:R-:W-:Y:S08]  /*5220*/  HMMA.16816.F32.BF16 R120, R4.reuse, R26, R88 ;  /* 0x0000001a0478723c */ /* 0x040ff00000041858 */
[----:B-1----:R-:W-:Y:S01]  /*5230*/  HMMA.16816.F32.BF16 R136, R4, R22, R84 ;  /* 0x000000160488723c */ /* 0x002fe20000041854 */
[----:B--2---:R-:W-:-:S07]  /*5240*/  FFMA.FTZ R8, R66, c[0x0][0x2d0], -R2 ;  /* 0x0000b40042087a23 */ /* 0x004fce0000010802 */
[C---:B-----5:R-:W-:Y:S01]  /*5250*/  HMMA.16816.F32.BF16 R80, R4.reuse, R34, R68 ;  /* 0x000000220450723c */ /* 0x060fe20000041844 */
[----:B------:R1:W2:Y:S07]  /*5260*/  MUFU.EX2 R207, R8 ;  /* 0x0000000800cf7308 */ /* 0x0002ae0000000800 */
        /* <DEDUP_REMOVED lines=8> */
[----:B------:R1:W3:Y:S07]  /*52f0*/  MUFU.EX2 R204, R8 ;  /* 0x0000000800cc7308 */ /* 0x0002ee0000000800 */
[C---:B------:R-:W-:Y:S08]  /*5300*/  HMMA.16816.F32.BF16 R88, R4.reuse, R18, R76 ;  /* 0x000000120458723c */ /* 0x040ff0000004184c */
[----:B------:R-:W-:Y:S01]  /*5310*/  HMMA.16816.F32.BF16 R84, R4, R30, R72 ;  /* 0x0000001e0454723c */ /* 0x000fe20000041848 */
[----:B-1----:R-:W-:-:S02]  /*5320*/  FFMA.FTZ R8, R165, c[0x0][0x2d0], -R12 ;  /* 0x0000b400a5087a23 */ /* 0x002fc4000001080c */
[----:B------:R-:W-:Y:S02]  /*5330*/  IMAD.MOV.U32 R165, RZ, RZ, R188 ;  /* 0x000000ffffa57224 */ /* 0x000fe400078e00bc */
[----:B------:R1:W-:Y:S03]  /*5340*/  MUFU.EX2 R199, R8 ;  /* 0x0000000800c77308 */ /* 0x0003e60000000800 */
[----:B------:R-:W-:Y:S07]  /*5350*/  HMMA.16816.F32.BF16 R68, R4, R38, R60 ;  /* 0x000000260444723c */ /* 0x000fee000004183c */
[----:B------:R-:W-:-:S02]  /*5360*/  F2FP.BF16.PACK_AB R4, R217, R218 ;  /* 0x000000dad904723e */ /* 0x000fc400000010ff */
[----:B--2---:R-:W-:Y:S02]  /*5370*/  F2FP.BF16.PACK_AB R5, R207, R206 ;  /* 0x000000cecf05723e */ /* 0x004fe400000010ff */
[----:B------:R-:W-:Y:S02]  /*5380*/  F2FP.BF16.PACK_AB R6, R212, R214 ;  /* 0x000000d6d406723e */ /* 0x000fe400000010ff */
[----:B---3--:R-:W-:Y:S01]  /*5390*/  F2FP.BF16.PACK_AB R7, R204, R205 ;  /* 0x000000cdcc07723e */ /* 0x008fe200000010ff */
[--C-:B-1----:R-:W-:Y:S02]  /*53a0*/  FFMA.FTZ R8, R164, c[0x0][0x2d0], -R12.reuse ;  /* 0x0000b400a4087a23 */ /* 0x102fe4000001080c */
[----:B------:R-:W-:Y:S02]  /*53b0*/  IMAD.MOV.U32 R164, RZ, RZ, R179 ;  /* 0x000000ffffa47224 */ /* 0x000fe400078e00b3 */
[----:B------:R1:W2:Y:S02]  /*53c0*/  MUFU.EX2 R198, R8 ;  /* 0x0000000800c67308 */ /* 0x0002a40000000800 */
[C---:B------:R-:W-:Y:S08]  /*53d0*/  HMMA.16816.F32.BF16 R200, R4.reuse, R36, R44 ;  /* 0x0000002404c8723c */ /* 0x040ff0000004182c */
[----:B------:R-:W-:Y:S01]  /*53e0*/  HMMA.16816.F32.BF16 R64, R4, R16, R56 ;  /* 0x000000100440723c */ /* 0x000fe20000041838 */
[----:B-1----:R-:W-:-:S07]  /*53f0*/  FFMA.FTZ R8, R159, c[0x0][0x2d0], -R12 ;  /* 0x0000b4009f087a23 */ /* 0x002fce000001080c */
[----:B------:R-:W-:Y:S01]  /*5400*/  HMMA.16816.F32.BF16 R44, R4, R18, R132 ;  /* 0x00000012042c723c */ /* 0x000fe20000041884 */
[----:B------:R-:W1:Y:S01]  /*5410*/  LDSM.16.MT88.4 R16, [R222+0x900] ;  /* 0x00090000de10783b */ /* 0x000e620000004200 */
[----:B------:R3:W-:Y:S01]  /*5420*/  MUFU.EX2 R197, R8 ;  /* 0x0000000800c57308 */ /* 0x0007e20000000800 */
[----:B------:R-:W-:-:S05]  /*5430*/  IMAD.MOV.U32 R159, RZ, RZ, R178 ;  /* 0x000000ffff9f7224 */ /* 0x000fca00078e00b2 */
[C---:B------:R-:W-:Y:S07]  /*5440*/  HMMA.16816.F32.BF16 R76, R4.reuse, R24, R128 ;  /* 0x00000018044c723c */ /* 0x040fee0000041880 */
[----:B------:R-:W-:Y:S01]  /*5450*/  IMAD.MOV.U32 R131, RZ, RZ, R196 ;  /* 0x000000ffff837224 */ /* 0x000fe200078e00c4 */
[----:B------:R-:W-:Y:S01]  /*5460*/  HMMA.16816.F32.BF16 R56, R4, R26, R144 ;  /* 0x0000001a0438723c */ /* 0x000fe20000041890 */
[----:B------:R-:W-:Y:S01]  /*5470*/  IMAD.MOV.U32 R130, RZ, RZ, R191 ;  /* 0x000000ffff827224 */ /* 0x000fe200078e00bf */
[----:B------:R-:W-:Y:S01]  /*5480*/  LDSM.16.MT88.4 R24, [R222+0x1900] ;  /* 0x00190000de18783b */ /* 0x000fe20000004200 */
[----:B---3--:R-:W-:-:S02]  /*5490*/  FFMA.FTZ R8, R166, c[0x0][0x2d0], -R12 ;  /* 0x0000b400a6087a23 */ /* 0x008fc4000001080c */
[----:B------:R-:W-:Y:S02]  /*54a0*/  IMAD.MOV.U32 R129, RZ, RZ, R190 ;  /* 0x000000ffff817224 */ /* 0x000fe400078e00be */
[----:B------:R3:W-:Y:S01]  /*54b0*/  MUFU.EX2 R196, R8 ;  /* 0x0000000800c47308 */ /* 0x0007e20000000800 */
[----:B------:R-:W-:Y:S01]  /*54c0*/  IMAD.MOV.U32 R128, RZ, RZ, R189 ;  /* 0x000000ffff807224 */ /* 0x000fe200078e00bd */
[----:B------:R-:W-:Y:S01]  /*54d0*/  HMMA.16816.F32.BF16 R72, R4, R20, R124 ;  /* 0x000000140448723c */ /* 0x000fe2000004187c */
[----:B------:R-:W-:-:S05]  /*54e0*/  IMAD.MOV.U32 R147, RZ, RZ, R177 ;  /* 0x000000ffff937224 */ /* 0x000fca00078e00b1 */
[----:B------:R4:W-:Y:S02]  /*54f0*/  MUFU.EX2 R189, R13 ;  /* 0x0000000d00bd7308 */ /* 0x0009e40000000800 */
[----:B------:R-:W-:Y:S01]  /*5500*/  HMMA.16816.F32.BF16 R60, R4, R28, R52 ;  /* 0x0000001c043c723c */ /* 0x000fe20000041834 */
[----:B---3--:R-:W-:-:S07]  /*5510*/  FFMA.FTZ R8, R101, c[0x0][0x2d0], -R3 ;  /* 0x0000b40065087a23 */ /* 0x008fce0000010803 */
[----:B------:R-:W-:Y:S01]  /*5520*/  HMMA.16816.F32.BF16 R124, R4, R32, R48 ;  /* 0x00000020047c723c */ /* 0x000fe20000041830 */
[----:B------:R3:W-:Y:S01]  /*5530*/  MUFU.EX2 R191, R8 ;  /* 0x0000000800bf7308 */ /* 0x0007e20000000800 */
[----:B----4-:R-:W-:-:S06]  /*5540*/  FFMA.FTZ R13, R107, c[0x0][0x2d0], -R0 ;  /* 0x0000b4006b0d7a23 */ /* 0x010fcc0000010800 */
[C---:B------:R-:W-:Y:S01]  /*5550*/  HMMA.16816.F32.BF16 R48, R4.reuse, R22, R140 ;  /* 0x000000160430723c */ /* 0x040fe2000004188c */
[----:B------:R-:W4:Y:S01]  /*5560*/  LDSM.16.MT88.4 R20, [R221+0x900] ;  /* 0x00090000dd14783b */ /* 0x000f220000004200 */
[----:B------:R5:W-:Y:S05]  /*5570*/  MUFU.EX2 R179, R13 ;  /* 0x0000000d00b37308 */ /* 0x000bea0000000800 */
[----:B------:R-:W-:Y:S01]  /*5580*/  IMAD.MOV.U32 R143, RZ, RZ, R128 ;  /* 0x000000ffff8f7224 */ /* 0x000fe200078e0080 */
[----:B------:R-:W-:Y:S01]  /*5590*/  HMMA.16816.F32.BF16 R40, R4, R30, R148 ;  /* 0x0000001e0428723c */ /* 0x000fe20000041894 */
[----:B------:R-:W1:Y:S01]  /*55a0*/  LDSM.16.MT88.4 R28, [R221+0x2900] ;  /* 0x00290000dd1c783b */ /* 0x000e620000004200 */
[----:B---3--:R-:W-:-:S02]  /*55b0*/  FFMA.FTZ R8, R103, c[0x0][0x2d0], -R3 ;  /* 0x0000b40067087a23 */ /* 0x008fc40000010803 */
[----:B------:R-:W-:Y:S02]  /*55c0*/  IMAD.MOV.U32 R142, RZ, RZ, R129 ;  /* 0x000000ffff8e7224 */ /* 0x000fe400078e0081 */
[----:B------:R3:W2:Y:S01]  /*55d0*/  MUFU.EX2 R190, R8 ;  /* 0x0000000800be7308 */ /* 0x0006a20000000800 */
[----:B------:R-:W-:Y:S01]  /*55e0*/  IMAD.MOV.U32 R141, RZ, RZ, R130 ;  /* 0x000000ffff8d7224 */ /* 0x000fe200078e0082 */
[C---:B------:R-:W-:Y:S01]  /*55f0*/  HMMA.16816.F32.BF16 R52, R4.reuse, R34, R160 ;  /* 0x000000220434723c */ /* 0x040fe200000418a0 */
[----:B------:R-:W1:Y:S01]  /*5600*/  LDSM.16.MT88.4 R32, [R222+0x2900] ;  /* 0x00290000de20783b */ /* 0x000e620000004200 */
[----:B-----5:R-:W-:Y:S02]  /*5610*/  FFMA.FTZ R13, R157, c[0x0][0x2d0], -R0 ;  /* 0x0000b4009d0d7a23 */ /* 0x020fe40000010800 */
[----:B------:R-:W-:Y:S02]  /*5620*/  IMAD.MOV.U32 R157, RZ, RZ, R192 ;  /* 0x000000ffff9d7224 */ /* 0x000fe400078e00c0 */
[----:B------:R5:W-:Y:S01]  /*5630*/  MUFU.EX2 R177, R13 ;  /* 0x0000000d00b17308 */ /* 0x000be20000000800 */
[----:B------:R-:W-:Y:S01]  /*5640*/  IMAD.MOV.U32 R140, RZ, RZ, R131 ;  /* 0x000000ffff8c7224 */ /* 0x000fe200078e0083 */
[----:B------:R-:W-:Y:S01]  /*5650*/  HMMA.16816.F32.BF16 R36, R4, R38, R168 ;  /* 0x000000260424723c */ /* 0x000fe200000418a8 */
[----:B---3--:R-:W-:-:S06]  /*5660*/  FFMA.FTZ R8, R156, c[0x0][0x2d0], -R3 ;  /* 0x0000b4009c087a23 */ /* 0x008fcc0000010803 */
[----:B--2---:R-:W-:Y:S01]  /*5670*/  F2FP.BF16.PACK_AB R4, R198, R199 ;  /* 0x000000c7c604723e */ /* 0x004fe200000010ff */
[----:B------:R-:W-:Y:S01]  /*5680*/  IMAD.MOV.U32 R156, RZ, RZ, R195 ;  /* 0x000000ffff9c7224 */ /* 0x000fe200078e00c3 */
[----:B------:R-:W-:Y:S01]  /*5690*/  F2FP.BF16.PACK_AB R5, R190, R191 ;  /* 0x000000bfbe05723e */ /* 0x000fe200000010ff */
[----:B------:R-:W2:Y:S01]  /*56a0*/  MUFU.EX2 R188, R8 ;  /* 0x0000000800bc7308 */ /* 0x000ea20000000800 */
[----:B------:R-:W-:Y:S01]  /*56b0*/  F2FP.BF16.PACK_AB R6, R196, R197 ;  /* 0x000000c5c406723e */ /* 0x000fe200000010ff */
[----:B-----5:R-:W-:-:S06]  /*56c0*/  FFMA.FTZ R13, R167, c[0x0][0x2d0], -R0 ;  /* 0x0000b400a70d7a23 */ /* 0x020fcc0000010800 */
[----:B------:R3:W-:Y:S01]  /*56d0*/  MUFU.EX2 R178, R13 ;  /* 0x0000000d00b27308 */ /* 0x0007e20000000800 */
[----:B--2---:R-:W-:Y:S01]  /*56e0*/  F2FP.BF16.PACK_AB R7, R189, R188 ;  /* 0x000000bcbd07723e */ /* 0x004fe200000010ff */
[----:B------:R-:W2:Y:S06]  /*56f0*/  LDSM.16.MT88.4 R8, [R221+0x1900] ;  /* 0x00190000dd08783b */ /* 0x000eac0000004200 */
[----:B-1----:R-:W-:Y:S01]  /*5700*/  HMMA.16816.F32.BF16 R132, R4, R16, R180 ;  /* 0x000000100484723c */ /* 0x002fe200000418b4 */
[----:B---3--:R-:W-:Y:S02]  /*5710*/  FFMA.FTZ R13, R172, c[0x0][0x2d0], -R0 ;  /* 0x0000b400ac0d7a23 */ /* 0x008fe40000010800 */
[----:B------:R-:W-:-:S02]  /*5720*/  IMAD.MOV.U32 R172, RZ, RZ, R194 ;  /* 0x000000ffffac7224 */ /* 0x000fc400078e00c2 */
[----:B------:R1:W-:Y:S02]  /*5730*/  MUFU.EX2 R180, R13 ;  /* 0x0000000d00b47308 */ /* 0x0003e40000000800 */
[----:B------:R-:W-:Y:S01]  /*5740*/  IMAD.MOV.U32 R182, RZ, RZ, R159 ;  /* 0x000000ffffb67224 */ /* 0x000fe200078e009f */
[----:B----4-:R-:W-:Y:S01]  /*5750*/  HMMA.16816.F32.BF16 R116, R4, R20, R184 ;  /* 0x000000140474723c */ /* 0x010fe200000418b8 */
[----:B------:R-:W-:Y:S02]  /*5760*/  IMAD.MOV.U32 R181, RZ, RZ, R164 ;  /* 0x000000ffffb57224 */ /* 0x000fe400078e00a4 */
[----:B------:R-:W-:Y:S02]  /*5770*/  IMAD.MOV.U32 R159, RZ, RZ, R165 ;  /* 0x000000ffff9f7224 */ /* 0x000fe400078e00a5 */
[----:B------:R-:W-:-:S03]  /*5780*/  IMAD.MOV.U32 R183, RZ, RZ, R147 ;  /* 0x000000ffffb77224 */ /* 0x000fc600078e0093 */
[----:B------:R-:W-:Y:S01]  /*5790*/  HMMA.16816.F32.BF16 R184, R4, R28, R96 ;  /* 0x0000001c04b8723c */ /* 0x000fe20000041860 */
[----:B-1----:R-:W-:Y:S02]  /*57a0*/  FFMA.FTZ R13, R154, c[0x0][0x2d0], -R2 ;  /* 0x0000b4009a0d7a23 */ /* 0x002fe40000010802 */
[----:B------:R-:W-:-:S05]  /*57b0*/  IMAD.MOV.U32 R154, RZ, RZ, R176 ;  /* 0x000000ffff9a7224 */ /* 0x000fca00078e00b0 */
[C---:B------:R-:W-:Y:S01]  /*57c0*/  HMMA.16816.F32.BF16 R164, R4.reuse, R24, R108 ;  /* 0x0000001804a4723c */ /* 0x040fe2000004186c */
[----:B------:R1:W-:Y:S07]  /*57d0*/  MUFU.EX2 R176, R13 ;  /* 0x0000000d00b07308 */ /* 0x0003ee0000000800 */
[C---:B------:R-:W-:Y:S08]  /*57e0*/  HMMA.16816.F32.BF16 R192, R4.reuse, R32, R92 ;  /* 0x0000002004c0723c */ /* 0x040ff0000004185c */
[----:B--2---:R-:W-:Y:S01]  /*57f0*/  HMMA.16816.F32.BF16 R148, R4, R8, R112 ;  /* 0x000000080494723c */ /* 0x004fe20000041870 */
        /* <DEDUP_REMOVED lines=8> */
[C---:B------:R-:W-:Y:S01]  /*5880*/  HMMA.16816.F32.BF16 R112, R4.reuse, R30, R80 ;  /* 0x0000001e0470723c */ /* 0x040fe20000041850 */
[----:B-1----:R-:W-:Y:S01]  /*5890*/  FFMA.FTZ R13, R155, c[0x0][0x2d0], -R2 ;  /* 0x0000b4009b0d7a23 */ /* 0x002fe20000010802 */
[----:B------:R-:W-:Y:S03]  /*58a0*/  LDSM.16.MT88.4 R80, [R221+0x2d00] ;  /* 0x002d0000dd50783b */ /* 0x000fe60000004200 */
[----:B------:R-:W1:Y:S03]  /*58b0*/  MUFU.EX2 R101, R13 ;  /* 0x0000000d00657308 */ /* 0x000e660000000800 */
[----:B------:R-:W-:Y:S07]  /*58c0*/  HMMA.16816.F32.BF16 R96, R4, R34, R68 ;  /* 0x000000220460723c */ /* 0x000fee0000041844 */
[----:B------:R-:W-:-:S02]  /*58d0*/  F2FP.BF16.PACK_AB R4, R177, R179 ;  /* 0x000000b3b104723e */ /* 0x000fc400000010ff */
[----:B--2---:R-:W-:Y:S02]  /*58e0*/  F2FP.BF16.PACK_AB R5, R107, R176 ;  /* 0x000000b06b05723e */ /* 0x004fe400000010ff */
[----:B------:R-:W-:Y:S02]  /*58f0*/  F2FP.BF16.PACK_AB R6, R180, R178 ;  /* 0x000000b2b406723e */ /* 0x000fe400000010ff */
[----:B-1----:R-:W-:Y:S01]  /*5900*/  F2FP.BF16.PACK_AB R7, R101, R103 ;  /* 0x000000676507723e */ /* 0x002fe200000010ff */
[----:B------:R-:W-:Y:S02]  /*5910*/  FFMA.FTZ R13, R213, c[0x0][0x2d0], -R12 ;  /* 0x0000b400d50d7a23 */ /* 0x000fe4000001080c */
[----:B------:R-:W-:-:S04]  /*5920*/  IMAD.MOV.U32 R213, RZ, RZ, R157 ;  /* 0x000000ffffd57224 */ /* 0x000fc800078e009d */
[C---:B------:R-:W-:Y:S07]  /*5930*/  HMMA.16816.F32.BF16 R64, R4.reuse, R8, R64 ;  /* 0x000000080440723c */ /* 0x040fee0000041840 */
[----:B------:R-:W-:Y:S01]  /*5940*/  FFMA.FTZ R8, R219, c[0x0][0x2d0], -R12 ;  /* 0x0000b400db087a23 */ /* 0x000fe2000001080c */
[----:B------:R-:W-:Y:S01]  /*5950*/  HMMA.16816.F32.BF16 R108, R4, R18, R48 ;  /* 0x00000012046c723c */ /* 0x000fe20000041830 */
[----:B------:R-:W-:Y:S01]  /*5960*/  IMAD.MOV.U32 R219, RZ, RZ, R158 ;  /* 0x000000ffffdb7224 */ /* 0x000fe200078e009e */
[----:B------:R-:W-:Y:S01]  /*5970*/  MUFU.EX2 R49, R13 ;  /* 0x0000000d00317308 */ /* 0x000fe20000000800 */
[----:B------:R-:W-:-:S04]  /*5980*/  IMAD.MOV.U32 R9, RZ, RZ, R156 ;  /* 0x000000ffff097224 */ /* 0x000fc800078e009c */
[----:B------:R-:W-:Y:S01]  /*5990*/  IMAD.MOV.U32 R50, RZ, RZ, R172 ;  /* 0x000000ffff327224 */ /* 0x000fe200078e00ac */
[C---:B------:R-:W-:Y:S01]  /*59a0*/  HMMA.16816.F32.BF16 R144, R4.reuse, R22, R56 ;  /* 0x000000160490723c */ /* 0x040fe20000041838 */
[----:B------:R-:W-:Y:S01]  /*59b0*/  IMAD.MOV.U32 R51, RZ, RZ, R154 ;  /* 0x000000ffff337224 */ /* 0x000fe200078e009a */
[----:B------:R1:W2:Y:S06]  /*59c0*/  MUFU.EX2 R48, R8 ;  /* 0x0000000800307308 */ /* 0x0002ac0000000800 */
[C---:B------:R-:W-:Y:S07]  /*59d0*/  HMMA.16816.F32.BF16 R56, R4.reuse, R10, R44 ;  /* 0x0000000a0438723c */ /* 0x040fee000004182c */
[----:B------:R-:W-:Y:S01]  /*59e0*/  IMAD.MOV.U32 R10, RZ, RZ, R159 ;  /* 0x000000ffff0a7224 */ /* 0x000fe200078e009f */
[----:B------:R-:W-:Y:S01]  /*59f0*/  HMMA.16816.F32.BF16 R60, R4, R24, R60 ;  /* 0x00000018043c723c */ /* 0x000fe2000004183c */
[----:B------:R-:W-:Y:S01]  /*5a00*/  IMAD.MOV.U32 R47, RZ, RZ, R140 ;  /* 0x000000ffff2f7224 */ /* 0x000fe200078e008c */
[----:B------:R-:W3:Y:S01]  /*5a10*/  LDSM.16.MT88.4 R156, [R221+0x1d00] ;  /* 0x001d0000dd9c783b */ /* 0x000ee20000004200 */
[----:B-1----:R-:W-:Y:S01]  /*5a20*/  FFMA.FTZ R8, R215, c[0x0][0x2d0], -R12 ;  /* 0x0000b400d7087a23 */ /* 0x002fe2000001080c */
[----:B--2---:R-:W-:Y:S01]  /*5a30*/  F2FP.BF16.PACK_AB R92, R48, R49 ;  /* 0x00000031305c723e */ /* 0x004fe200000010ff */
[----:B------:R-:W-:-:S02]  /*5a40*/  IMAD.MOV.U32 R46, RZ, RZ, R141 ;  /* 0x000000ffff2e7224 */ /* 0x000fc400078e008d */
[----:B------:R1:W-:Y:S01]  /*5a50*/  MUFU.EX2 R44, R8 ;  /* 0x00000008002c7308 */ /* 0x0003e20000000800 */
[C---:B------:R-:W-:Y:S01]  /*5a60*/  HMMA.16816.F32.BF16 R160, R4.reuse, R20, R76 ;  /* 0x0000001404a0723c */ /* 0x040fe2000004184c */
[----:B------:R-:W-:Y:S02]  /*5a70*/  IMAD.MOV.U32 R45, RZ, RZ, R142 ;  /* 0x000000ffff2d7224 */ /* 0x000fe400078e008e */
[----:B------:R-:W-:Y:S02]  /*5a80*/  IMAD.MOV.U32 R11, RZ, RZ, R143 ;  /* 0x000000ffff0b7224 */ /* 0x000fe400078e008f */
[----:B------:R-:W-:Y:S01]  /*5a90*/  LDSM.16.MT88.4 R140, [R222+0xd00] ;  /* 0x000d0000de8c783b */ /* 0x000fe20000004200 */
[----:B------:R-:W-:Y:S02]  /*5aa0*/  IMAD.MOV.U32 R215, RZ, RZ, R14 ;  /* 0x000000ffffd77224 */ /* 0x000fe400078e000e */
[----:B------:R-:W-:Y:S01]  /*5ab0*/  HMMA.16816.F32.BF16 R128, R4, R16, R72 ;  /* 0x000000100480723c */ /* 0x000fe20000041848 */
[----:B------:R-:W-:-:S02]  /*5ac0*/  IMAD.MOV.U32 R25, RZ, RZ, R15 ;  /* 0x000000ffff197224 */ /* 0x000fc400078e000f */
[----:B-1----:R-:W-:-:S05]  /*5ad0*/  FFMA.FTZ R8, R239, c[0x0][0x2d0], -R12 ;  /* 0x0000b400ef087a23 */ /* 0x002fca000001080c */
[C---:B------:R-:W-:Y:S01]  /*5ae0*/  HMMA.16816.F32.BF16 R40, R4.reuse, R26, R40 ;  /* 0x0000001a0428723c */ /* 0x040fe20000041828 */
[----:B------:R1:W2:Y:S07]  /*5af0*/  MUFU.EX2 R24, R8 ;  /* 0x0000000800187308 */ /* 0x0002ae0000000800 */
[C---:B------:R-:W-:Y:S01]  /*5b00*/  HMMA.16816.F32.BF16 R68, R4.reuse, R28, R124 ;  /* 0x0000001c0444723c */ /* 0x040fe2000004187c */
[----:B------:R-:W4:Y:S07]  /*5b10*/  LDSM.16.MT88.4 R124, [R221+0xd00] ;  /* 0x000d0000dd7c783b */ /* 0x000f2e0000004200 */
[----:B------:R-:W-:Y:S01]  /*5b20*/  HMMA.16816.F32.BF16 R52, R4, R30, R52 ;  /* 0x0000001e0434723c */ /* 0x000fe20000041834 */
[----:B-1----:R-:W-:Y:S01]  /*5b30*/  FFMA.FTZ R8, R173, c[0x0][0x2d0], -R3 ;  /* 0x0000b400ad087a23 */ /* 0x002fe20000010803 */
[----:B--2---:R-:W-:-:S03]  /*5b40*/  F2FP.BF16.PACK_AB R94, R24, R44 ;  /* 0x0000002c185e723e */ /* 0x004fc600000010ff */
[----:B------:R1:W-:Y:S03]  /*5b50*/  MUFU.EX2 R21, R8 ;  /* 0x0000000800157308 */ /* 0x0003e60000000800 */
[C---:B------:R-:W-:Y:S08]  /*5b60*/  HMMA.16816.F32.BF16 R84, R4.reuse, R32, R200 ;  /* 0x000000200454723c */ /* 0x040ff000000418c8 */
[----:B------:R-:W-:Y:S01]  /*5b70*/  HMMA.16816.F32.BF16 R36, R4, R34, R36 ;  /* 0x000000220424723c */ /* 0x000fe20000041824 */
[----:B------:R-:W-:Y:S01]  /*5b80*/  LDSM.16.MT88.4 R4, [R222+0x2d00] ;  /* 0x002d0000de04783b */ /* 0x000fe20000004200 */
[----:B-1----:R-:W-:-:S04]  /*5b90*/  FFMA.FTZ R8, R175, c[0x0][0x2d0], -R3 ;  /* 0x0000b400af087a23 */ /* 0x002fc80000010803 */
[----:B------:R1:W2:Y:S02]  /*5ba0*/  MUFU.EX2 R23, R8 ;  /* 0x0000000800177308 */ /* 0x0002a40000000800 */
[--C-:B-1----:R-:W-:Y:S01]  /*5bb0*/  FFMA.FTZ R8, R174, c[0x0][0x2d0], -R3.reuse ;  /* 0x0000b400ae087a23 */ /* 0x102fe20000010803 */
[----:B--2---:R-:W-:Y:S01]  /*5bc0*/  F2FP.BF16.PACK_AB R93, R23, R21 ;  /* 0x00000015175d723e */ /* 0x004fe200000010ff */
[----:B------:R-:W-:Y:S01]  /*5bd0*/  FFMA.FTZ R3, R208, c[0x0][0x2d0], -R3 ;  /* 0x0000b400d0037a23 */ /* 0x000fe20000010803 */
[----:B------:R-:W1:Y:S03]  /*5be0*/  LDSM.16.MT88.4 R172, [R222+0x1d00] ;  /* 0x001d0000deac783b */ /* 0x000e660000004200 */
[----:B------:R2:W-:Y:S08]  /*5bf0*/  MUFU.EX2 R20, R8 ;  /* 0x0000000800147308 */ /* 0x0005f00000000800 */
[----:B------:R5:W3:Y:S01]  /*5c00*/  MUFU.EX2 R22, R3 ;  /* 0x0000000300167308 */ /* 0x000ae20000000800 */
[----:B--2---:R-:W-:-:S02]  /*5c10*/  FADD.FTZ R8, R249, R248 ;  /* 0x000000f8f9087221 */ /* 0x004fc40000010000 */
[----:B-----5:R-:W-:Y:S01]  /*5c20*/  FFMA.FTZ R3, R209, c[0x0][0x2d0], -R0 ;  /* 0x0000b400d1037a23 */ /* 0x020fe20000010800 */
[----:B---3--:R-:W-:-:S04]  /*5c30*/  F2FP.BF16.PACK_AB R95, R22, R20 ;  /* 0x00000014165f723e */ /* 0x008fc800000010ff */
[----:B------:R2:W-:Y:S03]  /*5c40*/  MUFU.EX2 R19, R3 ;  /* 0x0000000300137308 */ /* 0x0005e60000000800 */
[C---:B------:R-:W-:Y:S08]  /*5c50*/  HMMA.16816.F32.BF16 R152, R92.reuse, R158, R88 ;  /* 0x0000009e5c98723c */ /* 0x040ff00000041858 */
[----:B----4-:R-:W-:Y:S01]  /*5c60*/  HMMA.16816.F32.BF16 R116, R92, R124, R116 ;  /* 0x0000007c5c74723c */ /* 0x010fe20000041874 */
[----:B--2---:R-:W-:-:S04]  /*5c70*/  FFMA.FTZ R3, R210, c[0x0][0x2d0], -R0 ;  /* 0x0000b400d2037a23 */ /* 0x004fc80000010800 */
[----:B------:R2:W3:Y:S03]  /*5c80*/  MUFU.EX2 R18, R3 ;  /* 0x0000000300127308 */ /* 0x0004e60000000800 */
[C---:B------:R-:W-:Y:S08]  /*5c90*/  HMMA.16816.F32.BF16 R120, R92.reuse, R126, R120 ;  /* 0x0000007e5c78723c */ /* 0x040ff00000041878 */
[----:B------:R-:W-:Y:S01]  /*5ca0*/  HMMA.16816.F32.BF16 R132, R92, R140, R132 ;  /* 0x0000008c5c84723c */ /* 0x000fe20000041884 */
[----:B--2---:R-:W-:-:S07]  /*5cb0*/  FFMA.FTZ R3, R241, c[0x0][0x2d0], -R0 ;  /* 0x0000b400f1037a23 */ /* 0x004fce0000010800 */
[C---:B------:R-:W-:Y:S01]  /*5cc0*/  HMMA.16816.F32.BF16 R136, R92.reuse, R142, R136 ;  /* 0x0000008e5c88723c */ /* 0x040fe20000041888 */
[----:B------:R-:W-:Y:S01]  /*5cd0*/  FFMA.FTZ R0, R242, c[0x0][0x2d0], -R0 ;  /* 0x0000b400f2007a23 */ /* 0x000fe20000010800 */
[----:B------:R2:W-:Y:S06]  /*5ce0*/  MUFU.EX2 R17, R3 ;  /* 0x0000000300117308 */ /* 0x0005ec0000000800 */
[C---:B------:R-:W-:Y:S02]  /*5cf0*/  HMMA.16816.F32.BF16 R148, R92.reuse, R156, R148 ;  /* 0x0000009c5c94723c */ /* 0x040fe40000041894 */
[----:B------:R4:W5:Y:S06]  /*5d00*/  MUFU.EX2 R16, R0 ;  /* 0x0000000000107308 */ /* 0x00096c0000000800 */
[----:B-1----:R-:W-:Y:S01]  /*5d10*/  HMMA.16816.F32.BF16 R164, R92, R172, R164 ;  /* 0x000000ac5ca4723c */ /* 0x002fe200000418a4 */
[----:B--2---:R-:W-:-:S04]  /*5d20*/  FADD.FTZ R3, R10, R215 ;  /* 0x000000d70a037221 */ /* 0x004fc80000010000 */
[----:B------:R-:W-:-:S03]  /*5d30*/  FADD.FTZ R10, R47, R3 ;  /* 0x000000032f0a7221 */ /* 0x000fc60000010000 */
[----:B------:R-:W-:Y:S01]  /*5d40*/  HMMA.16816.F32.BF16 R168, R92, R174, R168 ;  /* 0x000000ae5ca8723c */ /* 0x000fe200000418a8 */
[----:B----4-:R-:W-:-:S04]  /*5d50*/  FFMA.FTZ R0, R211, c[0x0][0x2d0], -R2 ;  /* 0x0000b400d3007a23 */ /* 0x010fc80000010802 */
[----:B------:R1:W-:Y:S03]  /*5d60*/  MUFU.EX2 R12, R0 ;  /* 0x00000000000c7308 */ /* 0x0003e60000000800 */
[C---:B------:R-:W-:Y:S08]  /*5d70*/  HMMA.16816.F32.BF16 R72, R92.reuse, R80, R184 ;  /* 0x000000505c48723c */ /* 0x040ff000000418b8 */
[----:B------:R-:W-:Y:S01]  /*5d80*/  HMMA.16816.F32.BF16 R76, R92, R82, R112 ;  /* 0x000000525c4c723c */ /* 0x000fe20000041870 */
[----:B-1----:R-:W-:-:S07]  /*5d90*/  FFMA.FTZ R0, R216, c[0x0][0x2d0], -R2 ;  /* 0x0000b400d8007a23 */ /* 0x002fce0000010802 */
[C---:B------:R-:W-:Y:S01]  /*5da0*/  HMMA.16816.F32.BF16 R88, R92.reuse, R4, R192 ;  /* 0x000000045c58723c */ /* 0x040fe200000418c0 */
[----:B------:R1:W2:Y:S07]  /*5db0*/  MUFU.EX2 R13, R0 ;  /* 0x00000000000d7308 */ /* 0x0002ae0000000800 */
[----:B------:R-:W-:Y:S07]  /*5dc0*/  HMMA.16816.F32.BF16 R92, R92, R6, R96 ;  /* 0x000000065c5c723c */ /* 0x000fee0000041860 */
[----:B---3--:R-:W-:-:S02]  /*5dd0*/  F2FP.BF16.PACK_AB R96, R18, R19 ;  /* 0x000000131260723e */ /* 0x008fc400000010ff */
[----:B-----5:R-:W-:Y:S01]  /*5de0*/  F2FP.BF16.PACK_AB R98, R16, R17 ;  /* 0x000000111062723e */ /* 0x020fe200000010ff */
[--C-:B-1----:R-:W-:Y:S01]  /*5df0*/  FFMA.FTZ R0, R238, c[0x0][0x2d0], -R2.reuse ;  /* 0x0000b400ee007a23 */ /* 0x102fe20000010802 */
[----:B--2---:R-:W-:Y:S01]  /*5e00*/  F2FP.BF16.PACK_AB R97, R13, R12 ;  /* 0x0000000c0d61723e */ /* 0x004fe200000010ff */
[----:B------:R-:W-:Y:S02]  /*5e10*/  FFMA.FTZ R2, R240, c[0x0][0x2d0], -R2 ;  /* 0x0000b400f0027a23 */ /* 0x000fe40000010802 */
[----:B------:R1:W-:Y:S01]  /*5e20*/  MUFU.EX2 R14, R0 ;  /* 0x00000000000e7308 */ /* 0x0003e20000000800 */
[----:B------:R-:W-:-:S05]  /*5e30*/  IMAD.U32 R238, RZ, RZ, UR6 ;  /* 0x00000006ffee7e24 */ /* 0x000fca000f8e00ff */
[----:B------:R-:W-:Y:S02]  /*5e40*/  ISETP.GE.AND P0, PT, R238, UR4, PT ;  /* 0x00000004ee007c0c */ /* 0x000fe4000bf06270 */
        /* <DEDUP_REMOVED lines=65> */
[----:B------:R-:W-:Y:S02]  /*6260*/  FADD.FTZ R0, R44, R0 ;  /* 0x000000002c007221 */ /* 0x000fe40000010000 */
[----:B------:R-:W-:Y:S02]  /*6270*/  FADD.FTZ R4, R20, R4 ;  /* 0x0000000414047221 */ /* 0x000fe40000010000 */
[----:B------:R-:W-:Y:S02]  /*6280*/  FADD.FTZ R5, R16, R3 ;  /* 0x0000000310057221 */ /* 0x000fe40000010000 */
[----:B------:R-:W-:Y:S02]  /*6290*/  FADD.FTZ R3, R15, R2 ;  /* 0x000000020f037221 */ /* 0x000fe40000010000 */
[----:B------:R-:W-:Y:S01]  /*62a0*/  FADD.FTZ R2, R24, R0 ;  /* 0x0000000018027221 */ /* 0x000fe20000010000 */
[----:B------:R1:W-:Y:S01]  /*62b0*/  STL [R1+0x44], R5 ;  /* 0x0000440501007387 */ /* 0x0003e20000100800 */
[----:B------:R-:W-:-:S03]  /*62c0*/  FADD.FTZ R0, R22, R4 ;  /* 0x0000000416007221 */ /* 0x000fc60000010000 */
[----:B------:R1:W-:Y:S04]  /*62d0*/  STL [R1+0x48], R3 ;  /* 0x0000480301007387 */ /* 0x0003e80000100800 */
[----:B------:R1:W-:Y:S04]  /*62e0*/  STL [R1+0x50], R0 ;  /* 0x0000500001007387 */ /* 0x0003e80000100800 */
[----:B------:R1:W-:Y:S01]  /*62f0*/  STL [R1+0x4c], R2 ;  /* 0x00004c0201007387 */ /* 0x0003e20000100800 */
[----:B------:R-:W-:Y:S05]  /*6300*/  @!P0 BRA `(.L_x_714) ;  /* 0x0000498000008947 */ /* 0x000fea0003800000 */
[----:B------:R-:W2:Y:S04]  /*6310*/  LDL R181, [R1+0x54] ;  /* 0x0000540001b57983 */ /* 0x000ea80000100800 */
[----:B------:R-:W3:Y:S04]  /*6320*/  LDL R51, [R1+0x5c] ;  /* 0x00005c0001337983 */ /* 0x000ee80000100800 */
[----:B------:R-:W4:Y:S04]  /*6330*/  LDL R183, [R1+0x58] ;  /* 0x0000580001b77983 */ /* 0x000f280000100800 */
[----:B------:R-:W4:Y:S01]  /*6340*/  LDL R182, [R1+0x60] ;  /* 0x0000600001b67983 */ /* 0x000f220000100800 */
[----:B------:R-:W-:Y:S01]  /*6350*/  SHF.R.S32.HI R50, RZ, 0x1f, R100 ;  /* 0x0000001fff327819 */ /* 0x000fe20000011464 */
[----:B-1----:R-:W-:-:S03]  /*6360*/  IMAD.SHL.U32 R0, R100, 0x2, RZ ;  /* 0x0000000264007824 */ /* 0x002fc600078e00ff */
[----:B------:R-:W-:-:S05]  /*6370*/  SHF.L.U64.HI R2, R100, 0x1, R50 ;  /* 0x0000000164027819 */ /* 0x000fca0000010232 */
[----:B------:R-:W-:Y:S04]  /*6380*/  STL [R1+0x34], R2 ;  /* 0x0000340201007387 */ /* 0x000fe80000100800 */
[----:B------:R2:W-:Y:S01]  /*6390*/  STL [R1+0x30], R0 ;  /* 0x0000300001007387 */ /* 0x0005e20000100800 */
[----:B------:R-:W-:Y:S01]  /*63a0*/  IMAD.MOV.U32 R103, RZ, RZ, R105 ;  /* 0x000000ffff677224 */ /* 0x000fe200078e0069 */
[----:B------:R-:W-:Y:S01]  /*63b0*/  MOV R108, R102 ;  /* 0x00000066006c7202 */ /* 0x000fe20000000f00 */
[----:B------:R-:W-:Y:S01]  /*63c0*/  IMAD.MOV.U32 R100, RZ, RZ, R106 ;  /* 0x000000ffff647224 */ /* 0x000fe200078e006a */
[----:B------:R-:W-:Y:S01]  /*63d0*/  SEL R3, RZ, 0x10, P5 ;  /* 0x00000010ff037807 */ /* 0x000fe20002800000 */
[----:B------:R-:W-:Y:S02]  /*63e0*/  IMAD.MOV.U32 R107, RZ, RZ, R104 ;  /* 0x000000ffff6b7224 */ /* 0x000fe400078e0068 */
[C---:B--2---:R-:W-:Y:S01]  /*63f0*/  IMAD.SHL.U32 R0, R181.reuse, 0x2, RZ ;  /* 0x00000002b5007824 */ /* 0x044fe200078e00ff */
[----:B---3--:R-:W-:-:S05]  /*6400*/  SHF.L.U64.HI R2, R181, 0x1, R51 ;  /* 0x00000001b5027819 */ /* 0x008fca0000010233 */
[----:B------:R4:W-:Y:S04]  /*6410*/  STL [R1+0x2c], R2 ;  /* 0x00002c0201007387 */ /* 0x0009e80000100800 */
[----:B------:R1:W-:Y:S01]  /*6420*/  STL [R1+0x28], R0 ;  /* 0x0000280001007387 */ /* 0x0003e20000100800 */
[C---:B----4-:R-:W-:Y:S02]  /*6430*/  SHF.L.U64.HI R2, R183.reuse, 0x1, R182 ;  /* 0x00000001b7027819 */ /* 0x050fe400000102b6 */
[----:B-1----:R-:W-:-:S05]  /*6440*/  SHF.L.U32 R0, R183, 0x1, RZ ;  /* 0x00000001b7007819 */ /* 0x002fca00000006ff */
[----:B------:R1:W-:Y:S04]  /*6450*/  STL [R1+0x20], R0 ;  /* 0x0000200001007387 */ /* 0x0003e80000100800 */
[----:B------:R1:W-:Y:S02]  /*6460*/  STL [R1+0x24], R2 ;  /* 0x0000240201007387 */ /* 0x0003e40000100800 */
.L_x_717:
[----:B------:R2:W5:Y:S01]  /*6470*/  LDL R247, [R1+0x28] ;  /* 0x0000280001f77983 */ /* 0x0005620000100800 */
[----:B------:R-:W-:Y:S04]  /*6480*/  DEPBAR.LE SB0, 0x0 ;  /* 0x000080000000791a */ /* 0x000fe80000000000 */
[----:B------:R-:W-:Y:S01]  /*6490*/  BAR.SYNC.DEFER_BLOCKING 0x0 ;  /* 0x0000000000007b1d */ /* 0x000fe20000010000 */
[----:B------:R-:W-:Y:S02]  /*64a0*/  ISETP.GE.AND P0, PT, R238, RZ, PT ;  /* 0x000000ffee00720c */ /* 0x000fe40003f06270 */
[----:B------:R-:W-:Y:S02]  /*64b0*/  SEL R239, RZ, 0x10, P4 ;  /* 0x00000010ffef7807 */ /* 0x000fe40002000000 */
[----:B------:R-:W-:Y:S01]  /*64c0*/  SEL R241, RZ, 0x10, P5 ;  /* 0x00000010fff17807 */ /* 0x000fe20002800000 */
[----:B------:R2:W5:Y:S04]  /*64d0*/  LDL R246, [R1+0x20] ;  /* 0x0000200001f67983 */ /* 0x0005680000100800 */
[----:B------:R2:W5:Y:S04]  /*64e0*/  LDL R244, [R1+0x2c] ;  /* 0x00002c0001f47983 */ /* 0x0005680000100800 */
[----:B------:R2:W5:Y:S04]  /*64f0*/  LDL R243, [R1+0x30] ;  /* 0x0000300001f37983 */ /* 0x0005680000100800 */
[----:B------:R2:W5:Y:S04]  /*6500*/  LDL R242, [R1+0x24] ;  /* 0x0000240001f27983 */ /* 0x0005680000100800 */
[----:B------:R2:W5:Y:S04]  /*6510*/  LDL R240, [R1+0x34] ;  /* 0x0000340001f07983 */ /* 0x0005680000100800 */
[----:B------:R2:W3:Y:S04]  /*6520*/  LDSM.16.M88.4 R64, [R223+0x6100] ;  /* 0x00610000df40783b */ /* 0x0004e80000000200 */
[----:B------:R2:W4:Y:S04]  /*6530*/  LDSM.16.M88.4 R60, [R223+0x7100] ;  /* 0x00710000df3c783b */ /* 0x0005280000000200 */
[----:B-1----:R2:W1:Y:S04]  /*6540*/  LDSM.16.M88.4 R16, [R220+0x3100] ;  /* 0x00310000dc10783b */ /* 0x0024680000000200 */
[----:B------:R2:W1:Y:S04]  /*6550*/  LDSM.16.M88.4 R32, [R220+0x3500] ;  /* 0x00350000dc20783b */ /* 0x0004680000000200 */
[----:B------:R2:W1:Y:S04]  /*6560*/  LDSM.16.M88.4 R48, [R220+0x3900] ;  /* 0x00390000dc30783b */ /* 0x0004680000000200 */
[----:B------:R2:W1:Y:S04]  /*6570*/  LDSM.16.M88.4 R176, [R220+0x3d00] ;  /* 0x003d0000dcb0783b */ /* 0x0004680000000200 */
[----:B------:R2:W1:Y:S04]  /*6580*/  LDSM.16.M88.4 R180, [R224+0x6100] ;  /* 0x00610000e0b4783b */ /* 0x0004680000000200 */
[----:B------:R2:W1:Y:S04]  /*6590*/  LDSM.16.M88.4 R188, [R224+0x7100] ;  /* 0x00710000e0bc783b */ /* 0x0004680000000200 */
[----:B------:R2:W1:Y:S04]  /*65a0*/  LDSM.16.M88.4 R184, [R225] ;  /* 0x00000000e1b8783b */ /* 0x0004680000000200 */
[----:B------:R2:W1:Y:S04]  /*65b0*/  LDSM.16.M88.4 R192, [R236] ;  /* 0x00000000ecc0783b */ /* 0x0004680000000200 */
[----:B------:R2:W1:Y:S04]  /*65c0*/  LDSM.16.M88.4 R196, [R235] ;  /* 0x00000000ebc4783b */ /* 0x0004680000000200 */
[----:B------:R2:W1:Y:S01]  /*65d0*/  LDSM.16.M88.4 R200, [R234] ;  /* 0x00000000eac8783b */ /* 0x0004620000000200 */
[----:B------:R-:W-:-:S05]  /*65e0*/  @!P0 BRA `(.L_x_715) ;  /* 0x000002a000008947 */ /* 0x000fca0003800000 */
[----:B---34-:R-:W3:Y:S01]  /*65f0*/  LDL R5, [R1+0x1c] ;  /* 0x00001c0001057983 */ /* 0x018ee20000100800 */
[----:B-1----:R-:W-:Y:S01]  /*6600*/  SHF.R.S32.HI R0, RZ, 0x1f, R245 ;  /* 0x0000001fff007819 */ /* 0x002fe200000114f5 */
[----:B------:R-:W-:Y:S01]  /*6610*/  IMAD.WIDE.U32 R2, R245, c[0x0][0x208], RZ ;  /* 0x00008200f5027a25 */ /* 0x000fe200078e00ff */
[----:B------:R-:W-:Y:S02]  /*6620*/  SHF.R.S32.HI R4, RZ, 0x1f, R237 ;  /* 0x0000001fff047819 */ /* 0x000fe400000114ed */
[----:B------:R-:W-:Y:S01]  /*6630*/  IADD3 R12, -R241, 0x10, RZ ;  /* 0x00000010f10c7810 */ /* 0x000fe20007ffe1ff */
[----:B------:R-:W-:Y:S01]  /*6640*/  IMAD R0, R0, c[0x0][0x208], RZ ;  /* 0x0000820000007a24 */ /* 0x000fe200078e02ff */
[----:B------:R-:W-:Y:S01]  /*6650*/  IADD3 R10, -R239, 0x10, RZ ;  /* 0x00000010ef0a7810 */ /* 0x000fe20007ffe1ff */
[----:B------:R-:W-:Y:S01]  /*6660*/  IMAD R4, R4, c[0x0][0x218], RZ ;  /* 0x0000860004047a24 */ /* 0x000fe200078e02ff */
[----:B------:R-:W-:Y:S01]  /*6670*/  LOP3.LUT R12, R12, 0xf, RZ, 0xc0, !PT ;  /* 0x0000000f0c0c7812 */ /* 0x000fe200078ec0ff */
[----:B------:R-:W-:Y:S01]  /*6680*/  IMAD R0, R245, c[0x0][0x20c], R0 ;  /* 0x00008300f5007a24 */ /* 0x000fe200078e0200 */
[----:B------:R-:W-:Y:S01]  /*6690*/  LOP3.LUT R10, R10, 0xf, RZ, 0xc0, !PT ;  /* 0x0000000f0a0a7812 */ /* 0x000fe200078ec0ff */
[----:B------:R-:W-:Y:S02]  /*66a0*/  IMAD R4, R237, c[0x0][0x21c], R4 ;  /* 0x00008700ed047a24 */ /* 0x000fe400078e0204 */
[----:B------:R-:W-:Y:S04]  /*66b0*/  IMAD.IADD R3, R3, 0x1, R0 ;  /* 0x0000000103037824 */ /* 0x000fe800078e0200 */
[----:B------:R-:W-:Y:S05]  /*66c0*/  IMAD.WIDE.U32 R2, R237, c[0x0][0x218], R2 ;  /* 0x00008600ed027a25 */ /* 0x000fea00078e0002 */
[----:B------:R-:W-:Y:S04]  /*66d0*/  IADD3 R0, P0, R2, UR22, RZ ;  /* 0x0000001602007c10 */ /* 0x000fe8000ff1e0ff */
[----:B------:R-:W-:Y:S02]  /*66e0*/  IADD3.X R4, R3, UR17, R4, P0, !PT ;  /* 0x0000001103047c10 */ /* 0x000fe400087fe404 */
[C---:B------:R-:W-:Y:S04]  /*66f0*/  LEA R3, P0, R0.reuse, c[0x0][0x1f8], 0x1 ;  /* 0x00007e0000037a11 */ /* 0x040fe800078008ff */
[----:B------:R-:W-:Y:S02]  /*6700*/  LEA.HI.X R4, R0, c[0x0][0x1fc], R4, 0x1, P0 ;  /* 0x00007f0000047a11 */ /* 0x000fe400000f0c04 */
[----:B------:R-:W1:Y:S04]  /*6710*/  SHFL.IDX PT, R0, R3, 0x1, 0x1c1f ;  /* 0x003c1f0003007f89 */ /* 0x000e6800000e0000 */
[----:B------:R-:W4:Y:S04]  /*6720*/  SHFL.IDX PT, R2, R4, 0x1, 0x1c1f ;  /* 0x003c1f0004027f89 */ /* 0x000f2800000e0000 */
[----:B------:R-:W2:Y:S04]  /*6730*/  SHFL.IDX PT, R3, R3, RZ, 0x1c1f ;  /* 0x001c1fff03037589 */ /* 0x000ea800000e0000 */
[----:B------:R-:W2:Y:S01]  /*6740*/  SHFL.IDX PT, R4, R4, RZ, 0x1c1f ;  /* 0x001c1fff04047589 */ /* 0x000ea200000e0000 */
[----:B-1---5:R-:W-:Y:S04]  /*6750*/  IADD3 R12, P1, P0, R12, R0, R247 ;  /* 0x000000000c0c7210 */ /* 0x022fe8000783e0f7 */
[----:B----4-:R-:W-:Y:S02]  /*6760*/  IADD3.X R13, RZ, R2, R244, P1, P0 ;  /* 0x00000002ff0d7210 */ /* 0x010fe40000fe04f4 */
[----:B------:R-:W-:Y:S04]  /*6770*/  IADD3 R10, P1, P0, R10, R0, R246 ;  /* 0x000000000a0a7210 */ /* 0x000fe8000783e0f6 */
[----:B------:R-:W-:Y:S02]  /*6780*/  IADD3.X R11, RZ, R2, R242, P1, P0 ;  /* 0x00000002ff0b7210 */ /* 0x000fe40000fe04f2 */
[C---:B--2---:R-:W-:Y:S02]  /*6790*/  IADD3 R20, P1, R3.reuse, R243, RZ ;  /* 0x000000f303147210 */ /* 0x044fe40007f3e0ff */
[C---:B------:R-:W-:Y:S03]  /*67a0*/  IADD3 R14, P0, R3.reuse, R247, RZ ;  /* 0x000000f7030e7210 */ /* 0x040fe60007f1e0ff */
[C---:B------:R-:W-:Y:S01]  /*67b0*/  IMAD.X R21, R4.reuse, 0x1, R240, P1 ;  /* 0x0000000104157824 */ /* 0x040fe200008e06f0 */
[----:B------:R-:W-:Y:S01]  /*67c0*/  IADD3 R8, P1, R3, R246, RZ ;  /* 0x000000f603087210 */ /* 0x000fe20007f3e0ff */
[----:B------:R-:W-:Y:S01]  /*67d0*/  IMAD.X R15, R4, 0x1, R244, P0 ;  /* 0x00000001040f7824 */ /* 0x000fe200000e06f4 */
[----:B------:R-:W-:Y:S03]  /*67e0*/  IADD3 R6, P0, R0, R243, RZ ;  /* 0x000000f300067210 */ /* 0x000fe60007f1e0ff */
[----:B------:R-:W-:Y:S01]  /*67f0*/  IMAD.X R9, R4, 0x1, R242, P1 ;  /* 0x0000000104097824 */ /* 0x000fe200008e06f2 */
[----:B------:R-:W-:Y:S01]  /*6800*/  ISETP.NE.U32.AND P1, PT, R241, RZ, PT ;  /* 0x000000fff100720c */ /* 0x000fe20003f25070 */
[----:B------:R-:W-:Y:S01]  /*6810*/  IMAD.X R7, R2, 0x1, R240, P0 ;  /* 0x0000000102077824 */ /* 0x000fe200000e06f0 */
[----:B------:R-:W-:Y:S01]  /*6820*/  ISETP.NE.U32.AND P0, PT, R239, RZ, PT ;  /* 0x000000ffef00720c */ /* 0x000fe20003f05070 */
[----:B---3--:R1:W-:Y:S04]  /*6830*/  LDGSTS.E.BYPASS.LTC128B.128 [R5], [R20.64], !P6 ;  /* 0x0000000014057fae */ /* 0x0083e8000f101d4e */
[----:B------:R1:W-:Y:S04]  /*6840*/  LDGSTS.E.BYPASS.LTC128B.128 [R5+0x1000], [R14.64], !P5 ;  /* 0x010000000e057fae */ /* 0x0003e8000e901d4e */
[----:B------:R1:W-:Y:S04]  /*6850*/  LDGSTS.E.BYPASS.LTC128B.128 [R5+0x2000], [R8.64], !P4 ;  /* 0x0200000008057fae */ /* 0x0003e8000e101d4e */
[----:B------:R1:W-:Y:S04]  /*6860*/  LDGSTS.E.BYPASS.LTC128B.128 [R5+0x800], [R6.64], !P6 ;  /* 0x0080000006057fae */ /* 0x0003e8000f101d4e */
[----:B------:R1:W-:Y:S04]  /*6870*/  LDGSTS.E.BYPASS.LTC128B.128.ZFILL [R5+0x1800], [R12.64], P1 ;  /* 0x018000000c057fae */ /* 0x0003e80008941d4e */
[----:B------:R1:W-:Y:S02]  /*6880*/  LDGSTS.E.BYPASS.LTC128B.128.ZFILL [R5+0x2800], [R10.64], P0 ;  /* 0x028000000a057fae */ /* 0x0003e40008141d4e */
.L_x_715:
[-C--:B-1-34-:R-:W-:Y:S01]  /*6890*/  HMMA.16816.F32.BF16 R4, R64, R16.reuse, RZ ;  /* 0x000000104004723c */ /* 0x09afe200000418ff */
[----:B------:R-:W-:Y:S02]  /*68a0*/  LDSM.16.M88.4 R204, [R220+0x4100] ;  /* 0x00410000dccc783b */ /* 0x000fe40000000200 */
[----:B------:R-:W-:Y:S05]  /*68b0*/  ISETP.GE.AND P0, PT, R238, 0x1, PT ;  /* 0x00000001ee00780c */ /* 0x000fea0003f06270 */
[C---:B------:R-:W-:Y:S01]  /*68c0*/  HMMA.16816.F32.BF16 R8, R60.reuse, R16, RZ ;  /* 0x000000103c08723c */ /* 0x040fe200000418ff */
[----:B------:R-:W0:Y:S07]  /*68d0*/  LDGDEPBAR ;  /* 0x00000000000079af */ /* 0x000e2e0000000000 */
[-C--:B------:R-:W-:Y:S01]  /*68e0*/  HMMA.16816.F32.BF16 R12, R60, R18.reuse, RZ ;  /* 0x000000123c0c723c */ /* 0x080fe200000418ff */
[----:B------:R-:W-:Y:S07]  /*68f0*/  LDSM.16.M88.4 R208, [R223+0x9100] ;  /* 0x00910000dfd0783b */ /* 0x000fee0000000200 */
[C---:B------:R-:W-:Y:S01]  /*6900*/  HMMA.16816.F32.BF16 R16, R64.reuse, R18, RZ ;  /* 0x000000124010723c */ /* 0x040fe200000418ff */
[----:B------:R-:W-:Y:S07]  /*6910*/  LDSM.16.M88.4 R212, [R232] ;  /* 0x00000000e8d4783b */ /* 0x000fee0000000200 */
[-C--:B------:R-:W-:Y:S01]  /*6920*/  HMMA.16816.F32.BF16 R20, R64, R32.reuse, RZ ;  /* 0x000000204014723c */ /* 0x080fe200000418ff */
[----:B------:R-:W-:Y:S07]  /*6930*/  LDSM.16.M88.4 R216, [R229] ;  /* 0x00000000e5d8783b */ /* 0x000fee0000000200 */
        /* <DEDUP_REMOVED lines=30> */
[----:B------:R-:W-:Y:S07]  /*6b20*/  LDSM.16.M88.4 R188, [R220+0x4d00] ;  /* 0x004d0000dcbc783b */ /* 0x000fee0000000200 */
[----:B------:R-:W-:Y:S01]  /*6b30*/  HMMA.16816.F32.BF16 R64, R180, R202, R64 ;  /* 0x000000cab440723c */ /* 0x000fe20000041840 */
[----:B------:R-:W4:Y:S08]  /*6b40*/  LDSM.16.M88.4 R180, [R220+0x4900] ;  /* 0x00490000dcb4783b */ /* 0x000f300000000200 */
[----:B------:R-:W2:Y:S01]  /*6b50*/  LDSM.16.M88.4 R200, [R224+0x9100] ;  /* 0x00910000e0c8783b */ /* 0x000ea20000000200 */
[-C--:B-1----:R-:W-:Y:S08]  /*6b60*/  HMMA.16816.F32.BF16 R4, R176, R204.reuse, R4 ;  /* 0x000000ccb004723c */ /* 0x082ff00000041804 */
[C---:B------:R-:W-:Y:S08]  /*6b70*/  HMMA.16816.F32.BF16 R8, R208.reuse, R204, R8 ;  /* 0x000000ccd008723c */ /* 0x040ff00000041808 */
[-C--:B------:R-:W-:Y:S08]  /*6b80*/  HMMA.16816.F32.BF16 R12, R208, R206.reuse, R12 ;  /* 0x000000ced00c723c */ /* 0x080ff0000004180c */
[C---:B------:R-:W-:Y:S01]  /*6b90*/  HMMA.16816.F32.BF16 R16, R176.reuse, R206, R16 ;  /* 0x000000ceb010723c */ /* 0x040fe20000041810 */
[----:B------:R-:W1:Y:S07]  /*6ba0*/  LDSM.16.M88.4 R204, [R231] ;  /* 0x00000000e7cc783b */ /* 0x000e6e0000000200 */
[-C--:B---3--:R-:W-:Y:S08]  /*6bb0*/  HMMA.16816.F32.BF16 R20, R176, R184.reuse, R20 ;  /* 0x000000b8b014723c */ /* 0x088ff00000041814 */
[C---:B------:R-:W-:Y:S08]  /*6bc0*/  HMMA.16816.F32.BF16 R24, R208.reuse, R184, R24 ;  /* 0x000000b8d018723c */ /* 0x040ff00000041818 */
[-C--:B------:R-:W-:Y:S08]  /*6bd0*/  HMMA.16816.F32.BF16 R28, R208, R186.reuse, R28 ;  /* 0x000000bad01c723c */ /* 0x080ff0000004181c */
[C---:B------:R-:W-:Y:S01]  /*6be0*/  HMMA.16816.F32.BF16 R32, R176.reuse, R186, R32 ;  /* 0x000000bab020723c */ /* 0x040fe20000041820 */
[----:B------:R-:W3:Y:S07]  /*6bf0*/  LDSM.16.M88.4 R184, [R230] ;  /* 0x00000000e6b8783b */ /* 0x000eee0000000200 */
[-C--:B----4-:R-:W-:Y:S08]  /*6c00*/  HMMA.16816.F32.BF16 R36, R176, R180.reuse, R36 ;  /* 0x000000b4b024723c */ /* 0x090ff00000041824 */
        /* <DEDUP_REMOVED lines=10> */
[-C--:B------:R-:W-:Y:S01]  /*6cb0*/  HMMA.16816.F32.BF16 R4, R192, R196.reuse, R4 ;  /* 0x000000c4c004723c */ /* 0x080fe20000041804 */
        /* <DEDUP_REMOVED lines=10> */
[-C--:B-1----:R-:W-:Y:S08]  /*6d60*/  HMMA.16816.F32.BF16 R36, R192, R204.reuse, R36 ;  /* 0x000000ccc024723c */ /* 0x082ff00000041824 */
[C---:B------:R-:W-:Y:S08]  /*6d70*/  HMMA.16816.F32.BF16 R40, R200.reuse, R204, R40 ;  /* 0x000000ccc828723c */ /* 0x040ff00000041828 */
[-C--:B------:R-:W-:Y:S08]  /*6d80*/  HMMA.16816.F32.BF16 R44, R200, R206.reuse, R44 ;  /* 0x000000cec82c723c */ /* 0x080ff0000004182c */
[C---:B------:R-:W-:Y:S01]  /*6d90*/  HMMA.16816.F32.BF16 R48, R192.reuse, R206, R48 ;  /* 0x000000cec030723c */ /* 0x040fe20000041830 */
[----:B------:R-:W1:Y:S07]  /*6da0*/  LDSM.16.M88.4 R204, [R220+0x5900] ;  /* 0x00590000dccc783b */ /* 0x000e6e0000000200 */
[-C--:B---3--:R-:W-:Y:S08]  /*6db0*/  HMMA.16816.F32.BF16 R52, R192, R184.reuse, R52 ;  /* 0x000000b8c034723c */ /* 0x088ff00000041834 */
[C---:B------:R-:W-:Y:S08]  /*6dc0*/  HMMA.16816.F32.BF16 R56, R200.reuse, R184, R56 ;  /* 0x000000b8c838723c */ /* 0x040ff00000041838 */
[-C--:B------:R-:W-:Y:S08]  /*6dd0*/  HMMA.16816.F32.BF16 R60, R200, R186.reuse, R60 ;  /* 0x000000bac83c723c */ /* 0x080ff0000004183c */
[----:B------:R-:W-:Y:S08]  /*6de0*/  HMMA.16816.F32.BF16 R64, R192, R186, R64 ;  /* 0x000000bac040723c */ /* 0x000ff00000041840 */
        /* <DEDUP_REMOVED lines=46> */
[----:B------:R-:W2:Y:S10]  /*70d0*/  MUFU.TANH R179, R18 ;  /* 0x0000001200b37308 */ /* 0x000eb40000002400 */
[----:B------:R-:W2:Y:S01]  /*70e0*/  MUFU.TANH R197, R12 ;  /* 0x0000000c00c57308 */ /* 0x000ea20000002400 */
[----:B-1----:R-:W1:Y:S01]  /*70f0*/  LDSM.16.M88.4 R8, [R227] ;  /* 0x00000000e308783b */ /* 0x002e620000000200 */
[-C--:B----4-:R-:W-:Y:S08]  /*7100*/  HMMA.16816.F32.BF16 R20, R212, R4.reuse, R20 ;  /* 0x00000004d414723c */ /* 0x090ff00000041814 */
[----:B------:R-:W4:Y:S01]  /*7110*/  MUFU.TANH R196, R13 ;  /* 0x0000000d00c47308 */ /* 0x000f220000002400 */
[C---:B------:R-:W-:Y:S09]  /*7120*/  HMMA.16816.F32.BF16 R24, R180.reuse, R4, R24 ;  /* 0x00000004b418723c */ /* 0x040ff20000041818 */
[----:B------:R-:W1:Y:S01]  /*7130*/  MUFU.TANH R200, R14 ;  /* 0x0000000e00c87308 */ /* 0x000e620000002400 */
[-C--:B------:R-:W-:Y:S08]  /*7140*/  HMMA.16816.F32.BF16 R28, R180, R6.reuse, R28 ;  /* 0x00000006b41c723c */ /* 0x080ff0000004181c */
[C---:B------:R-:W-:Y:S01]  /*7150*/  HMMA.16816.F32.BF16 R32, R212.reuse, R6, R32 ;  /* 0x00000006d420723c */ /* 0x040fe20000041820 */
[----:B------:R-:W2:Y:S01]  /*7160*/  MUFU.TANH R206, R15 ;  /* 0x0000000f00ce7308 */ /* 0x000ea20000002400 */
[----:B------:R-:W2:Y:S01]  /*7170*/  LDSM.16.M88.4 R4, [R226] ;  /* 0x00000000e204783b */ /* 0x000ea20000000200 */
        /* <DEDUP_REMOVED lines=18> */
[C---:B------:R-:W-:Y:S01]  /*72a0*/  HMMA.16816.F32.BF16 R48, R212.reuse, R10, R48 ;  /* 0x0000000ad430723c */ /* 0x040fe20000041830 */
[----:B------:R-:W1:Y:S03]  /*72b0*/  MUFU.TANH R186, R24 ;  /* 0x0000001800ba7308 */ /* 0x000e660000002400 */
[----:B------:R-:W-:Y:S02]  /*72c0*/  FMUL.FTZ R31, R31, c[0x0][0x320] ;  /* 0x0000c8001f1f7a20 */ /* 0x000fe40000410000 */
[----:B------:R-:W-:Y:S02]  /*72d0*/  FMUL.FTZ R32, R32, c[0x0][0x320] ;  /* 0x0000c80020207a20 */ /* 0x000fe40000410000 */
[-C--:B--2---:R-:W-:Y:S03]  /*72e0*/  HMMA.16816.F32.BF16 R52, R212, R4.reuse, R52 ;  /* 0x00000004d434723c */ /* 0x084fe60000041834 */
[----:B------:R-:W2:Y:S01]  /*72f0*/  MUFU.TANH R187, R25 ;  /* 0x0000001900bb7308 */ /* 0x000ea20000002400 */
        /* <DEDUP_REMOVED lines=14> */
[----:B------:R3:W3:Y:S03]  /*73e0*/  MUFU.TANH R110, R16 ;  /* 0x00000010006e7308 */ /* 0x0006e60000002400 */
[----:B------:R-:W-:Y:S02]  /*73f0*/  FMUL.FTZ R46, R46, c[0x0][0x320] ;  /* 0x0000c8002e2e7a20 */ /* 0x000fe40000410000 */
[----:B------:R-:W-:Y:S02]  /*7400*/  FMUL.FTZ R47, R47, c[0x0][0x320] ;  /* 0x0000c8002f2f7a20 */ /* 0x000fe40000410000 */
[----:B-1----:R-:W-:Y:S02]  /*7410*/  FMUL.FTZ R26, R49, c[0x0][0x320] ;  /* 0x0000c800311a7a20 */ /* 0x002fe40000410000 */
[----:B------:R-:W-:Y:S01]  /*7420*/  FMUL.FTZ R50, R50, c[0x0][0x320] ;  /* 0x0000c80032327a20 */ /* 0x000fe20000410000 */
        /* <DEDUP_REMOVED lines=65> */
[----:B------:R-:W1:Y:S01]  /*7840*/  MUFU.TANH R23, R23 ;  /* 0x0000001700177308 */ /* 0x000e620000002400 */
[----:B------:R-:W-:-:S05]  /*7850*/  @!P0 BRA `(.L_x_716) ;  /* 0x0000038000008947 */ /* 0x000fca0003800000 */
[----:B--234-:R-:W-:Y:S01]  /*7860*/  LEA R2, R238, UR11, 0x6 ;  /* 0x0000000bee027c11 */ /* 0x01cfe2000f8e30ff */
[----:B------:R-:W2:Y:S01]  /*7870*/  LDL R0, [R1+0x38] ;  /* 0x0000380001007983 */ /* 0x000ea20000100800 */
[----:B------:R-:W-:Y:S01]  /*7880*/  IADD3 R12, -R241, 0x10, RZ ;  /* 0x00000010f10c7810 */ /* 0x000fe20007ffe1ff */
[----:B------:R-:W-:Y:S01]  /*7890*/  IMAD.MOV.U32 R237, RZ, RZ, RZ ;  /* 0x000000ffffed7224 */ /* 0x000fe200078e00ff */
[----:B------:R-:W-:Y:S01]  /*78a0*/  IADD3 R10, -R239, 0x10, RZ ;  /* 0x00000010ef0a7810 */ /* 0x000fe20007ffe1ff */
[----:B------:R-:W3:Y:S01]  /*78b0*/  LDL R19, [R1+0x18] ;  /* 0x0000180001137983 */ /* 0x000ee20000100800 */
[----:B------:R-:W-:Y:S02]  /*78c0*/  LOP3.LUT R12, R12, 0xf, RZ, 0xc0, !PT ;  /* 0x0000000f0c0c7812 */ /* 0x000fe400078ec0ff */
[----:B------:R-:W-:Y:S02]  /*78d0*/  LOP3.LUT R10, R10, 0xf, RZ, 0xc0, !PT ;  /* 0x0000000f0a0a7812 */ /* 0x000fe400078ec0ff */
[----:B--2---:R-:W-:Y:S05]  /*78e0*/  IADD3 R2, R2, -0x40, R0 ;  /* 0xffffffc002027810 */ /* 0x004fea0007ffe000 */
        /* <DEDUP_REMOVED lines=11> */
[----:B------:R-:W2:Y:S04]  /*79a0*/  @!P2 LDG.E R237, [R4.64] ;  /* 0x0000000e04eda981 */ /* 0x000ea8000c1e1900 */
[----:B------:R-:W-:Y:S04]  /*79b0*/  IMAD R0, R0, c[0x0][0x1e0], RZ ;  /* 0x0000780000007a24 */ /* 0x000fe800078e02ff */
[----:B------:R-:W-:Y:S04]  /*79c0*/  IMAD R0, R245, c[0x0][0x1e4], R0 ;  /* 0x00007900f5007a24 */ /* 0x000fe800078e0200 */
[----:B------:R-:W-:Y:S01]  /*79d0*/  IMAD.IADD R3, R3, 0x1, R0 ;  /* 0x0000000103037824 */ /* 0x000fe200078e0200 */
[----:B--2---:R-:W-:Y:S03]  /*79e0*/  SHF.R.S32.HI R4, RZ, 0x1f, R237 ;  /* 0x0000001fff047819 */ /* 0x004fe600000114ed */
[C---:B------:R-:W-:Y:S04]  /*79f0*/  IMAD.WIDE.U32 R2, R237.reuse, c[0x0][0x1f0], R2 ;  /* 0x00007c00ed027a25 */ /* 0x040fe800078e0002 */
[----:B------:R-:W-:Y:S01]  /*7a00*/  IMAD R4, R4, c[0x0][0x1f0], RZ ;  /* 0x00007c0004047a24 */ /* 0x000fe200078e02ff */
[----:B------:R-:W-:Y:S03]  /*7a10*/  IADD3 R0, P0, R2, UR20, RZ ;  /* 0x0000001402007c10 */ /* 0x000fe6000ff1e0ff */
[----:B------:R-:W-:Y:S05]  /*7a20*/  IMAD R4, R237, c[0x0][0x1f4], R4 ;  /* 0x00007d00ed047a24 */ /* 0x000fea00078e0204 */
[----:B------:R-:W-:Y:S02]  /*7a30*/  IADD3.X R4, R3, UR8, R4, P0, !PT ;  /* 0x0000000803047c10 */ /* 0x000fe400087fe404 */
[C---:B------:R-:W-:Y:S04]  /*7a40*/  LEA R3, P0, R0.reuse, c[0x0][0x1c8], 0x1 ;  /* 0x0000720000037a11 */ /* 0x040fe800078008ff */
[----:B------:R-:W-:Y:S02]  /*7a50*/  LEA.HI.X R4, R0, c[0x0][0x1cc], R4, 0x1, P0 ;  /* 0x0000730000047a11 */ /* 0x000fe400000f0c04 */
[----:B------:R-:W2:Y:S04]  /*7a60*/  SHFL.IDX PT, R0, R3, 0x1, 0x1c1f ;  /* 0x003c1f0003007f89 */ /* 0x000ea800000e0000 */
[----:B------:R-:W4:Y:S04]  /*7a70*/  SHFL.IDX PT, R2, R4, 0x1, 0x1c1f ;  /* 0x003c1f0004027f89 */ /* 0x000f2800000e0000 */
[----:B------:R-:W1:Y:S04]  /*7a80*/  SHFL.IDX PT, R3, R3, RZ, 0x1c1f ;  /* 0x001c1fff03037589 */ /* 0x000e6800000e0000 */
[----:B------:R-:W1:Y:S01]  /*7a90*/  SHFL.IDX PT, R4, R4, RZ, 0x1c1f ;  /* 0x001c1fff04047589 */ /* 0x000e6200000e0000 */
[----:B--2--5:R-:W-:Y:S04]  /*7aa0*/  IADD3 R12, P1, P0, R12, R0, R247 ;  /* 0x000000000c0c7210 */ /* 0x024fe8000783e0f7 */
[----:B----4-:R-:W-:Y:S02]  /*7ab0*/  IADD3.X R13, RZ, R2, R244, P1, P0 ;  /* 0x00000002ff0d7210 */ /* 0x010fe40000fe04f4 */
[----:B------:R-:W-:Y:S04]  /*7ac0*/  IADD3 R10, P1, P0, R10, R0, R246 ;  /* 0x000000000a0a7210 */ /* 0x000fe8000783e0f6 */
[----:B------:R-:W-:Y:S02]  /*7ad0*/  IADD3.X R11, RZ, R2, R242, P1, P0 ;  /* 0x00000002ff0b7210 */ /* 0x000fe40000fe04f2 */
[C---:B-1----:R-:W-:Y:S02]  /*7ae0*/  IADD3 R16, P1, R3.reuse, R243, RZ ;  /* 0x000000f303107210 */ /* 0x042fe40007f3e0ff */
[C---:B------:R-:W-:Y:S03]  /*7af0*/  IADD3 R14, P0, R3.reuse, R247, RZ ;  /* 0x000000f7030e7210 */ /* 0x040fe60007f1e0ff */
[C---:B------:R-:W-:Y:S01]  /*7b00*/  IMAD.X R17, R4.reuse, 0x1, R240, P1 ;  /* 0x0000000104117824 */ /* 0x040fe200008e06f0 */
[----:B------:R-:W-:Y:S01]  /*7b10*/  IADD3 R8, P1, R3, R246, RZ ;  /* 0x000000f603087210 */ /* 0x000fe20007f3e0ff */
[----:B------:R-:W-:Y:S01]  /*7b20*/  IMAD.X R15, R4, 0x1, R244, P0 ;  /* 0x00000001040f7824 */ /* 0x000fe200000e06f4 */
[----:B------:R-:W-:Y:S02]  /*7b30*/  IADD3 R6, P0, R0, R243, RZ ;  /* 0x000000f300067210 */ /* 0x000fe40007f1e0ff */
[----:B---3--:R1:W-:Y:S01]  /*7b40*/  LDGSTS.E.BYPASS.LTC128B.128 [R19+0x3100], [R16.64], !P6 ;  /* 0x0310000010137fae */ /* 0x0083e2000f101d4e */
[----:B------:R-:W-:Y:S01]  /*7b50*/  IMAD.X R9, R4, 0x1, R242, P1 ;  /* 0x0000000104097824 */ /* 0x000fe200008e06f2 */
[----:B------:R-:W-:Y:S01]  /*7b60*/  ISETP.NE.U32.AND P1, PT, R241, RZ, PT ;  /* 0x000000fff100720c */ /* 0x000fe20003f25070 */
[----:B------:R-:W-:Y:S01]  /*7b70*/  IMAD.X R7, R2, 0x1, R240, P0 ;  /* 0x0000000102077824 */ /* 0x000fe200000e06f0 */
[----:B------:R1:W-:Y:S01]  /*7b80*/  LDGSTS.E.BYPASS.LTC128B.128 [R19+0x4100], [R14.64], !P5 ;  /* 0x041000000e137fae */ /* 0x0003e2000e901d4e */
[----:B------:R-:W-:Y:S03]  /*7b90*/  ISETP.NE.U32.AND P0, PT, R239, RZ, PT ;  /* 0x000000ffef00720c */ /* 0x000fe60003f05070 */
[----:B------:R1:W-:Y:S04]  /*7ba0*/  LDGSTS.E.BYPASS.LTC128B.128 [R19+0x5100], [R8.64], !P4 ;  /* 0x0510000008137fae */ /* 0x0003e8000e101d4e */
[----:B------:R1:W-:Y:S04]  /*7bb0*/  LDGSTS.E.BYPASS.LTC128B.128 [R19+0x3900], [R6.64], !P6 ;  /* 0x0390000006137fae */ /* 0x0003e8000f101d4e */
[----:B------:R1:W-:Y:S04]  /*7bc0*/  LDGSTS.E.BYPASS.LTC128B.128.ZFILL [R19+0x4900], [R12.64], P1 ;  /* 0x049000000c137fae */ /* 0x0003e80008941d4e */
[----:B------:R1:W-:Y:S02]  /*7bd0*/  LDGSTS.E.BYPASS.LTC128B.128.ZFILL [R19+0x5900], [R10.64], P0 ;  /* 0x059000000a137fae */ /* 0x0003e40008141d4e */
.L_x_716:
[----:B--234-:R-:W2:Y:S01]  /*7be0*/  LDL R3, [R1+0x3c] ;  /* 0x00003c0001037983 */ /* 0x01cea20000100800 */
[----:B------:R-:W-:Y:S01]  /*7bf0*/  PLOP3.LUT P1, PT, PT, PT, UP1, 0x80, 0x0 ;  /* 0x000000000000781c */ /* 0x000fe20003f2f018 */
[----:B------:R-:W-:Y:S01]  /*7c00*/  IMAD.MOV.U32 R4, RZ, RZ, 0x1 ;  /* 0x00000001ff047424 */ /* 0x000fe200078e00ff */
[----:B------:R-:W-:Y:S01]  /*7c10*/  PLOP3.LUT P0, PT, PT, PT, UP1, 0x80, 0x0 ;  /* 0x000000000000781c */ /* 0x000fe20003f0f018 */
[----:B------:R-:W3:Y:S02]  /*7c20*/  LDL R2, [R1+0x40] ;  /* 0x0000400001027983 */ /* 0x000ee40000100800 */
[----:B------:R-:W-:Y:S02]  /*7c30*/  IMAD R4, R238, -0x40, R4 ;  /* 0xffffffc0ee047824 */ /* 0x000fe400078e0204 */
[----:B------:R-:W0:Y:S03]  /*7c40*/  LDGDEPBAR ;  /* 0x00000000000079af */ /* 0x000e260000000000 */
[----:B---3--:R-:W-:Y:S03]  /*7c50*/  IADD3 R4, R4, UR7, -R2 ;  /* 0x0000000704047c10 */ /* 0x008fe6000fffe802 */
[----:B--2---:R-:W-:Y:S01]  /*7c60*/  @P1 IMAD.HI.U32 R0, R3, c[0x0][0x2c8], RZ ;  /* 0x0000b20003001a27 */ /* 0x004fe200078e00ff */
[----:B------:R-:W-:Y:S04]  /*7c70*/  IADD3 R4, R4, -UR12, RZ ;  /* 0x8000000c04047c10 */ /* 0x000fe8000fffe0ff */
[----:B------:R-:W-:Y:S05]  /*7c80*/  @P0 SHF.R.U32.HI R3, RZ, c[0x0][0x2cc], R0 ;  /* 0x0000b300ff030a19 */ /* 0x000fea0000011600 */
[----:B------:R-:W2:Y:S08]  /*7c90*/  SHFL.IDX PT, R0, R3, RZ, 0x1c1f ;  /* 0x001c1fff03007589 */ /* 0x000eb000000e0000 */
[----:B-1----:R-:W-:Y:S08]  /*7ca0*/  SHFL.IDX PT, R6, R3, 0x1, 0x1c1f ;  /* 0x003c1f0003067f89 */ /* 0x002ff000000e0000 */
[----:B------:R-:W-:Y:S01]  /*7cb0*/  SHFL.IDX PT, R7, R3, 0x2, 0x1c1f ;  /* 0x005c1f0003077f89 */ /* 0x000fe200000e0000 */
[----:B--2---:R-:W-:Y:S07]  /*7cc0*/  IMAD.IADD R0, R4, 0x1, R0 ;  /* 0x0000000104007824 */ /* 0x004fee00078e0200 */
[----:B------:R-:W1:Y:S01]  /*7cd0*/  SHFL.IDX PT, R3, R3, 0x3, 0x1c1f ;  /* 0x007c1f0003037f89 */ /* 0x000e6200000e0000 */
[C---:B------:R-:W-:Y:S02]  /*7ce0*/  ISETP.GT.AND P0, PT, R0.reuse, RZ, PT ;  /* 0x000000ff0000720c */ /* 0x040fe40003f04270 */
[----:B------:R-:W-:Y:S02]  /*7cf0*/  ISETP.GT.AND P1, PT, R0, 0x1, PT ;  /* 0x000000010000780c */ /* 0x000fe40003f24270 */
[----:B------:R-:W-:Y:S02]  /*7d00*/  FSEL R5, R185, -INF , P0 ;  /* 0xff800000b9057808 */ /* 0x000fe40000000000 */
[----:B------:R-:W-:Y:S02]  /*7d10*/  FSEL R16, R184, -INF , P1 ;  /* 0xff800000b8107808 */ /* 0x000fe40000800000 */
[C---:B------:R-:W-:Y:S02]  /*7d20*/  ISETP.GT.AND P0, PT, R0.reuse, 0x8, PT ;  /* 0x000000080000780c */ /* 0x040fe40003f04270 */
[----:B------:R-:W-:Y:S02]  /*7d30*/  FMNMX.FTZ R2, R5, R100, !PT ;  /* 0x0000006405027209 */ /* 0x000fe40007810000 */
[----:B------:R-:W-:Y:S02]  /*7d40*/  ISETP.GT.AND P1, PT, R0, 0x9, PT ;  /* 0x000000090000780c */ /* 0x000fe40003f24270 */
[----:B------:R-:W-:Y:S02]  /*7d50*/  FSEL R19, R110, -INF , P0 ;  /* 0xff8000006e137808 */ /* 0x000fe40000000000 */
[----:B------:R-:W-:Y:S02]  /*7d60*/  FMNMX.FTZ R2, R16, R2, !PT ;  /* 0x0000000210027209 */ /* 0x000fe40007810000 */
[----:B------:R-:W-:Y:S02]  /*7d70*/  FSEL R21, R106, -INF , P1 ;  /* 0xff8000006a157808 */ /* 0x000fe40000800000 */
[----:B------:R-:W-:Y:S01]  /*7d80*/  FMNMX.FTZ R2, R19, R2, !PT ;  /* 0x0000000213027209 */ /* 0x000fe20007810000 */
[----:B-1----:R-:W-:Y:S01]  /*7d90*/  IMAD.IADD R3, R4, 0x1, R3 ;  /* 0x0000000104037824 */ /* 0x002fe200078e0203 */
[C---:B------:R-:W-:Y:S02]  /*7da0*/  ISETP.GT.AND P0, PT, R0.reuse, 0x10, PT ;  /* 0x000000100000780c */ /* 0x040fe40003f04270 */
[----:B------:R-:W-:Y:S02]  /*7db0*/  FMNMX.FTZ R2, R21, R2, !PT ;  /* 0x0000000215027209 */ /* 0x000fe40007810000 */
[----:B------:R-:W-:Y:S02]  /*7dc0*/  FSEL R40, R105, -INF , P0 ;  /* 0xff80000069287808 */ /* 0x000fe40000000000 */
[C---:B------:R-:W-:Y:S02]  /*7dd0*/  ISETP.GT.AND P1, PT, R0.reuse, 0x11, PT ;  /* 0x000000110000780c */ /* 0x040fe40003f24270 */
        /* <DEDUP_REMOVED lines=10> */
[----:B------:R-:W-:Y:S02]  /*7e80*/  FSEL R201, R37, -INF , P1 ;  /* 0xff80000025c97808 */ /* 0x000fe40000800000 */
[----:B------:R-:W-:Y:S02]  /*7e90*/  FMNMX.FTZ R2, R56, R2, !PT ;  /* 0x0000000238027209 */ /* 0x000fe40007810000 */
[C---:B------:R-:W-:Y:S02]  /*7ea0*/  ISETP.GT.AND P0, PT, R0.reuse, 0x28, PT ;  /* 0x000000280000780c */ /* 0x040fe40003f04270 */
[C---:B------:R-:W-:Y:S02]  /*7eb0*/  ISETP.GT.AND P1, PT, R0.reuse, 0x29, PT ;  /* 0x000000290000780c */ /* 0x040fe40003f24270 */
[----:B------:R-:W-:Y:S02]  /*7ec0*/  FSEL R204, R27, -INF , P0 ;  /* 0xff8000001bcc7808 */ /* 0x000fe40000000000 */
[----:B------:R-:W-:Y:S02]  /*7ed0*/  ISETP.GT.AND P0, PT, R0, 0x30, PT ;  /* 0x000000300000780c */ /* 0x000fe40003f04270 */
[----:B------:R-:W-:Y:S02]  /*7ee0*/  FSEL R205, R26, -INF , P1 ;  /* 0xff8000001acd7808 */ /* 0x000fe40000800000 */
[----:B------:R-:W-:Y:S02]  /*7ef0*/  ISETP.GT.AND P1, PT, R0, 0x31, PT ;  /* 0x000000310000780c */ /* 0x000fe40003f24270 */
[----:B------:R-:W-:Y:S02]  /*7f00*/  FMNMX.FTZ R2, R57, R2, !PT ;  /* 0x0000000239027209 */ /* 0x000fe40007810000 */
[----:B------:R-:W-:Y:S02]  /*7f10*/  FSEL R64, R25, -INF , P0 ;  /* 0xff80000019407808 */ /* 0x000fe40000000000 */
[----:B------:R-:W-:Y:S02]  /*7f20*/  FSEL R65, R24, -INF , P1 ;  /* 0xff80000018417808 */ /* 0x000fe40000800000 */
[C---:B------:R-:W-:Y:S02]  /*7f30*/  ISETP.GT.AND P0, PT, R0.reuse, 0x38, PT ;  /* 0x000000380000780c */ /* 0x040fe40003f04270 */
[----:B------:R-:W-:Y:S02]  /*7f40*/  ISETP.GT.AND P1, PT, R0, 0x39, PT ;  /* 0x000000390000780c */ /* 0x000fe40003f24270 */
[----:B------:R-:W-:Y:S02]  /*7f50*/  FMNMX.FTZ R0, R198, R2, !PT ;  /* 0x00000002c6007209 */ /* 0x000fe40007810000 */
[----:B------:R-:W-:Y:S02]  /*7f60*/  IADD3 R2, R4, R6, RZ ;  /* 0x0000000604027210 */ /* 0x000fe40007ffe0ff */
[----:B------:R-:W-:Y:S02]  /*7f70*/  FMNMX.FTZ R0, R201, R0, !PT ;  /* 0x00000000c9007209 */ /* 0x000fe40007810000 */
[----:B------:R-:W-:Y:S02]  /*7f80*/  FSEL R67, R20, -INF , P0 ;  /* 0xff80000014437808 */ /* 0x000fe40000000000 */
[----:B------:R-:W-:Y:S02]  /*7f90*/  ISETP.GT.AND P0, PT, R2, RZ, PT ;  /* 0x000000ff0200720c */ /* 0x000fe40003f04270 */
[----:B------:R-:W-:Y:S02]  /*7fa0*/  FMNMX.FTZ R0, R204, R0, !PT ;  /* 0x00000000cc007209 */ /* 0x000fe40007810000 */
[----:B------:R-:W-:Y:S02]  /*7fb0*/  FSEL R6, R195, -INF , P0 ;  /* 0xff800000c3067808 */ /* 0x000fe40000000000 */
[----:B------:R-:W-:Y:S02]  /*7fc0*/  ISETP.GT.AND P0, PT, R2, 0x8, PT ;  /* 0x000000080200780c */ /* 0x000fe40003f04270 */
[----:B------:R-:W-:Y:S01]  /*7fd0*/  FMNMX.FTZ R106, R205, R0, !PT ;  /* 0x00000000cd6a7209 */ /* 0x000fe20007810000 */
[----:B------:R-:W-:Y:S01]  /*7fe0*/  IMAD.IADD R0, R4, 0x1, R7 ;  /* 0x0000000104007824 */ /* 0x000fe200078e0207 */
[----:B------:R-:W-:Y:S02]  /*7ff0*/  FSEL R217, R18, -INF , P1 ;  /* 0xff80000012d97808 */ /* 0x000fe40000800000 */
[----:B------:R-:W-:Y:S02]  /*8000*/  FSEL R18, R179, -INF , P0 ;  /* 0xff800000b3127808 */ /* 0x000fe40000000000 */
[----:B------:R-:W-:Y:S02]  /*8010*/  ISETP.GT.AND P0, PT, R2, 0x10, PT ;  /* 0x000000100200780c */ /* 0x000fe40003f04270 */
[----:B------:R-:W-:Y:S02]  /*8020*/  FMNMX.FTZ R106, R64, R106, !PT ;  /* 0x0000006a406a7209 */ /* 0x000fe40007810000 */
[----:B------:R-:W-:Y:S02]  /*8030*/  FSEL R44, R177, -INF , P0 ;  /* 0xff800000b12c7808 */ /* 0x000fe40000000000 */
[C---:B------:R-:W-:Y:S02]  /*8040*/  ISETP.GT.AND P0, PT, R2.reuse, 0x18, PT ;  /* 0x000000180200780c */ /* 0x040fe40003f04270 */
[----:B------:R-:W-:Y:S02]  /*8050*/  FMNMX.FTZ R106, R65, R106, !PT ;  /* 0x0000006a416a7209 */ /* 0x000fe40007810000 */
[----:B------:R-:W-:Y:S02]  /*8060*/  ISETP.GT.AND P1, PT, R2, 0x1, PT ;  /* 0x000000010200780c */ /* 0x000fe40003f24270 */
        /* <DEDUP_REMOVED lines=10> */
[----:B------:R-:W-:Y:S01]  /*8110*/  ISETP.GT.AND P1, PT, R2, 0x11, PT ;  /* 0x000000110200780c */ /* 0x000fe20003f24270 */
[----:B------:R-:W1:Y:S01]  /*8120*/  SHFL.BFLY PT, R8, R106, 0x2, 0x1f ;  /* 0x0c401f006a087f89 */ /* 0x000e6200000e0000 */
        /* <DEDUP_REMOVED lines=8> */
[----:B------:R-:W-:Y:S02]  /*81b0*/  FSEL R61, R35, -INF , P1 ;  /* 0xff800000233d7808 */ /* 0x000fe40000800000 */
[----:B------:R-:W-:Y:S02]  /*81c0*/  ISETP.GT.AND P1, PT, R2, 0x21, PT ;  /* 0x000000210200780c */ /* 0x000fe40003f24270 */
[----:B------:R-:W-:Y:S02]  /*81d0*/  FSEL R48, R55, -INF , P0 ;  /* 0xff80000037307808 */ /* 0x000fe40000000000 */
[----:B------:R-:W-:Y:S01]  /*81e0*/  FMNMX.FTZ R7, R20, R7, !PT ;  /* 0x0000000714077209 */ /* 0x000fe20007810000 */
[----:B------:R-:W-:Y:S01]  /*81f0*/  LDSM.16.MT88.4 R52, [R221+0x1100] ;  /* 0x00110000dd34783b */ /* 0x000fe20000004200 */
[C---:B------:R-:W-:Y:S02]  /*8200*/  ISETP.GT.AND P0, PT, R2.reuse, 0x38, PT ;  /* 0x000000380200780c */ /* 0x040fe40003f04270 */
[----:B------:R-:W-:Y:S02]  /*8210*/  FSEL R195, R39, -INF , P1 ;  /* 0xff80000027c37808 */ /* 0x000fe40000800000 */
[----:B------:R-:W-:Y:S02]  /*8220*/  ISETP.GT.AND P1, PT, R2, 0x29, PT ;  /* 0x000000290200780c */ /* 0x000fe40003f24270 */
[----:B------:R-:W-:Y:S01]  /*8230*/  FSEL R210, R22, -INF , P0 ;  /* 0xff80000016d27808 */ /* 0x000fe20000000000 */
[----:B------:R-:W-:Y:S01]  /*8240*/  LDSM.16.MT88.4 R36, [R222+0x100] ;  /* 0x00010000de24783b */ /* 0x000fe20000004200 */
[----:B------:R-:W-:Y:S02]  /*8250*/  ISETP.GT.AND P0, PT, R2, 0x39, PT ;  /* 0x000000390200780c */ /* 0x000fe40003f04270 */
[----:B------:R-:W-:Y:S02]  /*8260*/  FMNMX.FTZ R2, R44, R7, !PT ;  /* 0x000000072c027209 */ /* 0x000fe40007810000 */
[----:B------:R-:W-:Y:S02]  /*8270*/  FSEL R203, R51, -INF , P1 ;  /* 0xff80000033cb7808 */ /* 0x000fe40000800000 */
[C---:B------:R-:W-:Y:S02]  /*8280*/  ISETP.GT.AND P1, PT, R0.reuse, RZ, PT ;  /* 0x000000ff0000720c */ /* 0x040fe40003f24270 */
[----:B------:R-:W-:Y:S02]  /*8290*/  FMNMX.FTZ R2, R45, R2, !PT ;  /* 0x000000022d027209 */ /* 0x000fe40007810000 */
[----:B------:R-:W-:Y:S02]  /*82a0*/  FSEL R4, R207, -INF , P1 ;  /* 0xff800000cf047808 */ /* 0x000fe40000800000 */
[----:B------:R-:W-:Y:S02]  /*82b0*/  ISETP.GT.AND P1, PT, R0, 0x1, PT ;  /* 0x000000010000780c */ /* 0x000fe40003f24270 */
[----:B------:R-:W-:Y:S02]  /*82c0*/  FMNMX.FTZ R2, R60, R2, !PT ;  /* 0x000000023c027209 */ /* 0x000fe40007810000 */
[----:B------:R-:W-:Y:S02]  /*82d0*/  FSEL R17, R199, -INF , P1 ;  /* 0xff800000c7117808 */ /* 0x000fe40000800000 */
[----:B------:R-:W-:Y:S02]  /*82e0*/  ISETP.GT.AND P1, PT, R0, 0x8, PT ;  /* 0x000000080000780c */ /* 0x000fe40003f24270 */
[----:B------:R-:W-:Y:S02]  /*82f0*/  FMNMX.FTZ R2, R61, R2, !PT ;  /* 0x000000023d027209 */ /* 0x000fe40007810000 */
[----:B-1----:R-:W-:Y:S02]  /*8300*/  FMNMX.FTZ R106, R8, R106, !PT ;  /* 0x0000006a086a7209 */ /* 0x002fe40007810000 */
[----:B------:R-:W-:Y:S02]  /*8310*/  FSEL R8, R197, -INF , P1 ;  /* 0xff800000c5087808 */ /* 0x000fe40000800000 */
[----:B------:R-:W-:Y:S01]  /*8320*/  ISETP.GT.AND P1, PT, R0, 0x9, PT ;  /* 0x000000090000780c */ /* 0x000fe20003f24270 */
[----:B------:R-:W1:Y:S01]  /*8330*/  SHFL.BFLY PT, R22, R106, 0x1, 0x1f ;  /* 0x0c201f006a167f89 */ /* 0x000e6200000e0000 */
[----:B------:R-:W-:Y:S02]  /*8340*/  FMNMX.FTZ R2, R194, R2, !PT ;  /* 0x00000002c2027209 */ /* 0x000fe40007810000 */
[----:B------:R-:W-:Y:S02]  /*8350*/  FSEL R14, R196, -INF , P1 ;  /* 0xff800000c40e7808 */ /* 0x000fe40000800000 */
[C---:B------:R-:W-:Y:S02]  /*8360*/  ISETP.GT.AND P1, PT, R0.reuse, 0x11, PT ;  /* 0x000000110000780c */ /* 0x040fe40003f24270 */
[----:B------:R-:W-:Y:S02]  /*8370*/  FMNMX.FTZ R2, R195, R2, !PT ;  /* 0x00000002c3027209 */ /* 0x000fe40007810000 */
[----:B------:R-:W-:Y:S02]  /*8380*/  FSEL R212, R23, -INF , P0 ;  /* 0xff80000017d47808 */ /* 0x000fe40000000000 */
[C---:B------:R-:W-:Y:S02]  /*8390*/  ISETP.GT.AND P0, PT, R0.reuse, 0x10, PT ;  /* 0x000000100000780c */ /* 0x040fe40003f04270 */
[----:B------:R-:W-:Y:S02]  /*83a0*/  FSEL R187, R187, -INF , P1 ;  /* 0xff800000bbbb7808 */ /* 0x000fe40000800000 */
[----:B------:R-:W-:Y:S02]  /*83b0*/  ISETP.GT.AND P1, PT, R0, 0x18, PT ;  /* 0x000000180000780c */ /* 0x000fe40003f24270 */
[----:B------:R-:W-:Y:S02]  /*83c0*/  FMNMX.FTZ R2, R202, R2, !PT ;  /* 0x00000002ca027209 */ /* 0x000fe40007810000 */
[----:B------:R-:W-:Y:S02]  /*83d0*/  FSEL R186, R186, -INF , P0 ;  /* 0xff800000baba7808 */ /* 0x000fe40000000000 */
[----:B------:R-:W-:Y:S02]  /*83e0*/  ISETP.GT.AND P0, PT, R3, RZ, PT ;  /* 0x000000ff0300720c */ /* 0x000fe40003f04270 */
        /* <DEDUP_REMOVED lines=27> */
[----:B------:R-:W-:Y:S01]  /*85a0*/  FSEL R190, R190, -INF , P0 ;  /* 0xff800000bebe7808 */ /* 0x000fe20000000000 */
[----:B------:R-:W2:Y:S01]  /*85b0*/  SHFL.BFLY PT, R105, R2, 0x2, 0x1f ;  /* 0x0c401f0002697f89 */ /* 0x000ea200000e0000 */
[----:B------:R-:W-:Y:S02]  /*85c0*/  ISETP.GT.AND P0, PT, R3, 0x11, PT ;  /* 0x000000110300780c */ /* 0x000fe40003f04270 */
[----:B-----5:R-:W-:Y:S02]  /*85d0*/  FSEL R240, R42, -INF , P1 ;  /* 0xff8000002af07808 */ /* 0x020fe40000800000 */
        /* <DEDUP_REMOVED lines=23> */
[----:B-1----:R-:W-:Y:S02]  /*8750*/  FMNMX.FTZ R106, R106, R22, !PT ;  /* 0x000000166a6a7209 */ /* 0x002fe40007810000 */
[----:B------:R-:W-:Y:S02]  /*8760*/  FMNMX.FTZ R13, R10, R13, !PT ;  /* 0x0000000d0a0d7209 */ /* 0x000fe40007810000 */
[----:B------:R-:W-:Y:S01]  /*8770*/  FMNMX.FTZ R12, R199, R12, !PT ;  /* 0x0000000cc70c7209 */ /* 0x000fe20007810000 */
[----:B------:R-:W-:Y:S01]  /*8780*/  FMUL.FTZ R110, R106, c[0x0][0x2d0] ;  /* 0x0000b4006a6e7a20 */ /* 0x000fe20000410000 */
[----:B------:R-:W-:Y:S02]  /*8790*/  FSEL R241, R28, -INF , P0 ;  /* 0xff8000001cf17808 */ /* 0x000fe40000000000 */
[C---:B------:R-:W-:Y:S02]  /*87a0*/  ISETP.GT.AND P0, PT, R3.reuse, 0x29, PT ;  /* 0x000000290300780c */ /* 0x040fe40003f04270 */
[----:B------:R-:W-:Y:S02]  /*87b0*/  FSEL R215, R46, -INF , P1 ;  /* 0xff8000002ed77808 */ /* 0x000fe40000800000 */
[----:B------:R-:W-:Y:S02]  /*87c0*/  ISETP.GT.AND P1, PT, R3, 0x30, PT ;  /* 0x000000300300780c */ /* 0x000fe40003f24270 */
[----:B------:R-:W-:Y:S02]  /*87d0*/  FMNMX.FTZ R13, R9, R13, !PT ;  /* 0x0000000d090d7209 */ /* 0x000fe40007810000 */
[----:B------:R-:W-:Y:S02]  /*87e0*/  FMNMX.FTZ R12, R200, R12, !PT ;  /* 0x0000000cc80c7209 */ /* 0x000fe40007810000 */
[----:B------:R-:W-:Y:S02]  /*87f0*/  FSEL R216, R47, -INF , P0 ;  /* 0xff8000002fd87808 */ /* 0x000fe40000000000 */
[----:B------:R-:W-:Y:S02]  /*8800*/  FSETP.NEU.FTZ.AND P0, PT, R106, -INF , PT ;  /* 0xff8000006a00780b */ /* 0x000fe40003f1d000 */
[----:B------:R-:W-:Y:S02]  /*8810*/  FSEL R58, R58, -INF , P1 ;  /* 0xff8000003a3a7808 */ /* 0x000fe40000800000 */
[----:B------:R-:W-:Y:S02]  /*8820*/  ISETP.GT.AND P1, PT, R3, 0x31, PT ;  /* 0x000000310300780c */ /* 0x000fe40003f24270 */
[----:B--2---:R-:W-:Y:S02]  /*8830*/  FMNMX.FTZ R105, R2, R105, !PT ;  /* 0x0000006902697209 */ /* 0x004fe40007810000 */
[----:B------:R-:W-:Y:S02]  /*8840*/  FMNMX.FTZ R2, R190, R13, !PT ;  /* 0x0000000dbe027209 */ /* 0x000fe40007810000 */
[----:B------:R-:W-:Y:S02]  /*8850*/  FMNMX.FTZ R0, R219, R12, !PT ;  /* 0x0000000cdb007209 */ /* 0x000fe40007810000 */
[----:B------:R-:W-:Y:S02]  /*8860*/  FSEL R110, R110, RZ, P0 ;  /* 0x000000ff6e6e7208 */ /* 0x000fe40000000000 */
[----:B------:R-:W-:Y:S02]  /*8870*/  FSEL R59, R59, -INF , P1 ;  /* 0xff8000003b3b7808 */ /* 0x000fe40000800000 */
[----:B------:R-:W-:Y:S01]  /*8880*/  ISETP.GT.AND P1, PT, R3, 0x38, PT ;  /* 0x000000380300780c */ /* 0x000fe20003f24270 */
[--C-:B------:R-:W-:Y:S01]  /*8890*/  FFMA.FTZ R5, R5, c[0x0][0x2d0], -R110.reuse ;  /* 0x0000b40005057a23 */ /* 0x100fe2000001086e */
[----:B------:R-:W-:Y:S02]  /*88a0*/  FMNMX.FTZ R2, R191, R2, !PT ;  /* 0x00000002bf027209 */ /* 0x000fe40007810000 */
[----:B------:R-:W-:Y:S01]  /*88b0*/  FMNMX.FTZ R0, R240, R0, !PT ;  /* 0x00000000f0007209 */ /* 0x000fe20007810000 */
[----:B------:R-:W-:Y:S01]  /*88c0*/  MUFU.EX2 R209, R5 ;  /* 0x0000000500d17308 */ /* 0x000fe20000000800 */
[----:B------:R-:W-:Y:S02]  /*88d0*/  FSEL R62, R62, -INF , P1 ;  /* 0xff8000003e3e7808 */ /* 0x000fe40000800000 */
[----:B------:R-:W-:Y:S01]  /*88e0*/  ISETP.GT.AND P1, PT, R3, 0x39, PT ;  /* 0x000000390300780c */ /* 0x000fe20003f24270 */
[--C-:B------:R-:W-:Y:S01]  /*88f0*/  FFMA.FTZ R3, R16, c[0x0][0x2d0], -R110.reuse ;  /* 0x0000b40010037a23 */ /* 0x100fe2000001086e */
[----:B------:R-:W-:Y:S02]  /*8900*/  FMNMX.FTZ R12, R192, R2, !PT ;  /* 0x00000002c00c7209 */ /* 0x000fe40007810000 */
[----:B------:R-:W-:Y:S02]  /*8910*/  FMNMX.FTZ R2, R239, R0, !PT ;  /* 0x00000000ef027209 */ /* 0x000fe40007810000 */
[----:B------:R-:W-:Y:S01]  /*8920*/  FMNMX.FTZ R0, R193, R12, !PT ;  /* 0x0000000cc1007209 */ /* 0x000fe20007810000 */
[----:B------:R1:W2:Y:S01]  /*8930*/  MUFU.EX2 R206, R3 ;  /* 0x0000000300ce7308 */ /* 0x0002a20000000800 */
[----:B------:R-:W-:Y:S01]  /*8940*/  FMNMX.FTZ R2, R246, R2, !PT ;  /* 0x00000002f6027209 */ /* 0x000fe20007810000 */
[----:B------:R-:W3:Y:S01]  /*8950*/  SHFL.BFLY PT, R12, R105, 0x1, 0x1f ;  /* 0x0c201f00690c7f89 */ /* 0x000ee200000e0000 */
[----:B------:R-:W-:Y:S02]  /*8960*/  FMNMX.FTZ R0, R197, R0, !PT ;  /* 0x00000000c5007209 */ /* 0x000fe40007810000 */
[----:B------:R-:W-:Y:S02]  /*8970*/  FMNMX.FTZ R2, R211, R2, !PT ;  /* 0x00000002d3027209 */ /* 0x000fe40007810000 */
[----:B------:R-:W-:Y:S02]  /*8980*/  FMNMX.FTZ R0, R196, R0, !PT ;  /* 0x00000000c4007209 */ /* 0x000fe40007810000 */
[----:B------:R-:W-:Y:S02]  /*8990*/  FMNMX.FTZ R2, R241, R2, !PT ;  /* 0x00000002f1027209 */ /* 0x000fe40007810000 */
[----:B------:R-:W-:Y:S02]  /*89a0*/  FMNMX.FTZ R0, R215, R0, !PT ;  /* 0x00000000d7007209 */ /* 0x000fe40007810000 */
[----:B------:R-:W-:Y:S01]  /*89b0*/  FSEL R109, R63, -INF , P1 ;  /* 0xff8000003f6d7808 */ /* 0x000fe20000800000 */
[----:B------:R-:W4:Y:S01]  /*89c0*/  SHFL.BFLY PT, R104, R2, 0x2, 0x1f ;  /* 0x0c401f0002687f89 */ /* 0x000f2200000e0000 */
[----:B------:R-:W-:Y:S04]  /*89d0*/  FMNMX.FTZ R0, R216, R0, !PT ;  /* 0x00000000d8007209 */ /* 0x000fe80007810000 */
[----:B------:R-:W-:Y:S04]  /*89e0*/  FMNMX.FTZ R0, R58, R0, !PT ;  /* 0x000000003a007209 */ /* 0x000fe80007810000 */
[----:B------:R-:W-:Y:S01]  /*89f0*/  FMNMX.FTZ R0, R59, R0, !PT ;  /* 0x000000003b007209 */ /* 0x000fe20007810000 */
[--C-:B-1----:R-:W-:Y:S01]  /*8a00*/  FFMA.FTZ R3, R19, c[0x0][0x2d0], -R110.reuse ;  /* 0x0000b40013037a23 */ /* 0x102fe2000001086e */
[----:B--2---:R-:W-:Y:S02]  /*8a10*/  F2FP.BF16.PACK_AB R176, R206, R209 ;  /* 0x000000d1ceb0723e */ /* 0x004fe400000010ff */
[----:B------:R-:W-:Y:S01]  /*8a20*/  FMNMX.FTZ R0, R62, R0, !PT ;  /* 0x000000003e007209 */ /* 0x000fe20007810000 */
[----:B------:R1:W-:Y:S01]  /*8a30*/  MUFU.EX2 R247, R3 ;  /* 0x0000000300f77308 */ /* 0x0003e20000000800 */
[----:B---3--:R-:W-:Y:S02]  /*8a40*/  FMNMX.FTZ R105, R105, R12, !PT ;  /* 0x0000000c69697209 */ /* 0x008fe40007810000 */
[----:B------:R-:W-:Y:S02]  /*8a50*/  FMNMX.FTZ R0, R109, R0, !PT ;  /* 0x000000006d007209 */ /* 0x000fe40007810000 */
[C---:B------:R-:W-:Y:S01]  /*8a60*/  FSETP.NEU.FTZ.AND P1, PT, R105.reuse, -INF , PT ;  /* 0xff8000006900780b */ /* 0x040fe20003f3d000 */
[----:B------:R-:W-:Y:S01]  /*8a70*/  FMUL.FTZ R111, R105, c[0x0][0x2d0] ;  /* 0x0000b400696f7a20 */ /* 0x000fe20000410000 */
[----:B----4-:R-:W-:Y:S02]  /*8a80*/  FMNMX.FTZ R104, R2, R104, !PT ;  /* 0x0000006802687209 */ /* 0x010fe40007810000 */
[----:B------:R-:W2:Y:S02]  /*8a90*/  SHFL.BFLY PT, R2, R0, 0x2, 0x1f ;  /* 0x0c401f0000027f89 */ /* 0x000ea400000e0000 */
[----:B------:R-:W-:Y:S05]  /*8aa0*/  FSEL R111, R111, RZ, P1 ;  /* 0x000000ff6f6f7208 */ /* 0x000fea0000800000 */
[--C-:B------:R-:W-:Y:S01]  /*8ab0*/  FFMA.FTZ R6, R6, c[0x0][0x2d0], -R111.reuse ;  /* 0x0000b40006067a23 */ /* 0x100fe2000001086f */
[----:B------:R-:W3:Y:S03]  /*8ac0*/  SHFL.BFLY PT, R5, R104, 0x1, 0x1f ;  /* 0x0c201f0068057f89 */ /* 0x000ee600000e0000 */
[----:B------:R-:W-:Y:S01]  /*8ad0*/  MUFU.EX2 R208, R6 ;  /* 0x0000000600d07308 */ /* 0x000fe20000000800 */
[----:B-1----:R-:W-:Y:S09]  /*8ae0*/  FFMA.FTZ R3, R21, c[0x0][0x2d0], -R110 ;  /* 0x0000b40015037a23 */ /* 0x002ff2000001086e */
[----:B------:R1:W4:Y:S01]  /*8af0*/  MUFU.EX2 R244, R3 ;  /* 0x0000000300f47308 */ /* 0x0003220000000800 */
[----:B--2---:R-:W-:Y:S01]  /*8b00*/  FMNMX.FTZ R0, R0, R2, !PT ;  /* 0x0000000200007209 */ /* 0x004fe20007810000 */
[--C-:B------:R-:W-:Y:S08]  /*8b10*/  FFMA.FTZ R2, R18, c[0x0][0x2d0], -R111.reuse ;  /* 0x0000b40012027a23 */ /* 0x100ff0000001086f */
[----:B------:R2:W-:Y:S01]  /*8b20*/  MUFU.EX2 R63, R2 ;  /* 0x00000002003f7308 */ /* 0x0005e20000000800 */
[----:B---3--:R-:W-:Y:S01]  /*8b30*/  FMNMX.FTZ R104, R104, R5, !PT ;  /* 0x0000000568687209 */ /* 0x008fe20007810000 */
[--C-:B------:R-:W-:Y:S02]  /*8b40*/  FFMA.FTZ R5, R20, c[0x0][0x2d0], -R111.reuse ;  /* 0x0000b40014057a23 */ /* 0x100fe4000001086f */
[----:B------:R-:W-:Y:S02]  /*8b50*/  LDSM.16.MT88.4 R20, [R221+0x100] ;  /* 0x00010000dd14783b */ /* 0x000fe40000004200 */
[----:B------:R-:W-:Y:S04]  /*8b60*/  FMUL.FTZ R184, R104, c[0x0][0x2d0] ;  /* 0x0000b40068b87a20 */ /* 0x000fe80000410000 */
[----:B------:R-:W3:Y:S01]  /*8b70*/  MUFU.EX2 R207, R5 ;  /* 0x0000000500cf7308 */ /* 0x000ee20000000800 */
[----:B-1----:R-:W-:Y:S01]  /*8b80*/  FFMA.FTZ R3, R15, c[0x0][0x2d0], -R111 ;  /* 0x0000b4000f037a23 */ /* 0x002fe2000001086f */
[----:B----4-:R-:W-:Y:S08]  /*8b90*/  F2FP.BF16.PACK_AB R178, R244, R247 ;  /* 0x000000f7f4b2723e */ /* 0x010ff000000010ff */
[----:B------:R1:W4:Y:S01]  /*8ba0*/  MUFU.EX2 R242, R3 ;  /* 0x0000000300f27308 */ /* 0x0003220000000800 */
[----:B--2---:R-:W2:Y:S01]  /*8bb0*/  SHFL.BFLY PT, R2, R0, 0x1, 0x1f ;  /* 0x0c201f0000027f89 */ /* 0x004ea200000e0000 */
[----:B---3--:R-:W-:Y:S02]  /*8bc0*/  F2FP.BF16.PACK_AB R179, R207, R63 ;  /* 0x0000003fcfb3723e */ /* 0x008fe400000010ff */
[----:B-1----:R-:W-:Y:S02]  /*8bd0*/  FSEL R3, R106, RZ, P0 ;  /* 0x000000ff6a037208 */ /* 0x002fe40000000000 */
[----:B------:R-:W-:Y:S02]  /*8be0*/  FSETP.NEU.FTZ.AND P0, PT, R104, -INF , PT ;  /* 0xff8000006800780b */ /* 0x000fe40003f1d000 */
[----:B--2---:R-:W-:Y:S02]  /*8bf0*/  FMNMX.FTZ R102, R2, R0, !PT ;  /* 0x0000000002667209 */ /* 0x004fe40007810000 */
[----:B------:R-:W-:Y:S02]  /*8c00*/  FSEL R184, R184, RZ, P0 ;  /* 0x000000ffb8b87208 */ /* 0x000fe40000000000 */
[----:B------:R-:W-:Y:S01]  /*8c10*/  FSEL R2, R105, RZ, P1 ;  /* 0x000000ff69027208 */ /* 0x000fe20000800000 */
[C---:B------:R-:W-:Y:S01]  /*8c20*/  FMUL.FTZ R185, R102.reuse, c[0x0][0x2d0] ;  /* 0x0000b40066b97a20 */ /* 0x040fe20000410000 */
[----:B------:R-:W-:Y:S01]  /*8c30*/  FSETP.NEU.FTZ.AND P1, PT, R102, -INF , PT ;  /* 0xff8000006600780b */ /* 0x000fe20003f3d000 */
[--C-:B------:R-:W-:Y:S01]  /*8c40*/  FFMA.FTZ R0, R14, c[0x0][0x2d0], -R184.reuse ;  /* 0x0000b4000e007a23 */ /* 0x100fe200000108b8 */
[----:B----4-:R-:W-:Y:S01]  /*8c50*/  F2FP.BF16.PACK_AB R177, R242, R208 ;  /* 0x000000d0f2b1723e */ /* 0x010fe200000010ff */
[--C-:B------:R-:W-:Y:S01]  /*8c60*/  FFMA.FTZ R4, R4, c[0x0][0x2d0], -R184.reuse ;  /* 0x0000b40004047a23 */ /* 0x100fe200000108b8 */
[----:B------:R-:W-:Y:S01]  /*8c70*/  FSEL R185, R185, RZ, P1 ;  /* 0x000000ffb9b97208 */ /* 0x000fe20000800000 */
[----:B------:R1:W-:Y:S01]  /*8c80*/  MUFU.EX2 R51, R0 ;  /* 0x0000000000337308 */ /* 0x0003e20000000800 */
[----:B------:R-:W-:Y:S03]  /*8c90*/  FFMA.FTZ R8, R8, c[0x0][0x2d0], -R184 ;  /* 0x0000b40008087a23 */ /* 0x000fe600000108b8 */
[--C-:B------:R-:W-:Y:S02]  /*8ca0*/  FFMA.FTZ R10, R10, c[0x0][0x2d0], -R185.reuse ;  /* 0x0000b4000a0a7a23 */ /* 0x100fe400000108b9 */
[--C-:B------:R-:W-:Y:S02]  /*8cb0*/  FFMA.FTZ R9, R9, c[0x0][0x2d0], -R185.reuse ;  /* 0x0000b40009097a23 */ /* 0x100fe400000108b9 */
[--C-:B------:R-:W-:Y:S02]  /*8cc0*/  FFMA.FTZ R7, R7, c[0x0][0x2d0], -R185.reuse ;  /* 0x0000b40007077a23 */ /* 0x100fe400000108b9 */
[----:B------:R-:W-:Y:S01]  /*8cd0*/  MUFU.EX2 R213, R10 ;  /* 0x0000000a00d57308 */ /* 0x000fe20000000800 */
[----:B------:R-:W-:Y:S09]  /*8ce0*/  FFMA.FTZ R11, R11, c[0x0][0x2d0], -R185 ;  /* 0x0000b4000b0b7a23 */ /* 0x000ff200000108b9 */
[----:B------:R-:W2:Y:S01]  /*8cf0*/  MUFU.EX2 R249, R9 ;  /* 0x0000000900f97308 */ /* 0x000ea20000000800 */
[----:B-1----:R-:W-:Y:S04]  /*8d00*/  FADD.FTZ R0, -R3, R100 ;  /* 0x0000006403007221 */ /* 0x002fe80000010100 */
[----:B------:R-:W-:Y:S05]  /*8d10*/  FMUL.FTZ R0, R0, c[0x0][0x2d0] ;  /* 0x0000b40000007a20 */ /* 0x000fea0000410000 */
[----:B------:R-:W-:Y:S10]  /*8d20*/  MUFU.EX2 R243, R7 ;  /* 0x0000000700f37308 */ /* 0x000ff40000000800 */
[----:B------:R1:W3:Y:S01]  /*8d30*/  MUFU.EX2 R101, R0 ;  /* 0x0000000000657308 */ /* 0x0002e20000000800 */
[----:B--2---:R-:W-:Y:S09]  /*8d40*/  F2FP.BF16.PACK_AB R183, R249, R213 ;  /* 0x000000d5f9b7723e */ /* 0x004ff200000010ff */
[----:B------:R-:W2:Y:S10]  /*8d50*/  MUFU.EX2 R248, R11 ;  /* 0x0000000b00f87308 */ /* 0x000eb40000000800 */
[----:B------:R4:W-:Y:S01]  /*8d60*/  MUFU.EX2 R49, R4 ;  /* 0x0000000400317308 */ /* 0x0009e20000000800 */
[----:B-1----:R-:W-:Y:S01]  /*8d70*/  FADD.FTZ R0, -R2, R103 ;  /* 0x0000006702007221 */ /* 0x002fe20000010100 */
[----:B------:R-:W-:Y:S01]  /*8d80*/  FSEL R2, R104, RZ, P0 ;  /* 0x000000ff68027208 */ /* 0x000fe20000000000 */
[C---:B---3--:R-:W-:Y:S01]  /*8d90*/  FMUL.FTZ R33, R101.reuse, R141 ;  /* 0x0000008d65217220 */ /* 0x048fe20000410000 */
[----:B------:R-:W-:Y:S01]  /*8da0*/  ISETP.GT.AND P0, PT, R238, UR4, PT ;  /* 0x00000004ee007c0c */ /* 0x000fe2000bf04270 */
[----:B------:R-:W-:Y:S01]  /*8db0*/  FMUL.FTZ R0, R0, c[0x0][0x2d0] ;  /* 0x0000b40000007a20 */ /* 0x000fe20000410000 */
[----:B------:R-:W-:Y:S01]  /*8dc0*/  IADD3 R238, R238, -0x1, RZ ;  /* 0xffffffffeeee7810 */ /* 0x000fe20007ffe0ff */
[C---:B------:R-:W-:Y:S03]  /*8dd0*/  FMUL.FTZ R32, R101.reuse, R140 ;  /* 0x0000008c65207220 */ /* 0x040fe60000410000 */
[----:B------:R-:W1:Y:S01]  /*8de0*/  MUFU.EX2 R214, R8 ;  /* 0x0000000800d67308 */ /* 0x000e620000000800 */
[----:B------:R-:W-:Y:S01]  /*8df0*/  IMAD.MOV.U32 R140, RZ, RZ, R247 ;  /* 0x000000ffff8c7224 */ /* 0x000fe200078e00f7 */
[----:B--2---:R-:W-:Y:S01]  /*8e00*/  F2FP.BF16.PACK_AB R181, R248, R243 ;  /* 0x000000f3f8b5723e */ /* 0x004fe200000010ff */
[----:B------:R-:W-:Y:S02]  /*8e10*/  IMAD.MOV.U32 R141, RZ, RZ, R248 ;  /* 0x000000ffff8d7224 */ /* 0x000fe400078e00f8 */
[C---:B------:R-:W-:Y:S02]  /*8e20*/  FMUL.FTZ R5, R101.reuse, R113 ;  /* 0x0000007165057220 */ /* 0x040fe40000410000 */
[----:B------:R-:W-:Y:S03]  /*8e30*/  FMUL.FTZ R16, R101, R124 ;  /* 0x0000007c65107220 */ /* 0x000fe60000410000 */
[----:B------:R2:W3:Y:S01]  /*8e40*/  MUFU.EX2 R100, R0 ;  /* 0x0000000000647308 */ /* 0x0004e20000000800 */
[----:B------:R-:W-:Y:S02]  /*8e50*/  IMAD.MOV.U32 R103, RZ, RZ, R48 ;  /* 0x000000ffff677224 */ /* 0x000fe400078e0030 */
[----:B----4-:R-:W-:Y:S02]  /*8e60*/  FFMA.FTZ R4, R17, c[0x0][0x2d0], -R184 ;  /* 0x0000b40011047a23 */ /* 0x010fe400000108b8 */
[C---:B------:R-:W-:Y:S02]  /*8e70*/  FMUL.FTZ R17, R101.reuse, R125 ;  /* 0x0000007d65117220 */ /* 0x040fe40000410000 */
[C---:B------:R-:W-:Y:S01]  /*8e80*/  FMUL.FTZ R48, R101.reuse, R156 ;  /* 0x0000009c65307220 */ /* 0x040fe20000410000 */
[----:B------:R-:W-:Y:S01]  /*8e90*/  MOV R156, R217 ;  /* 0x000000d9009c7202 */ /* 0x000fe20000000f00 */
[C---:B------:R-:W-:Y:S01]  /*8ea0*/  FMUL.FTZ R68, R101.reuse, R68 ;  /* 0x0000004465447220 */ /* 0x040fe20000410000 */
[----:B------:R4:W4:Y:S01]  /*8eb0*/  MUFU.EX2 R218, R4 ;  /* 0x0000000400da7308 */ /* 0x0009220000000800 */
[C---:B------:R-:W-:Y:S02]  /*8ec0*/  FMUL.FTZ R69, R101.reuse, R69 ;  /* 0x0000004565457220 */ /* 0x040fe40000410000 */
[----:B------:R-:W-:Y:S01]  /*8ed0*/  FMUL.FTZ R80, R101, R80 ;  /* 0x0000005065507220 */ /* 0x000fe20000410000 */
[----:B-1----:R-:W-:Y:S01]  /*8ee0*/  F2FP.BF16.PACK_AB R182, R51, R214 ;  /* 0x000000d633b6723e */ /* 0x002fe200000010ff */
[C---:B------:R-:W-:Y:S02]  /*8ef0*/  FMUL.FTZ R81, R101.reuse, R81 ;  /* 0x0000005165517220 */ /* 0x040fe40000410000 */
[C---:B------:R-:W-:Y:S02]  /*8f00*/  FMUL.FTZ R84, R101.reuse, R84 ;  /* 0x0000005465547220 */ /* 0x040fe40000410000 */
[C---:B------:R-:W-:Y:S02]  /*8f10*/  FMUL.FTZ R85, R101.reuse, R85 ;  /* 0x0000005565557220 */ /* 0x040fe40000410000 */
[C---:B------:R-:W-:Y:S02]  /*8f20*/  FMUL.FTZ R96, R101.reuse, R96 ;  /* 0x0000006065607220 */ /* 0x040fe40000410000 */
[C---:B------:R-:W-:Y:S02]  /*8f30*/  FMUL.FTZ R97, R101.reuse, R97 ;  /* 0x0000006165617220 */ /* 0x040fe40000410000 */
[----:B--2---:R-:W-:Y:S01]  /*8f40*/  FADD.FTZ R0, -R2, R107 ;  /* 0x0000006b02007221 */ /* 0x004fe20000010100 */
[----:B------:R-:W-:Y:S01]  /*8f50*/  FSEL R2, R102, RZ, P1 ;  /* 0x000000ff66027208 */ /* 0x000fe20000800000 */
[----:B---3--:R-:W-:Y:S01]  /*8f60*/  FMUL.FTZ R35, R100, R143 ;  /* 0x0000008f64237220 */ /* 0x008fe20000410000 */
[----:B------:R-:W-:Y:S01]  /*8f70*/  MOV R143, R244 ;  /* 0x000000f4008f7202 */ /* 0x000fe20000000f00 */
[----:B------:R-:W-:Y:S01]  /*8f80*/  FMUL.FTZ R0, R0, c[0x0][0x2d0] ;  /* 0x0000b40000007a20 */ /* 0x000fe20000410000 */
[----:B------:R-:W-:Y:S01]  /*8f90*/  MOV R107, R211 ;  /* 0x000000d3006b7202 */ /* 0x000fe20000000f00 */
[C---:B------:R-:W-:Y:S02]  /*8fa0*/  FMUL.FTZ R34, R100.reuse, R142 ;  /* 0x0000008e64227220 */ /* 0x040fe40000410000 */
[----:B------:R1:W2:Y:S01]  /*8fb0*/  MUFU.EX2 R3, R0 ;  /* 0x0000000000037308 */ /* 0x0002a20000000800 */
[----:B------:R-:W-:Y:S02]  /*8fc0*/  IMAD.MOV.U32 R142, RZ, RZ, R242 ;  /* 0x000000ffff8e7224 */ /* 0x000fe400078e00f2 */
[----:B----4-:R-:W-:Y:S02]  /*8fd0*/  FMUL.FTZ R4, R101, R112 ;  /* 0x0000007065047220 */ /* 0x010fe40000410000 */
[C---:B------:R-:W-:Y:S02]  /*8fe0*/  FMUL.FTZ R6, R100.reuse, R114 ;  /* 0x0000007264067220 */ /* 0x040fe40000410000 */
[C---:B------:R-:W-:Y:S02]  /*8ff0*/  FMUL.FTZ R7, R100.reuse, R115 ;  /* 0x0000007364077220 */ /* 0x040fe40000410000 */
[----:B------:R-:W3:Y:S01]  /*9000*/  LDSM.16.MT88.4 R112, [R222+0x1100] ;  /* 0x00110000de70783b */ /* 0x000ee20000004200 */
[C---:B------:R-:W-:Y:S02]  /*9010*/  FMUL.FTZ R18, R100.reuse, R126 ;  /* 0x0000007e64127220 */ /* 0x040fe40000410000 */
[C---:B------:R-:W-:Y:S02]  /*9020*/  FMUL.FTZ R19, R100.reuse, R127 ;  /* 0x0000007f64137220 */ /* 0x040fe40000410000 */
[-C--:B------:R-:W-:Y:S01]  /*9030*/  HMMA.16816.F32.BF16 R4, R176, R20.reuse, R4 ;  /* 0x00000014b004723c */ /* 0x080fe20000041804 */
[C---:B------:R-:W-:Y:S01]  /*9040*/  FMUL.FTZ R50, R100.reuse, R158 ;  /* 0x0000009e64327220 */ /* 0x040fe20000410000 */
[----:B------:R-:W-:Y:S01]  /*9050*/  MOV R158, R103 ;  /* 0x00000067009e7202 */ /* 0x000fe20000000f00 */
[----:B------:R-:W-:Y:S01]  /*9060*/  FFMA.FTZ R103, R205, c[0x0][0x2d0], -R110 ;  /* 0x0000b400cd677a23 */ /* 0x000fe2000001086e */
[----:B------:R-:W-:Y:S01]  /*9070*/  LDSM.16.MT88.4 R124, [R222+0x500] ;  /* 0x00050000de7c783b */ /* 0x000fe20000004200 */
[C---:B------:R-:W-:Y:S02]  /*9080*/  FMUL.FTZ R70, R100.reuse, R70 ;  /* 0x0000004664467220 */ /* 0x040fe40000410000 */
[C---:B------:R-:W-:Y:S02]  /*9090*/  FMUL.FTZ R71, R100.reuse, R71 ;  /* 0x0000004764477220 */ /* 0x040fe40000410000 */
[----:B------:R-:W-:Y:S03]  /*90a0*/  FMUL.FTZ R82, R100, R82 ;  /* 0x0000005264527220 */ /* 0x000fe60000410000 */
[----:B-1----:R-:W-:Y:S01]  /*90b0*/  FADD.FTZ R0, -R2, R108 ;  /* 0x0000006c02007221 */ /* 0x002fe20000010100 */
[----:B------:R-:W-:Y:S01]  /*90c0*/  MOV R108, R49 ;  /* 0x00000031006c7202 */ /* 0x000fe20000000f00 */
[----:B------:R-:W-:Y:S02]  /*90d0*/  FFMA.FTZ R2, R40, c[0x0][0x2d0], -R110 ;  /* 0x0000b40028027a23 */ /* 0x000fe4000001086e */
[----:B------:R-:W-:Y:S01]  /*90e0*/  FMUL.FTZ R0, R0, c[0x0][0x2d0] ;  /* 0x0000b40000007a20 */ /* 0x000fe20000410000 */
[----:B------:R-:W-:Y:S01]  /*90f0*/  F2FP.BF16.PACK_AB R180, R218, R108 ;  /* 0x0000006cdab4723e */ /* 0x000fe200000010ff */
[----:B------:R1:W-:Y:S01]  /*9100*/  MUFU.EX2 R46, R2 ;  /* 0x00000002002e7308 */ /* 0x0003e20000000800 */
[C---:B--2---:R-:W-:Y:S01]  /*9110*/  FMUL.FTZ R24, R3.reuse, R132 ;  /* 0x0000008403187220 */ /* 0x044fe20000410000 */
[----:B------:R-:W-:Y:S01]  /*9120*/  MOV R132, R241 ;  /* 0x000000f100847202 */ /* 0x000fe20000000f00 */
[C---:B------:R-:W-:Y:S02]  /*9130*/  FMUL.FTZ R8, R3.reuse, R116 ;  /* 0x0000007403087220 */ /* 0x040fe40000410000 */
[C---:B------:R-:W-:Y:S02]  /*9140*/  FMUL.FTZ R9, R3.reuse, R117 ;  /* 0x0000007503097220 */ /* 0x040fe40000410000 */
[C---:B------:R-:W-:Y:S02]  /*9150*/  FMUL.FTZ R12, R3.reuse, R120 ;  /* 0x00000078030c7220 */ /* 0x040fe40000410000 */
[C---:B------:R-:W-:Y:S01]  /*9160*/  FMUL.FTZ R13, R3.reuse, R121 ;  /* 0x00000079030d7220 */ /* 0x040fe20000410000 */
[----:B------:R-:W2:Y:S01]  /*9170*/  MUFU.EX2 R0, R0 ;  /* 0x0000000000007308 */ /* 0x000ea20000000800 */
[C---:B------:R-:W-:Y:S02]  /*9180*/  FMUL.FTZ R25, R3.reuse, R133 ;  /* 0x0000008503197220 */ /* 0x040fe40000410000 */
[C---:B------:R-:W-:Y:S01]  /*9190*/  FMUL.FTZ R29, R3.reuse, R137 ;  /* 0x00000089031d7220 */ /* 0x040fe20000410000 */
[----:B------:R-:W-:Y:S01]  /*91a0*/  MOV R137, R209 ;  /* 0x000000d100897202 */ /* 0x000fe20000000f00 */
[C---:B------:R-:W-:Y:S02]  /*91b0*/  FMUL.FTZ R28, R3.reuse, R136 ;  /* 0x00000088031c7220 */ /* 0x040fe40000410000 */
[----:B------:R-:W-:Y:S02]  /*91c0*/  IMAD.MOV.U32 R136, RZ, RZ, R208 ;  /* 0x000000ffff887224 */ /* 0x000fe400078e00d0 */
[----:B------:R-:W-:Y:S01]  /*91d0*/  FMUL.FTZ R40, R3, R148 ;  /* 0x0000009403287220 */ /* 0x000fe20000410000 */
[----:B------:R-:W-:Y:S01]  /*91e0*/  MOV R148, R51 ;  /* 0x0000003300947202 */ /* 0x000fe20000000f00 */
[----:B------:R-:W-:Y:S02]  /*91f0*/  FMUL.FTZ R49, R101, R157 ;  /* 0x0000009d65317220 */ /* 0x000fe40000410000 */
[----:B------:R-:W-:Y:S01]  /*9200*/  FMUL.FTZ R51, R100, R159 ;  /* 0x0000009f64337220 */ /* 0x000fe20000410000 */
[----:B------:R-:W-:Y:S01]  /*9210*/  MOV R159, R66 ;  /* 0x00000042009f7202 */ /* 0x000fe20000000f00 */
[----:B-1----:R-:W-:Y:S02]  /*9220*/  FFMA.FTZ R2, R41, c[0x0][0x2d0], -R110 ;  /* 0x0000b40029027a23 */ /* 0x002fe4000001086e */
[C---:B------:R-:W-:Y:S02]  /*9230*/  FMUL.FTZ R41, R3.reuse, R149 ;  /* 0x0000009503297220 */ /* 0x040fe40000410000 */
[----:B------:R1:W4:Y:S01]  /*9240*/  MUFU.EX2 R252, R2 ;  /* 0x0000000200fc7308 */ /* 0x0003220000000800 */
[----:B------:R-:W-:Y:S02]  /*9250*/  IMAD.MOV.U32 R149, RZ, RZ, R249 ;  /* 0x000000ffff957224 */ /* 0x000fe400078e00f9 */
[----:B------:R-:W-:Y:S02]  /*9260*/  IMAD.MOV.U32 R133, RZ, RZ, R59 ;  /* 0x000000ffff857224 */ /* 0x000fe400078e003b */
[C---:B--2---:R-:W-:Y:S02]  /*9270*/  FMUL.FTZ R31, R0.reuse, R139 ;  /* 0x0000008b001f7220 */ /* 0x044fe40000410000 */
[----:B------:R-:W-:Y:S02]  /*9280*/  IMAD.MOV.U32 R139, RZ, RZ, R243 ;  /* 0x000000ffff8b7224 */ /* 0x000fe400078e00f3 */
[C---:B------:R-:W-:Y:S02]  /*9290*/  FMUL.FTZ R27, R0.reuse, R135 ;  /* 0x00000087001b7220 */ /* 0x040fe40000410000 */
[----:B------:R-:W-:Y:S02]  /*92a0*/  IMAD.MOV.U32 R135, RZ, RZ, R218 ;  /* 0x000000ffff877224 */ /* 0x000fe400078e00da */
[C---:B------:R-:W-:Y:S02]  /*92b0*/  FMUL.FTZ R10, R0.reuse, R118 ;  /* 0x00000076000a7220 */ /* 0x040fe40000410000 */
[----:B------:R-:W-:Y:S02]  /*92c0*/  FMUL.FTZ R11, R0, R119 ;  /* 0x00000077000b7220 */ /* 0x000fe40000410000 */
[----:B------:R-:W2:Y:S01]  /*92d0*/  LDSM.16.MT88.4 R116, [R221+0x2100] ;  /* 0x00210000dd74783b */ /* 0x000ea20000004200 */
[----:B------:R-:W-:Y:S02]  /*92e0*/  IMAD.MOV.U32 R157, RZ, RZ, R67 ;  /* 0x000000ffff9d7224 */ /* 0x000fe400078e0043 */
[----:B------:R-:W-:Y:S02]  /*92f0*/  FMUL.FTZ R66, R100, R174 ;  /* 0x000000ae64427220 */ /* 0x000fe40000410000 */
[C---:B------:R-:W-:Y:S01]  /*9300*/  HMMA.16816.F32.BF16 R8, R180.reuse, R20, R8 ;  /* 0x00000014b408723c */ /* 0x040fe20000041808 */
[----:B------:R-:W-:Y:S02]  /*9310*/  FMUL.FTZ R14, R0, R122 ;  /* 0x0000007a000e7220 */ /* 0x000fe40000410000 */
[--C-:B-1----:R-:W-:Y:S02]  /*9320*/  FFMA.FTZ R2, R44, c[0x0][0x2d0], -R111.reuse ;  /* 0x0000b4002c027a23 */ /* 0x102fe4000001086f */
[----:B------:R-:W-:Y:S02]  /*9330*/  FMUL.FTZ R44, R3, R152 ;  /* 0x00000098032c7220 */ /* 0x000fe40000410000 */
[----:B------:R1:W-:Y:S01]  /*9340*/  MUFU.EX2 R251, R2 ;  /* 0x0000000200fb7308 */ /* 0x0003e20000000800 */
[----:B------:R-:W-:Y:S04]  /*9350*/  IMAD.MOV.U32 R152, RZ, RZ, R246 ;  /* 0x000000ffff987224 */ /* 0x000fe800078e00f6 */
[----:B------:R-:W-:Y:S02]  /*9360*/  FMUL.FTZ R15, R0, R123 ;  /* 0x0000007b000f7220 */ /* 0x000fe40000410000 */
[C---:B------:R-:W-:Y:S02]  /*9370*/  FMUL.FTZ R20, R101.reuse, R128 ;  /* 0x0000008065147220 */ /* 0x040fe40000410000 */
[----:B------:R-:W-:Y:S02]  /*9380*/  FMUL.FTZ R21, R101, R129 ;  /* 0x0000008165157220 */ /* 0x000fe40000410000 */
[----:B------:R-:W-:Y:S01]  /*9390*/  FMUL.FTZ R67, R100, R175 ;  /* 0x000000af64437220 */ /* 0x000fe20000410000 */
[-C--:B------:R-:W-:Y:S01]  /*93a0*/  HMMA.16816.F32.BF16 R12, R180, R22.reuse, R12 ;  /* 0x00000016b40c723c */ /* 0x080fe2000004180c */
[C---:B------:R-:W-:Y:S02]  /*93b0*/  FMUL.FTZ R26, R0.reuse, R134 ;  /* 0x00000086001a7220 */ /* 0x040fe40000410000 */
[----:B------:R-:W-:Y:S02]  /*93c0*/  IMAD.MOV.U32 R134, RZ, RZ, R58 ;  /* 0x000000ffff867224 */ /* 0x000fe400078e003a */
[C---:B------:R-:W-:Y:S02]  /*93d0*/  FMUL.FTZ R43, R0.reuse, R151 ;  /* 0x00000097002b7220 */ /* 0x040fe40000410000 */
[----:B------:R-:W-:Y:S01]  /*93e0*/  FMUL.FTZ R30, R0, R138 ;  /* 0x0000008a001e7220 */ /* 0x000fe20000410000 */
[C---:B------:R-:W-:Y:S01]  /*93f0*/  HMMA.16816.F32.BF16 R16, R176.reuse, R22, R16 ;  /* 0x00000016b010723c */ /* 0x040fe20000041810 */
[----:B------:R-:W-:Y:S03]  /*9400*/  IMAD.MOV.U32 R151, RZ, RZ, R46 ;  /* 0x000000ffff977224 */ /* 0x000fe600078e002e */
[----:B-1----:R-:W-:Y:S02]  /*9410*/  FFMA.FTZ R2, R45, c[0x0][0x2d0], -R111 ;  /* 0x0000b4002d027a23 */ /* 0x002fe4000001086f */
[C---:B------:R-:W-:Y:S02]  /*9420*/  FMUL.FTZ R45, R3.reuse, R153 ;  /* 0x00000099032d7220 */ /* 0x040fe40000410000 */
[----:B------:R1:W1:Y:S01]  /*9430*/  MUFU.EX2 R250, R2 ;  /* 0x0000000200fa7308 */ /* 0x0002620000000800 */
[----:B------:R-:W-:Y:S03]  /*9440*/  IMAD.MOV.U32 R153, RZ, RZ, R239 ;  /* 0x000000ffff997224 */ /* 0x000fe600078e00ef */
[C---:B------:R-:W-:Y:S02]  /*9450*/  FMUL.FTZ R22, R100.reuse, R130 ;  /* 0x0000008264167220 */ /* 0x040fe40000410000 */
[----:B------:R-:W-:Y:S02]  /*9460*/  FMUL.FTZ R23, R100, R131 ;  /* 0x0000008364177220 */ /* 0x000fe40000410000 */
[----:B------:R-:W-:Y:S01]  /*9470*/  LDSM.16.MT88.4 R128, [R221+0x1500] ;  /* 0x00150000dd80783b */ /* 0x000fe20000004200 */
[C---:B------:R-:W-:Y:S01]  /*9480*/  FMUL.FTZ R46, R0.reuse, R154 ;  /* 0x0000009a002e7220 */ /* 0x040fe20000410000 */
[----:B------:R-:W-:Y:S01]  /*9490*/  MOV R154, R212 ;  /* 0x000000d4009a7202 */ /* 0x000fe20000000f00 */
[C---:B------:R-:W-:Y:S01]  /*94a0*/  FMUL.FTZ R42, R0.reuse, R150 ;  /* 0x00000096002a7220 */ /* 0x040fe20000410000 */
[----:B------:R-:W-:Y:S01]  /*94b0*/  MOV R150, R62 ;  /* 0x0000003e00967202 */ /* 0x000fe20000000f00 */
[-C--:B------:R-:W-:Y:S01]  /*94c0*/  HMMA.16816.F32.BF16 R20, R176, R36.reuse, R20 ;  /* 0x00000024b014723c */ /* 0x080fe20000041814 */
[C---:B------:R-:W-:Y:S01]  /*94d0*/  FMUL.FTZ R47, R0.reuse, R155 ;  /* 0x0000009b002f7220 */ /* 0x040fe20000410000 */
[----:B------:R-:W-:Y:S01]  /*94e0*/  MOV R155, R210 ;  /* 0x000000d2009b7202 */ /* 0x000fe20000000f00 */
[C---:B------:R-:W-:Y:S01]  /*94f0*/  FMUL.FTZ R58, R0.reuse, R166 ;  /* 0x000000a6003a7220 */ /* 0x040fe20000410000 */
[----:B------:R-:W-:Y:S01]  /*9500*/  MUFU.EX2 R210, R103 ;  /* 0x0000006700d27308 */ /* 0x000fe20000000800 */
[C---:B------:R-:W-:Y:S02]  /*9510*/  FMUL.FTZ R59, R0.reuse, R167 ;  /* 0x000000a7003b7220 */ /* 0x040fe40000410000 */
[----:B------:R-:W-:Y:S01]  /*9520*/  FMUL.FTZ R62, R0, R170 ;  /* 0x000000aa003e7220 */ /* 0x000fe20000410000 */
[C---:B------:R-:W-:Y:S01]  /*9530*/  HMMA.16816.F32.BF16 R24, R180.reuse, R36, R24 ;  /* 0x00000024b418723c */ /* 0x040fe20000041818 */
[C---:B------:R-:W-:Y:S03]  /*9540*/  FMUL.FTZ R72, R3.reuse, R72 ;  /* 0x0000004803487220 */ /* 0x040fe60000410000 */
[----:B-1----:R-:W-:Y:S02]  /*9550*/  FFMA.FTZ R2, R56, c[0x0][0x2d0], -R110 ;  /* 0x0000b40038027a23 */ /* 0x002fe4000001086e */
[----:B------:R-:W-:Y:S02]  /*9560*/  FMUL.FTZ R56, R3, R164 ;  /* 0x000000a403387220 */ /* 0x000fe40000410000 */
[-C--:B------:R-:W-:Y:S01]  /*9570*/  HMMA.16816.F32.BF16 R28, R180, R38.reuse, R28 ;  /* 0x00000026b41c723c */ /* 0x080fe2000004181c */
[----:B------:R1:W-:Y:S03]  /*9580*/  MUFU.EX2 R249, R2 ;  /* 0x0000000200f97308 */ /* 0x0003e60000000800 */
[C---:B------:R-:W-:Y:S02]  /*9590*/  FMUL.FTZ R37, R101.reuse, R145 ;  /* 0x0000009165257220 */ /* 0x040fe40000410000 */
[----:B------:R-:W-:Y:S02]  /*95a0*/  IMAD.MOV.U32 R145, RZ, RZ, R214 ;  /* 0x000000ffff917224 */ /* 0x000fe400078e00d6 */
[C---:B------:R-:W-:Y:S01]  /*95b0*/  HMMA.16816.F32.BF16 R32, R176.reuse, R38, R32 ;  /* 0x00000026b020723c */ /* 0x040fe20000041820 */
[----:B------:R-:W-:Y:S03]  /*95c0*/  FMUL.FTZ R36, R101, R144 ;  /* 0x0000009065247220 */ /* 0x000fe60000410000 */
[----:B------:R-:W-:Y:S02]  /*95d0*/  IMAD.MOV.U32 R144, RZ, RZ, R213 ;  /* 0x000000ffff907224 */ /* 0x000fe400078e00d5 */
[----:B------:R-:W-:Y:S02]  /*95e0*/  IMAD.MOV.U32 R138, RZ, RZ, R206 ;  /* 0x000000ffff8a7224 */ /* 0x000fe400078e00ce */
[C---:B------:R-:W-:Y:S04]  /*95f0*/  FMUL.FTZ R39, R100.reuse, R147 ;  /* 0x0000009364277220 */ /* 0x040fe80000410000 */
[----:B------:R-:W-:Y:S02]  /*9600*/  IMAD.MOV.U32 R147, RZ, RZ, R207 ;  /* 0x000000ffff937224 */ /* 0x000fe400078e00cf */
[----:B------:R-:W-:Y:S02]  /*9610*/  FMUL.FTZ R38, R100, R146 ;  /* 0x0000009264267220 */ /* 0x000fe40000410000 */
[----:B------:R-:W-:Y:S02]  /*9620*/  FMUL.FTZ R73, R3, R73 ;  /* 0x0000004903497220 */ /* 0x000fe40000410000 */
[----:B-1----:R-:W-:Y:S02]  /*9630*/  FFMA.FTZ R2, R57, c[0x0][0x2d0], -R110 ;  /* 0x0000b40039027a23 */ /* 0x002fe4000001086e */
[C---:B------:R-:W-:Y:S01]  /*9640*/  FMUL.FTZ R57, R3.reuse, R165 ;  /* 0x000000a503397220 */ /* 0x040fe20000410000 */
[-C--:B------:R-:W-:Y:S01]  /*9650*/  HMMA.16816.F32.BF16 R36, R176, R52.reuse, R36 ;  /* 0x00000034b024723c */ /* 0x080fe20000041824 */
[----:B------:R1:W1:Y:S01]  /*9660*/  MUFU.EX2 R248, R2 ;  /* 0x0000000200f87308 */ /* 0x0002620000000800 */
[C---:B------:R-:W-:Y:S02]  /*9670*/  FMUL.FTZ R74, R0.reuse, R74 ;  /* 0x0000004a004a7220 */ /* 0x040fe40000410000 */
[C---:B------:R-:W-:Y:S02]  /*9680*/  FMUL.FTZ R75, R0.reuse, R75 ;  /* 0x0000004b004b7220 */ /* 0x040fe40000410000 */
[C---:B------:R-:W-:Y:S02]  /*9690*/  FMUL.FTZ R76, R3.reuse, R76 ;  /* 0x0000004c034c7220 */ /* 0x040fe40000410000 */
[C---:B------:R-:W-:Y:S01]  /*96a0*/  HMMA.16816.F32.BF16 R40, R180.reuse, R52, R40 ;  /* 0x00000034b428723c */ /* 0x040fe20000041828 */
[----:B------:R-:W-:Y:S03]  /*96b0*/  FMUL.FTZ R77, R3, R77 ;  /* 0x0000004d034d7220 */ /* 0x000fe60000410000 */
[C---:B------:R-:W-:Y:S02]  /*96c0*/  FMUL.FTZ R78, R0.reuse, R78 ;  /* 0x0000004e004e7220 */ /* 0x040fe40000410000 */
[----:B------:R-:W-:Y:S02]  /*96d0*/  FMUL.FTZ R79, R0, R79 ;  /* 0x0000004f004f7220 */ /* 0x000fe40000410000 */
[-C--:B------:R-:W-:Y:S01]  /*96e0*/  HMMA.16816.F32.BF16 R44, R180, R54.reuse, R44 ;  /* 0x00000036b42c723c */ /* 0x080fe2000004182c */
[C---:B------:R-:W-:Y:S03]  /*96f0*/  FMUL.FTZ R52, R101.reuse, R160 ;  /* 0x000000a065347220 */ /* 0x040fe60000410000 */
[C---:B------:R-:W-:Y:S01]  /*9700*/  FMUL.FTZ R53, R101.reuse, R161 ;  /* 0x000000a165357220 */ /* 0x040fe20000410000 */
[----:B------:R-:W-:Y:S01]  /*9710*/  MOV R161, R64 ;  /* 0x0000004000a17202 */ /* 0x000fe20000000f00 */
[----:B------:R-:W-:Y:S02]  /*9720*/  FMUL.FTZ R64, R101, R172 ;  /* 0x000000ac65407220 */ /* 0x000fe40000410000 */
[C---:B------:R-:W-:Y:S01]  /*9730*/  HMMA.16816.F32.BF16 R48, R176.reuse, R54, R48 ;  /* 0x00000036b030723c */ /* 0x040fe20000041830 */
[----:B-1----:R-:W-:Y:S03]  /*9740*/  FFMA.FTZ R2, R60, c[0x0][0x2d0], -R111 ;  /* 0x0000b4003c027a23 */ /* 0x002fe6000001086f */
[----:B------:R-:W-:Y:S01]  /*9750*/  FMUL.FTZ R60, R3, R168 ;  /* 0x000000a8033c7220 */ /* 0x000fe20000410000 */
[----:B------:R1:W-:Y:S01]  /*9760*/  MUFU.EX2 R247, R2 ;  /* 0x0000000200f77308 */ /* 0x0003e20000000800 */
[----:B------:R-:W-:Y:S02]  /*9770*/  IMAD.MOV.U32 R146, RZ, RZ, R63 ;  /* 0x000000ffff927224 */ /* 0x000fe400078e003f */
[C---:B------:R-:W-:Y:S04]  /*9780*/  FMUL.FTZ R54, R100.reuse, R162 ;  /* 0x000000a264367220 */ /* 0x040fe80000410000 */
[----:B------:R-:W-:Y:S02]  /*9790*/  FMUL.FTZ R55, R100, R163 ;  /* 0x000000a364377220 */ /* 0x000fe40000410000 */
[----:B------:R-:W-:Y:S02]  /*97a0*/  FMUL.FTZ R63, R0, R171 ;  /* 0x000000ab003f7220 */ /* 0x000fe40000410000 */
[----:B------:R-:W-:Y:S02]  /*97b0*/  IMAD.MOV.U32 R160, RZ, RZ, R65 ;  /* 0x000000ffffa07224 */ /* 0x000fe400078e0041 */
[----:B------:R-:W-:Y:S01]  /*97c0*/  FMUL.FTZ R65, R101, R173 ;  /* 0x000000ad65417220 */ /* 0x000fe20000410000 */
[-C--:B---3--:R-:W-:Y:S01]  /*97d0*/  HMMA.16816.F32.BF16 R52, R176, R112.reuse, R52 ;  /* 0x00000070b034723c */ /* 0x088fe20000041834 */
[----:B------:R-:W-:Y:S01]  /*97e0*/  LDSM.16.MT88.4 R172, [R222+0x1d00] ;  /* 0x001d0000deac783b */ /* 0x000fe20000004200 */
[C---:B------:R-:W-:Y:S02]  /*97f0*/  FMUL.FTZ R83, R100.reuse, R83 ;  /* 0x0000005364537220 */ /* 0x040fe40000410000 */
[C---:B------:R-:W-:Y:S02]  /*9800*/  FMUL.FTZ R88, R3.reuse, R88 ;  /* 0x0000005803587220 */ /* 0x040fe40000410000 */
[----:B------:R-:W-:Y:S02]  /*9810*/  FMUL.FTZ R89, R3, R89 ;  /* 0x0000005903597220 */ /* 0x000fe40000410000 */
[C---:B------:R-:W-:Y:S01]  /*9820*/  HMMA.16816.F32.BF16 R56, R180.reuse, R112, R56 ;  /* 0x00000070b438723c */ /* 0x040fe20000041838 */
[----:B------:R-:W-:Y:S03]  /*9830*/  FMUL.FTZ R86, R100, R86 ;  /* 0x0000005664567220 */ /* 0x000fe60000410000 */
[----:B-1----:R-:W-:Y:S02]  /*9840*/  FFMA.FTZ R2, R61, c[0x0][0x2d0], -R111 ;  /* 0x0000b4003d027a23 */ /* 0x002fe4000001086f */
[C---:B------:R-:W-:Y:S02]  /*9850*/  FMUL.FTZ R61, R3.reuse, R169 ;  /* 0x000000a9033d7220 */ /* 0x040fe40000410000 */
[----:B------:R1:W3:Y:S01]  /*9860*/  MUFU.EX2 R246, R2 ;  /* 0x0000000200f67308 */ /* 0x0002e20000000800 */
[C---:B------:R-:W-:Y:S03]  /*9870*/  FMUL.FTZ R90, R0.reuse, R90 ;  /* 0x0000005a005a7220 */ /* 0x040fe60000410000 */
[C---:B------:R-:W-:Y:S01]  /*9880*/  FMUL.FTZ R91, R0.reuse, R91 ;  /* 0x0000005b005b7220 */ /* 0x040fe20000410000 */
[-C--:B------:R-:W-:Y:S01]  /*9890*/  HMMA.16816.F32.BF16 R60, R180, R114.reuse, R60 ;  /* 0x00000072b43c723c */ /* 0x080fe2000004183c */
[C---:B------:R-:W-:Y:S02]  /*98a0*/  FMUL.FTZ R92, R3.reuse, R92 ;  /* 0x0000005c035c7220 */ /* 0x040fe40000410000 */
[----:B------:R-:W-:Y:S02]  /*98b0*/  FMUL.FTZ R93, R3, R93 ;  /* 0x0000005d035d7220 */ /* 0x000fe40000410000 */
[C---:B------:R-:W-:Y:S02]  /*98c0*/  FMUL.FTZ R94, R0.reuse, R94 ;  /* 0x0000005e005e7220 */ /* 0x040fe40000410000 */
[----:B------:R-:W-:Y:S01]  /*98d0*/  FMUL.FTZ R95, R0, R95 ;  /* 0x0000005f005f7220 */ /* 0x000fe20000410000 */
[C---:B------:R-:W-:Y:S01]  /*98e0*/  HMMA.16816.F32.BF16 R64, R176.reuse, R114, R64 ;  /* 0x00000072b040723c */ /* 0x040fe20000041840 */
[----:B------:R-:W3:Y:S03]  /*98f0*/  LDSM.16.MT88.4 R112, [R222+0x2100] ;  /* 0x00210000de70783b */ /* 0x000ee60000004200 */
[--C-:B------:R-:W-:Y:S02]  /*9900*/  FFMA.FTZ R103, R200, c[0x0][0x2d0], -R184.reuse ;  /* 0x0000b400c8677a23 */ /* 0x100fe400000108b8 */
[C---:B------:R-:W-:Y:S02]  /*9910*/  FMUL.FTZ R87, R100.reuse, R87 ;  /* 0x0000005764577220 */ /* 0x040fe40000410000 */
[-C--:B--2---:R-:W-:Y:S01]  /*9920*/  HMMA.16816.F32.BF16 R68, R176, R116.reuse, R68 ;  /* 0x00000074b044723c */ /* 0x084fe20000041844 */
[----:B------:R-:W-:Y:S03]  /*9930*/  FMUL.FTZ R98, R100, R98 ;  /* 0x0000006264627220 */ /* 0x000fe60000410000 */
[--C-:B-1----:R-:W-:Y:S02]  /*9940*/  FFMA.FTZ R2, R186, c[0x0][0x2d0], -R184.reuse ;  /* 0x0000b400ba027a23 */ /* 0x102fe400000108b8 */
[----:B------:R-:W-:Y:S02]  /*9950*/  FMUL.FTZ R99, R100, R99 ;  /* 0x0000006364637220 */ /* 0x000fe40000410000 */
[C---:B------:R-:W-:Y:S01]  /*9960*/  HMMA.16816.F32.BF16 R72, R180.reuse, R116, R72 ;  /* 0x00000074b448723c */ /* 0x040fe20000041848 */
[----:B------:R1:W-:Y:S07]  /*9970*/  MUFU.EX2 R244, R2 ;  /* 0x0000000200f47308 */ /* 0x0003ee0000000800 */
[-C--:B------:R-:W-:Y:S08]  /*9980*/  HMMA.16816.F32.BF16 R76, R180, R118.reuse, R76 ;  /* 0x00000076b44c723c */ /* 0x080ff0000004184c */
[C---:B------:R-:W-:Y:S01]  /*9990*/  HMMA.16816.F32.BF16 R80, R176.reuse, R118, R80 ;  /* 0x00000076b050723c */ /* 0x040fe20000041850 */
[----:B------:R-:W2:Y:S07]  /*99a0*/  LDSM.16.MT88.4 R116, [R221+0x500] ;  /* 0x00050000dd74783b */ /* 0x000eae0000004200 */
[-C--:B---3--:R-:W-:Y:S01]  /*99b0*/  HMMA.16816.F32.BF16 R84, R176, R112.reuse, R84 ;  /* 0x00000070b054723c */ /* 0x088fe20000041854 */
[--C-:B-1----:R-:W-:Y:S04]  /*99c0*/  FFMA.FTZ R2, R187, c[0x0][0x2d0], -R184.reuse ;  /* 0x0000b400bb027a23 */ /* 0x102fe800000108b8 */
[----:B------:R1:W3:Y:S03]  /*99d0*/  MUFU.EX2 R243, R2 ;  /* 0x0000000200f37308 */ /* 0x0002e60000000800 */
[C---:B------:R-:W-:Y:S07]  /*99e0*/  HMMA.16816.F32.BF16 R88, R180.reuse, R112, R88 ;  /* 0x00000070b458723c */ /* 0x040fee0000041858 */
[----:B----4-:R-:W-:Y:S01]  /*99f0*/  F2FP.BF16.PACK_AB R112, R252, R151 ;  /* 0x00000097fc70723e */ /* 0x010fe200000010ff */
[-C--:B------:R-:W-:Y:S01]  /*9a00*/  HMMA.16816.F32.BF16 R92, R180, R114.reuse, R92 ;  /* 0x00000072b45c723c */ /* 0x080fe2000004185c */
[----:B------:R-:W-:Y:S03]  /*9a10*/  LDSM.16.MT88.4 R180, [R221+0x2d00] ;  /* 0x002d0000ddb4783b */ /* 0x000fe60000004200 */
[----:B------:R-:W-:Y:S04]  /*9a20*/  F2FP.BF16.PACK_AB R113, R250, R251 ;  /* 0x000000fbfa71723e */ /* 0x000fe800000010ff */
[----:B------:R-:W-:Y:S01]  /*9a30*/  HMMA.16816.F32.BF16 R96, R176, R114, R96 ;  /* 0x00000072b060723c */ /* 0x000fe20000041860 */
[--C-:B-1----:R-:W-:Y:S06]  /*9a40*/  FFMA.FTZ R2, R188, c[0x0][0x2d0], -R184.reuse ;  /* 0x0000b400bc027a23 */ /* 0x102fec00000108b8 */
[----:B------:R-:W-:Y:S01]  /*9a50*/  F2FP.BF16.PACK_AB R114, R248, R249 ;  /* 0x000000f9f872723e */ /* 0x000fe200000010ff */
[----:B------:R1:W-:Y:S01]  /*9a60*/  MUFU.EX2 R242, R2 ;  /* 0x0000000200f27308 */ /* 0x0003e20000000800 */
[----:B------:R-:W-:Y:S03]  /*9a70*/  F2FP.BF16.PACK_AB R115, R246, R247 ;  /* 0x000000f7f673723e */ /* 0x000fe600000010ff */
[----:B---3--:R-:W-:Y:S04]  /*9a80*/  F2FP.BF16.PACK_AB R120, R243, R244 ;  /* 0x000000f4f378723e */ /* 0x008fe800000010ff */
[-C--:B--2---:R-:W-:Y:S01]  /*9a90*/  HMMA.16816.F32.BF16 R4, R112, R116.reuse, R4 ;  /* 0x000000747004723c */ /* 0x084fe20000041804 */
[----:B-1----:R-:W-:Y:S04]  /*9aa0*/  FFMA.FTZ R2, R189, c[0x0][0x2d0], -R184 ;  /* 0x0000b400bd027a23 */ /* 0x002fe800000108b8 */
        /* <DEDUP_REMOVED lines=25> */
[----:B------:R-:W1:Y:S03]  /*9c40*/  LDSM.16.MT88.4 R124, [R221+0x2500] ;  /* 0x00250000dd7c783b */ /* 0x000e660000004200 */
[----:B------:R4:W-:Y:S03]  /*9c50*/  MUFU.EX2 R209, R2 ;  /* 0x0000000200d17308 */ /* 0x0009e60000000800 */
[-C--:B------:R-:W-:Y:S08]  /*9c60*/  HMMA.16816.F32.BF16 R36, R112, R128.reuse, R36 ;  /* 0x000000807024723c */ /* 0x080ff00000041824 */
[C---:B------:R-:W-:Y:S08]  /*9c70*/  HMMA.16816.F32.BF16 R40, R120.reuse, R128, R40 ;  /* 0x000000807828723c */ /* 0x040ff00000041828 */
[-C--:B------:R-:W-:Y:S01]  /*9c80*/  HMMA.16816.F32.BF16 R44, R120, R130.reuse, R44 ;  /* 0x00000082782c723c */ /* 0x080fe2000004182c */
[--C-:B----4-:R-:W-:Y:S07]  /*9c90*/  FFMA.FTZ R2, R195, c[0x0][0x2d0], -R111.reuse ;  /* 0x0000b400c3027a23 */ /* 0x110fee000001086f */
[C---:B------:R-:W-:Y:S01]  /*9ca0*/  HMMA.16816.F32.BF16 R48, R112.reuse, R130, R48 ;  /* 0x000000827030723c */ /* 0x040fe20000041830 */
[----:B------:R4:W1:Y:S01]  /*9cb0*/  MUFU.EX2 R211, R2 ;  /* 0x0000000200d37308 */ /* 0x0008620000000800 */
[----:B------:R-:W3:Y:S06]  /*9cc0*/  LDSM.16.MT88.4 R128, [R222+0x2500] ;  /* 0x00250000de80783b */ /* 0x000eec0000004200 */
[-C--:B--2---:R-:W-:Y:S08]  /*9cd0*/  HMMA.16816.F32.BF16 R52, R112, R116.reuse, R52 ;  /* 0x000000747034723c */ /* 0x084ff00000041834 */
[C---:B------:R-:W-:Y:S08]  /*9ce0*/  HMMA.16816.F32.BF16 R56, R120.reuse, R116, R56 ;  /* 0x000000747838723c */ /* 0x040ff00000041838 */
[-C--:B------:R-:W-:Y:S01]  /*9cf0*/  HMMA.16816.F32.BF16 R60, R120, R118.reuse, R60 ;  /* 0x00000076783c723c */ /* 0x080fe2000004183c */
[----:B----4-:R-:W-:Y:S02]  /*9d00*/  FFMA.FTZ R2, R204, c[0x0][0x2d0], -R110 ;  /* 0x0000b400cc027a23 */ /* 0x010fe4000001086e */
[----:B------:R-:W-:Y:S05]  /*9d10*/  MUFU.EX2 R204, R103 ;  /* 0x0000006700cc7308 */ /* 0x000fea0000000800 */
[C---:B------:R-:W-:Y:S01]  /*9d20*/  HMMA.16816.F32.BF16 R64, R112.reuse, R118, R64 ;  /* 0x000000767040723c */ /* 0x040fe20000041840 */
[----:B------:R-:W2:Y:S04]  /*9d30*/  LDSM.16.MT88.4 R116, [R221+0x900] ;  /* 0x00090000dd74783b */ /* 0x000ea80000004200 */
[----:B------:R4:W2:Y:S03]  /*9d40*/  MUFU.EX2 R208, R2 ;  /* 0x0000000200d07308 */ /* 0x0008a60000000800 */
[-C--:B-1----:R-:W-:Y:S08]  /*9d50*/  HMMA.16816.F32.BF16 R68, R112, R124.reuse, R68 ;  /* 0x0000007c7044723c */ /* 0x082ff00000041844 */
[C---:B------:R-:W-:Y:S08]  /*9d60*/  HMMA.16816.F32.BF16 R72, R120.reuse, R124, R72 ;  /* 0x0000007c7848723c */ /* 0x040ff00000041848 */
[-C--:B------:R-:W-:Y:S01]  /*9d70*/  HMMA.16816.F32.BF16 R76, R120, R126.reuse, R76 ;  /* 0x0000007e784c723c */ /* 0x080fe2000004184c */
[--C-:B----4-:R-:W-:Y:S07]  /*9d80*/  FFMA.FTZ R2, R202, c[0x0][0x2d0], -R111.reuse ;  /* 0x0000b400ca027a23 */ /* 0x110fee000001086f */
[C---:B------:R-:W-:Y:S01]  /*9d90*/  HMMA.16816.F32.BF16 R80, R112.reuse, R126, R80 ;  /* 0x0000007e7050723c */ /* 0x040fe20000041850 */
[----:B------:R1:W-:Y:S01]  /*9da0*/  MUFU.EX2 R207, R2 ;  /* 0x0000000200cf7308 */ /* 0x0003e20000000800 */
[----:B------:R-:W4:Y:S06]  /*9db0*/  LDSM.16.MT88.4 R124, [R222+0x900] ;  /* 0x00090000de7c783b */ /* 0x000f2c0000004200 */
[-C--:B---3--:R-:W-:Y:S08]  /*9dc0*/  HMMA.16816.F32.BF16 R84, R112, R128.reuse, R84 ;  /* 0x000000807054723c */ /* 0x088ff00000041854 */
[C---:B------:R-:W-:Y:S08]  /*9dd0*/  HMMA.16816.F32.BF16 R88, R120.reuse, R128, R88 ;  /* 0x000000807858723c */ /* 0x040ff00000041858 */
[-C--:B------:R-:W-:Y:S01]  /*9de0*/  HMMA.16816.F32.BF16 R92, R120, R130.reuse, R92 ;  /* 0x00000082785c723c */ /* 0x080fe2000004185c */
[----:B-1----:R-:W-:Y:S04]  /*9df0*/  FFMA.FTZ R2, R203, c[0x0][0x2d0], -R111 ;  /* 0x0000b400cb027a23 */ /* 0x002fe8000001086f */
[----:B------:R1:W3:Y:S03]  /*9e00*/  MUFU.EX2 R206, R2 ;  /* 0x0000000200ce7308 */ /* 0x0002e60000000800 */
[----:B------:R-:W-:Y:S01]  /*9e10*/  HMMA.16816.F32.BF16 R96, R112, R130, R96 ;  /* 0x000000827060723c */ /* 0x000fe20000041860 */
[----:B------:R-:W4:Y:S06]  /*9e20*/  LDSM.16.MT88.4 R128, [R221+0x1900] ;  /* 0x00190000dd80783b */ /* 0x000f2c0000004200 */
[----:B------:R-:W-:Y:S02]  /*9e30*/  F2FP.BF16.PACK_AB R112, R213, R212 ;  /* 0x000000d4d570723e */ /* 0x000fe400000010ff */
[----:B------:R-:W-:Y:S03]  /*9e40*/  F2FP.BF16.PACK_AB R113, R211, R209 ;  /* 0x000000d1d371723e */ /* 0x000fe600000010ff */
[----:B--2---:R-:W-:Y:S01]  /*9e50*/  F2FP.BF16.PACK_AB R114, R210, R208 ;  /* 0x000000d0d272723e */ /* 0x004fe200000010ff */
[--C-:B-1----:R-:W-:Y:S01]  /*9e60*/  FFMA.FTZ R2, R199, c[0x0][0x2d0], -R184.reuse ;  /* 0x0000b400c7027a23 */ /* 0x102fe200000108b8 */
[----:B---3--:R-:W-:Y:S03]  /*9e70*/  F2FP.BF16.PACK_AB R115, R206, R207 ;  /* 0x000000cfce73723e */ /* 0x008fe600000010ff */
[----:B------:R1:W2:Y:S04]  /*9e80*/  MUFU.EX2 R205, R2 ;  /* 0x0000000200cd7308 */ /* 0x0002a80000000800 */
[-C--:B------:R-:W-:Y:S01]  /*9e90*/  HMMA.16816.F32.BF16 R4, R112, R116.reuse, R4 ;  /* 0x000000747004723c */ /* 0x080fe20000041804 */
[--C-:B-1----:R-:W-:Y:S01]  /*9ea0*/  FFMA.FTZ R2, R197, c[0x0][0x2d0], -R185.reuse ;  /* 0x0000b400c5027a23 */ /* 0x102fe200000108b9 */
[----:B--2---:R-:W-:Y:S04]  /*9eb0*/  F2FP.BF16.PACK_AB R120, R204, R205 ;  /* 0x000000cdcc78723e */ /* 0x004fe800000010ff */
[----:B------:R1:W-:Y:S02]  /*9ec0*/  MUFU.EX2 R203, R2 ;  /* 0x0000000200cb7308 */ /* 0x0003e40000000800 */
[----:B-1----:R-:W-:Y:S08]  /*9ed0*/  FFMA.FTZ R2, R196, c[0x0][0x2d0], -R185 ;  /* 0x0000b400c4027a23 */ /* 0x002ff000000108b9 */
[----:B------:R1:W2:Y:S02]  /*9ee0*/  MUFU.EX2 R201, R2 ;  /* 0x0000000200c97308 */ /* 0x0002a40000000800 */
[--C-:B-1----:R-:W-:Y:S01]  /*9ef0*/  FFMA.FTZ R2, R219, c[0x0][0x2d0], -R184.reuse ;  /* 0x0000b400db027a23 */ /* 0x102fe200000108b8 */
[----:B--2---:R-:W-:Y:S01]  /*9f00*/  F2FP.BF16.PACK_AB R121, R201, R203 ;  /* 0x000000cbc979723e */ /* 0x004fe200000010ff */
[----:B------:R-:W-:Y:S06]  /*9f10*/  IMAD.MOV.U32 R219, RZ, RZ, R151 ;  /* 0x000000ffffdb7224 */ /* 0x000fec00078e0097 */
[----:B------:R1:W-:Y:S02]  /*9f20*/  MUFU.EX2 R202, R2 ;  /* 0x0000000200ca7308 */ /* 0x0003e40000000800 */
[----:B-1----:R-:W-:Y:S08]  /*9f30*/  FFMA.FTZ R2, R240, c[0x0][0x2d0], -R184 ;  /* 0x0000b400f0027a23 */ /* 0x002ff000000108b8 */
        /* <DEDUP_REMOVED lines=14> */
[-C--:B----4-:R-:W-:Y:S01]  /*a020*/  HMMA.16816.F32.BF16 R20, R112, R124.reuse, R20 ;  /* 0x0000007c7014723c */ /* 0x090fe20000041814 */
[----:B------:R1:W-:Y:S07]  /*a030*/  MUFU.EX2 R196, R2 ;  /* 0x0000000200c47308 */ /* 0x0003ee0000000800 */
        /* <DEDUP_REMOVED lines=19> */
[----:B------:R-:W-:Y:S02]  /*a170*/  LDSM.16.MT88.4 R156, [R221+0x1d00] ;  /* 0x001d0000dd9c783b */ /* 0x000fe40000004200 */
[C---:B------:R-:W-:Y:S07]  /*a180*/  HMMA.16816.F32.BF16 R64, R112.reuse, R118, R64 ;  /* 0x000000767040723c */ /* 0x040fee0000041840 */
[----:B------:R-:W3:Y:S01]  /*a190*/  MUFU.EX2 R192, R110 ;  /* 0x0000006e00c07308 */ /* 0x000ee20000000800 */
[-C--:B-1----:R-:W-:Y:S08]  /*a1a0*/  HMMA.16816.F32.BF16 R68, R112, R124.reuse, R68 ;  /* 0x0000007c7044723c */ /* 0x082ff00000041844 */
[C---:B------:R-:W-:Y:S01]  /*a1b0*/  HMMA.16816.F32.BF16 R72, R120.reuse, R124, R72 ;  /* 0x0000007c7848723c */ /* 0x040fe20000041848 */
[--C-:B--2---:R-:W-:Y:S03]  /*a1c0*/  FFMA.FTZ R2, R155, c[0x0][0x2d0], -R111.reuse ;  /* 0x0000b4009b027a23 */ /* 0x104fe6000001086f */
[----:B------:R-:W-:Y:S04]  /*a1d0*/  FFMA.FTZ R111, R154, c[0x0][0x2d0], -R111 ;  /* 0x0000b4009a6f7a23 */ /* 0x000fe8000001086f */
[-C--:B------:R-:W-:Y:S01]  /*a1e0*/  HMMA.16816.F32.BF16 R76, R120, R126.reuse, R76 ;  /* 0x0000007e784c723c */ /* 0x080fe2000004184c */
[----:B------:R1:W-:Y:S03]  /*a1f0*/  MUFU.EX2 R191, R2 ;  /* 0x0000000200bf7308 */ /* 0x0003e60000000800 */
[----:B---3--:R-:W-:Y:S04]  /*a200*/  F2FP.BF16.PACK_AB R110, R192, R194 ;  /* 0x000000c2c06e723e */ /* 0x008fe800000010ff */
[C---:B------:R-:W-:Y:S03]  /*a210*/  HMMA.16816.F32.BF16 R80, R112.reuse, R126, R80 ;  /* 0x0000007e7050723c */ /* 0x040fe60000041850 */
[----:B------:R-:W2:Y:S05]  /*a220*/  MUFU.EX2 R190, R111 ;  /* 0x0000006f00be7308 */ /* 0x000eaa0000000800 */
[-C--:B----4-:R-:W-:Y:S08]  /*a230*/  HMMA.16816.F32.BF16 R84, R112, R128.reuse, R84 ;  /* 0x000000807054723c */ /* 0x090ff00000041854 */
[C---:B------:R-:W-:Y:S01]  /*a240*/  HMMA.16816.F32.BF16 R88, R120.reuse, R128, R88 ;  /* 0x000000807858723c */ /* 0x040fe20000041858 */
[--C-:B-1----:R-:W-:Y:S04]  /*a250*/  FFMA.FTZ R2, R153, c[0x0][0x2d0], -R184.reuse ;  /* 0x0000b40099027a23 */ /* 0x102fe800000108b8 */
[----:B------:R1:W-:Y:S03]  /*a260*/  MUFU.EX2 R189, R2 ;  /* 0x0000000200bd7308 */ /* 0x0003e60000000800 */
[-C--:B------:R-:W-:Y:S01]  /*a270*/  HMMA.16816.F32.BF16 R92, R120, R130.reuse, R92 ;  /* 0x00000082785c723c */ /* 0x080fe2000004185c */
[----:B--2---:R-:W-:Y:S07]  /*a280*/  F2FP.BF16.PACK_AB R111, R190, R191 ;  /* 0x000000bfbe6f723e */ /* 0x004fee00000010ff */
[----:B------:R-:W-:Y:S01]  /*a290*/  HMMA.16816.F32.BF16 R96, R112, R130, R96 ;  /* 0x000000827060723c */ /* 0x000fe20000041860 */
[----:B-1----:R-:W-:Y:S03]  /*a2a0*/  FFMA.FTZ R2, R152, c[0x0][0x2d0], -R184 ;  /* 0x0000b40098027a23 */ /* 0x002fe600000108b8 */
[----:B------:R-:W-:Y:S01]  /*a2b0*/  IMAD.MOV.U32 R152, RZ, RZ, R150 ;  /* 0x000000ffff987224 */ /* 0x000fe200078e0096 */
[----:B------:R-:W-:Y:S01]  /*a2c0*/  MOV R150, R149 ;  /* 0x0000009500967202 */ /* 0x000fe20000000f00 */
[----:B------:R1:W2:Y:S01]  /*a2d0*/  MUFU.EX2 R188, R2 ;  /* 0x0000000200bc7308 */ /* 0x0002a20000000800 */
[----:B------:R-:W-:Y:S01]  /*a2e0*/  IMAD.MOV.U32 R149, RZ, RZ, R148 ;  /* 0x000000ffff957224 */ /* 0x000fe200078e0094 */
[----:B------:R-:W-:Y:S01]  /*a2f0*/  MOV R148, R147 ;  /* 0x0000009300947202 */ /* 0x000fe20000000f00 */
[----:B------:R-:W-:Y:S03]  /*a300*/  IMAD.MOV.U32 R147, RZ, RZ, R146 ;  /* 0x000000ffff937224 */ /* 0x000fe600078e0092 */
[----:B------:R-:W-:Y:S01]  /*a310*/  MOV R146, R145 ;  /* 0x0000009100927202 */ /* 0x000fe20000000f00 */
[----:B------:R-:W-:Y:S01]  /*a320*/  IMAD.MOV.U32 R145, RZ, RZ, R144 ;  /* 0x000000ffff917224 */ /* 0x000fe200078e0090 */
        /* <DEDUP_REMOVED lines=10> */
[----:B------:R-:W-:Y:S02]  /*a3d0*/  MOV R145, R140 ;  /* 0x0000008c00917202 */ /* 0x000fe40000000f00 */
[----:B------:R-:W-:Y:S01]  /*a3e0*/  MOV R149, R144 ;  /* 0x0000009000957202 */ /* 0x000fe20000000f00 */
[----:B------:R-:W-:Y:S01]  /*a3f0*/  IMAD.MOV.U32 R144, RZ, RZ, R108 ;  /* 0x000000ffff907224 */ /* 0x000fe200078e006c */
[----:B------:R-:W-:Y:S01]  /*a400*/  F2FP.BF16.PACK_AB R108, R196, R197 ;  /* 0x000000c5c46c723e */ /* 0x000fe200000010ff */
[--C-:B-1----:R-:W-:Y:S01]  /*a410*/  FFMA.FTZ R2, R134, c[0x0][0x2d0], -R185.reuse ;  /* 0x0000b40086027a23 */ /* 0x102fe200000108b9 */
[----:B--2---:R-:W-:Y:S03]  /*a420*/  F2FP.BF16.PACK_AB R176, R188, R189 ;  /* 0x000000bdbcb0723e */ /* 0x004fe600000010ff */
[----:B------:R1:W-:Y:S02]  /*a430*/  MUFU.EX2 R186, R2 ;  /* 0x0000000200ba7308 */ /* 0x0003e40000000800 */
[--C-:B-1----:R-:W-:Y:S08]  /*a440*/  FFMA.FTZ R2, R133, c[0x0][0x2d0], -R185.reuse ;  /* 0x0000b40085027a23 */ /* 0x102ff000000108b9 */
[----:B------:R1:W2:Y:S02]  /*a450*/  MUFU.EX2 R187, R2 ;  /* 0x0000000200bb7308 */ /* 0x0002a40000000800 */
[--C-:B-1----:R-:W-:Y:S01]  /*a460*/  FFMA.FTZ R2, R107, c[0x0][0x2d0], -R184.reuse ;  /* 0x0000b4006b027a23 */ /* 0x102fe200000108b8 */
[----:B--2---:R-:W-:Y:S01]  /*a470*/  F2FP.BF16.PACK_AB R177, R187, R186 ;  /* 0x000000babbb1723e */ /* 0x004fe200000010ff */
[----:B------:R-:W-:Y:S06]  /*a480*/  FFMA.FTZ R184, R132, c[0x0][0x2d0], -R184 ;  /* 0x0000b40084b87a23 */ /* 0x000fec00000108b8 */
[----:B------:R1:W-:Y:S01]  /*a490*/  MUFU.EX2 R107, R2 ;  /* 0x00000002006b7308 */ /* 0x0003e20000000800 */
[----:B------:R-:W2:Y:S09]  /*a4a0*/  LDSM.16.MT88.4 R132, [R221+0xd00] ;  /* 0x000d0000dd84783b */ /* 0x000eb20000004200 */
[----:B------:R-:W3:Y:S01]  /*a4b0*/  MUFU.EX2 R184, R184 ;  /* 0x000000b800b87308 */ /* 0x000ee20000000800 */
[--C-:B-1----:R-:W-:Y:S02]  /*a4c0*/  FFMA.FTZ R2, R152, c[0x0][0x2d0], -R185.reuse ;  /* 0x0000b40098027a23 */ /* 0x102fe400000108b9 */
[----:B------:R-:W-:Y:S01]  /*a4d0*/  FFMA.FTZ R185, R109, c[0x0][0x2d0], -R185 ;  /* 0x0000b4006db97a23 */ /* 0x000fe200000108b9 */
[----:B------:R-:W-:Y:S06]  /*a4e0*/  F2FP.BF16.PACK_AB R109, R193, R195 ;  /* 0x000000c3c16d723e */ /* 0x000fec00000010ff */
[----:B------:R-:W-:Y:S01]  /*a4f0*/  MUFU.EX2 R103, R2 ;  /* 0x0000000200677308 */ /* 0x000fe20000000800 */
[----:B------:R-:W-:Y:S01]  /*a500*/  IMAD.MOV.U32 R152, RZ, RZ, R147 ;  /* 0x000000ffff987224 */ /* 0x000fe200078e0093 */
[----:B------:R-:W-:Y:S02]  /*a510*/  MOV R147, R142 ;  /* 0x0000008e00937202 */ /* 0x000fe40000000f00 */
[----:B------:R-:W1:Y:S01]  /*a520*/  LDSM.16.MT88.4 R140, [R222+0xd00] ;  /* 0x000d0000de8c783b */ /* 0x000e620000004200 */
[----:B---3--:R-:W-:Y:S05]  /*a530*/  F2FP.BF16.PACK_AB R178, R184, R107 ;  /* 0x0000006bb8b2723e */ /* 0x008fea00000010ff */
[----:B------:R-:W3:Y:S01]  /*a540*/  MUFU.EX2 R185, R185 ;  /* 0x000000b900b97308 */ /* 0x000ee20000000800 */
[-C--:B--2---:R-:W-:Y:S01]  /*a550*/  HMMA.16816.F32.BF16 R112, R108, R132.reuse, R4 ;  /* 0x000000846c70723c */ /* 0x084fe20000041804 */
[----:B------:R-:W2:Y:S01]  /*a560*/  LDSM.16.MT88.4 R4, [R222+0x2d00] ;  /* 0x002d0000de04783b */ /* 0x000ea20000004200 */
[----:B---3--:R-:W-:Y:S07]  /*a570*/  F2FP.BF16.PACK_AB R179, R185, R103 ;  /* 0x00000067b9b3723e */ /* 0x008fee00000010ff */
[C---:B------:R-:W-:Y:S07]  /*a580*/  HMMA.16816.F32.BF16 R116, R176.reuse, R132, R8 ;  /* 0x00000084b074723c */ /* 0x040fee0000041808 */
[----:B------:R-:W-:Y:S01]  /*a590*/  IMAD.MOV.U32 R11, RZ, RZ, R149 ;  /* 0x000000ffff0b7224 */ /* 0x000fe200078e0095 */
[-C--:B------:R-:W-:Y:S01]  /*a5a0*/  HMMA.16816.F32.BF16 R120, R176, R134.reuse, R12 ;  /* 0x00000086b078723c */ /* 0x080fe2000004180c */
[----:B------:R-:W-:Y:S03]  /*a5b0*/  IMAD.MOV.U32 R10, RZ, RZ, R151 ;  /* 0x000000ffff0a7224 */ /* 0x000fe600078e0097 */
[----:B------:R-:W-:Y:S02]  /*a5c0*/  MOV R9, R150 ;  /* 0x0000009600097202 */ /* 0x000fe40000000f00 */
[----:B------:R-:W-:Y:S01]  /*a5d0*/  MOV R8, R152 ;  /* 0x0000009800087202 */ /* 0x000fe20000000f00 */
[----:B------:R-:W-:Y:S01]  /*a5e0*/  IMAD.MOV.U32 R13, RZ, RZ, R147 ;  /* 0x000000ffff0d7224 */ /* 0x000fe200078e0093 */
[C---:B------:R-:W-:Y:S01]  /*a5f0*/  HMMA.16816.F32.BF16 R124, R108.reuse, R134, R16 ;  /* 0x000000866c7c723c */ /* 0x040fe20000041810 */
[----:B------:R-:W3:Y:S03]  /*a600*/  LDL.LU R16, [R1+0x4c] ;  /* 0x00004c0001107983 */ /* 0x000ee60000300800 */
[----:B------:R-:W-:Y:S01]  /*a610*/  MOV R14, R146 ;  /* 0x00000092000e7202 */ /* 0x000fe20000000f00 */
[----:B------:R-:W4:Y:S01]  /*a620*/  LDL.LU R2, [R1+0x50] ;  /* 0x0000500001027983 */ /* 0x000f220000300800 */
[----:B------:R-:W-:Y:S01]  /*a630*/  IMAD.MOV.U32 R15, RZ, RZ, R145 ;  /* 0x000000ffff0f7224 */ /* 0x000fe200078e0091 */
[----:B------:R-:W-:Y:S01]  /*a640*/  MOV R19, R138 ;  /* 0x0000008a00137202 */ /* 0x000fe20000000f00 */
[-C--:B-1----:R-:W-:Y:S01]  /*a650*/  HMMA.16816.F32.BF16 R128, R108, R140.reuse, R20 ;  /* 0x0000008c6c80723c */ /* 0x082fe20000041814 */
[----:B------:R-:W4:Y:S03]  /*a660*/  LDL.LU R21, [R1+0x44] ;  /* 0x0000440001157983 */ /* 0x000f260000300800 */
[----:B------:R-:W-:Y:S01]  /*a670*/  IMAD.MOV.U32 R18, RZ, RZ, R139 ;  /* 0x000000ffff127224 */ /* 0x000fe200078e008b */
[----:B------:R-:W4:Y:S01]  /*a680*/  LDL.LU R23, [R1+0x48] ;  /* 0x0000480001177983 */ /* 0x000f220000300800 */
[----:B------:R-:W-:Y:S01]  /*a690*/  MOV R17, R144 ;  /* 0x0000009000117202 */ /* 0x000fe20000000f00 */
[----:B------:R-:W-:Y:S01]  /*a6a0*/  IMAD.MOV.U32 R20, RZ, RZ, R137 ;  /* 0x000000ffff147224 */ /* 0x000fe200078e0089 */
[C---:B------:R-:W-:Y:S01]  /*a6b0*/  HMMA.16816.F32.BF16 R132, R176.reuse, R140, R24 ;  /* 0x0000008cb084723c */ /* 0x040fe20000041818 */
[----:B------:R-:W-:Y:S03]  /*a6c0*/  MOV R22, R136 ;  /* 0x0000008800167202 */ /* 0x000fe60000000f00 */
        /* <DEDUP_REMOVED lines=18> */
[----:B------:R-:W-:Y:S07]  /*a7f0*/  HMMA.16816.F32.BF16 R96, R108, R6, R96 ;  /* 0x000000066c60723c */ /* 0x000fee0000041860 */
[----:B------:R-:W-:Y:S02]  /*a800*/  IMAD.MOV.U32 R108, RZ, RZ, R102 ;  /* 0x000000ffff6c7224 */ /* 0x000fe400078e0066 */
[----:B---3--:R-:W-:Y:S03]  /*a810*/  FFMA.FTZ R3, R3, R16, R17 ;  /* 0x0000001003037223 */ /* 0x008fe60000010011 */
[----:B----4-:R-:W-:Y:S02]  /*a820*/  FFMA.FTZ R2, R0, R2, R18 ;  /* 0x0000000200027223 */ /* 0x010fe40000010012 */
[----:B------:R-:W-:Y:S02]  /*a830*/  FADD.FTZ R3, R13, R3 ;  /* 0x000000030d037221 */ /* 0x000fe40000010000 */
[----:B------:R-:W-:Y:S02]  /*a840*/  FFMA.FTZ R101, R101, R21, R20 ;  /* 0x0000001565657223 */ /* 0x000fe40000010014 */
[----:B------:R-:W-:Y:S02]  /*a850*/  FADD.FTZ R2, R14, R2 ;  /* 0x000000020e027221 */ /* 0x000fe40000010000 */
[----:B------:R-:W-:Y:S02]  /*a860*/  FFMA.FTZ R100, R100, R23, R22 ;  /* 0x0000001764647223 */ /* 0x000fe40000010016 */
        /* <DEDUP_REMOVED lines=55> */
[----:B------:R-:W-:Y:S01]  /*abe0*/  FADD.FTZ R0, R187, R5 ;  /* 0x00000005bb007221 */ /* 0x000fe20000010000 */
[----:B------:R-:W-:Y:S01]  /*abf0*/  MOV R107, R104 ;  /* 0x00000068006b7202 */ /* 0x000fe20000000f00 */
[----:B------:R-:W-:Y:S01]  /*ac00*/  FADD.FTZ R2, R184, R2 ;  /* 0x00000002b8027221 */ /* 0x000fe20000010000 */
[----:B------:R1:W-:Y:S01]  /*ac10*/  STL [R1+0x48], R3 ;  /* 0x0000480301007387 */ /* 0x0003e20000100800 */
[----:B------:R-:W-:Y:S01]  /*ac20*/  FADD.FTZ R0, R103, R0 ;  /* 0x0000000067007221 */ /* 0x000fe20000010000 */
[----:B------:R-:W-:Y:S01]  /*ac30*/  MOV R103, R105 ;  /* 0x0000006900677202 */ /* 0x000fe20000000f00 */
[----:B------:R-:W-:Y:S01]  /*ac40*/  IMAD.MOV.U32 R100, RZ, RZ, R106 ;  /* 0x000000ffff647224 */ /* 0x000fe200078e006a */
[----:B------:R1:W-:Y:S01]  /*ac50*/  STL [R1+0x4c], R2 ;  /* 0x00004c0201007387 */ /* 0x0003e20000100800 */
[----:B------:R-:W-:Y:S05]  /*ac60*/  FADD.FTZ R0, R185, R0 ;  /* 0x00000000b9007221 */ /* 0x000fea0000010000 */
[----:B------:R1:W-:Y:S01]  /*ac70*/  STL [R1+0x50], R0 ;  /* 0x0000500001007387 */ /* 0x0003e20000100800 */
[----:B------:R-:W-:-:S05]  /*ac80*/  @P0 BRA `(.L_x_717) ;  /* 0xffffb7e000000947 */ /* 0x000fca000383ffff */
.L_x_714:
[----:B------:R-:W-:-:S13]  /*ac90*/  ISETP.GE.AND P0, PT, R238, RZ, PT ;  /* 0x000000ffee00720c */ /* 0x000fda0003f06270 */
[----:B------:R-:W-:Y:S05]  /*aca0*/  @!P0 BRA `(.L_x_718) ;  /* 0x00003f8000008947 */ /* 0x000fea0003800000 */
[----:B-1----:R-:W1:Y:S01]  /*acb0*/  S2R R2, SR_TID.X ;  /* 0x0000000000027919 */ /* 0x002e620000002100 */
[----:B------:R-:W-:Y:S01]  /*acc0*/  IMAD.MOV.U32 R3, RZ, RZ, R105 ;  /* 0x000000ffff037224 */ /* 0x000fe200078e0069 */
[----:B------:R-:W-:Y:S01]  /*acd0*/  MOV R107, R102 ;  /* 0x00000066006b7202 */ /* 0x000fe20000000f00 */
[----:B------:R-:W-:Y:S01]  /*ace0*/  IMAD.MOV.U32 R100, RZ, RZ, R104 ;  /* 0x000000ffff647224 */ /* 0x000fe200078e0068 */
[----:B-1----:R-:W-:-:S04]  /*acf0*/  SHF.R.S32.HI R0, RZ, 0x1f, R2 ;  /* 0x0000001fff007819 */ /* 0x002fc80000011402 */
[----:B------:R-:W-:-:S04]  /*ad00*/  LEA.HI R0, R0, R2, RZ, 0x2 ;  /* 0x0000000200007211 */ /* 0x000fc800078f10ff */
[----:B------:R-:W-:-:S05]  /*ad10*/  LOP3.LUT R0, R0, 0xfffffffc, RZ, 0xc0, !PT ;  /* 0xfffffffc00007812 */ /* 0x000fca00078ec0ff */
[----:B------:R-:W-:Y:S02]  /*ad20*/  IMAD.IADD R0, R2, 0x1, -R0 ;  /* 0x0000000102007824 */ /* 0x000fe400078e0a00 */
[----:B------:R-:W-:Y:S02]  /*ad30*/  IMAD.MOV.U32 R2, RZ, RZ, R106 ;  /* 0x000000ffff027224 */ /* 0x000fe400078e006a */
[----:B------:R-:W-:-:S05]  /*ad40*/  IMAD.SHL.U32 R0, R0, 0x8, RZ ;  /* 0x0000000800007824 */ /* 0x000fca00078e00ff */
[----:B------:R-:W-:-:S04]  /*ad50*/  SHF.R.S32.HI R4, RZ, 0x1f, R0 ;  /* 0x0000001fff047819 */ /* 0x000fc80000011400 */
[C---:B------:R-:W-:Y:S01]  /*ad60*/  SHF.L.U64.HI R4, R0.reuse, 0x1, R4 ;  /* 0x0000000100047819 */ /* 0x040fe20000010204 */
[----:B------:R-:W-:-:S05]  /*ad70*/  IMAD.SHL.U32 R0, R0, 0x2, RZ ;  /* 0x0000000200007824 */ /* 0x000fca00078e00ff */
[----:B------:R1:W-:Y:S04]  /*ad80*/  STL [R1+0x10], R0 ;  /* 0x0000100001007387 */ /* 0x0003e80000100800 */
[----:B------:R2:W-:Y:S04]  /*ad90*/  STL [R1+0x14], R4 ;  /* 0x0000140401007387 */ /* 0x0005e80000100800 */
[----:B------:R-:W1:Y:S04]  /*ada0*/  LDL.LU R8, [R1+0x5c] ;  /* 0x00005c0001087983 */ /* 0x000e680000300800 */
[----:B------:R-:W1:Y:S04]  /*adb0*/  LDL.LU R7, [R1+0x54] ;  /* 0x0000540001077983 */ /* 0x000e680000300800 */
[----:B------:R-:W2:Y:S04]  /*adc0*/  LDL.LU R6, [R1+0x60] ;  /* 0x0000600001067983 */ /* 0x000ea80000300800 */
[----:B------:R-:W2:Y:S01]  /*add0*/  LDL.LU R5, [R1+0x58] ;  /* 0x0000580001057983 */ /* 0x000ea20000300800 */
[----:B-1----:R-:W-:-:S02]  /*ade0*/  SHF.L.U64.HI R0, R7, 0x1, R8 ;  /* 0x0000000107007819 */ /* 0x002fc40000010208 */
[----:B------:R-:W-:-:S03]  /*adf0*/  SHF.L.U32 R7, R7, 0x1, RZ ;  /* 0x0000000107077819 */ /* 0x000fc600000006ff */
[----:B------:R1:W-:Y:S01]  /*ae00*/  STL [R1+0xc], R0 ;  /* 0x00000c0001007387 */ /* 0x0003e20000100800 */
[----:B--2---:R-:W-:-:S03]  /*ae10*/  SHF.L.U64.HI R4, R5, 0x1, R6 ;  /* 0x0000000105047819 */ /* 0x004fc60000010206 */
[----:B------:R2:W-:Y:S01]  /*ae20*/  STL [R1+0x8], R7 ;  /* 0x0000080701007387 */ /* 0x0005e20000100800 */
[----:B-1----:R-:W-:-:S05]  /*ae30*/  IMAD.SHL.U32 R0, R5, 0x2, RZ ;  /* 0x0000000205007824 */ /* 0x002fca00078e00ff */
[----:B------:R2:W-:Y:S04]  /*ae40*/  STL [R1], R0 ;  /* 0x0000000001007387 */ /* 0x0005e80000100800 */
[----:B------:R2:W-:Y:S01]  /*ae50*/  STL [R1+0x4], R4 ;  /* 0x0000040401007387 */ /* 0x0005e20000100800 */
[----:B------:R-:W-:Y:S05]  /*ae60*/  BRA `(.L_x_719) ;  /* 0x0000038000007947 */ /* 0x000fea0003800000 */
.L_x_721:
[----:B------:R-:W2:Y:S01]  /*ae70*/  LDL R13, [R1+0x38] ;  /* 0x00003800010d7983 */ /* 0x000ea20000100800 */
[----:B------:R-:W-:Y:S01]  /*ae80*/  LEA R4, R238, UR11, 0x6 ;  /* 0x0000000bee047c11 */ /* 0x000fe2000f8e30ff */
[----:B------:R-:W-:Y:S02]  /*ae90*/  IMAD.MOV.U32 R237, RZ, RZ, RZ ;  /* 0x000000ffffed7224 */ /* 0x000fe400078e00ff */
[----:B------:R-:W3:Y:S04]  /*aea0*/  LDL R12, [R1+0x10] ;  /* 0x00001000010c7983 */ /* 0x000ee80000100800 */
[----:B------:R-:W4:Y:S04]  /*aeb0*/  LDL R104, [R1+0x14] ;  /* 0x0000140001687983 */ /* 0x000f280000100800 */
[----:B------:R-:W5:Y:S04]  /*aec0*/  LDL R21, [R1+0x18] ;  /* 0x0000180001157983 */ /* 0x000f680000100800 */
[----:B------:R-:W4:Y:S04]  /*aed0*/  LDL R103, [R1+0x8] ;  /* 0x0000080001677983 */ /* 0x000f280000100800 */
[----:B------:R-:W4:Y:S01]  /*aee0*/  LDL R105, [R1] ;  /* 0x0000000001697983 */ /* 0x000f220000100800 */
[----:B--2---:R-:W-:Y:S01]  /*aef0*/  IADD3 R4, R4, -0x40, R13 ;  /* 0xffffffc004047810 */ /* 0x004fe20007ffe00d */
[----:B---3--:R-:W-:Y:S04]  /*af00*/  IMAD.MOV.U32 R22, RZ, RZ, R12 ;  /* 0x000000ffff167224 */ /* 0x008fe800078e000c */
        /* <DEDUP_REMOVED lines=22> */
[----:B------:R-:W-:Y:S01]  /*b070*/  LEA.HI.X R4, R0, c[0x0][0x1cc], R4, 0x1, P0 ;  /* 0x0000730000047a11 */ /* 0x000fe200000f0c04 */
[----:B------:R-:W1:Y:S04]  /*b080*/  SHFL.IDX PT, R5, R7, RZ, 0x1c1f ;  /* 0x001c1fff07057589 */ /* 0x000e6800000e0000 */
[----:B------:R-:W2:Y:S04]  /*b090*/  SHFL.IDX PT, R6, R4, RZ, 0x1c1f ;  /* 0x001c1fff04067589 */ /* 0x000ea800000e0000 */
[----:B------:R-:W3:Y:S04]  /*b0a0*/  SHFL.IDX PT, R0, R7, 0x1, 0x1c1f ;  /* 0x003c1f0007007f89 */ /* 0x000ee800000e0000 */
[----:B------:R-:W5:Y:S01]  /*b0b0*/  SHFL.IDX PT, R4, R4, 0x1, 0x1c1f ;  /* 0x003c1f0004047f89 */ /* 0x000f6200000e0000 */
[CC--:B-1----:R-:W-:Y:S02]  /*b0c0*/  IADD3 R8, P1, R5.reuse, R22.reuse, RZ ;  /* 0x0000001605087210 */ /* 0x0c2fe40007f3e0ff */
[C---:B----4-:R-:W-:Y:S03]  /*b0d0*/  IADD3 R14, P0, R5.reuse, R103, RZ ;  /* 0x00000067050e7210 */ /* 0x050fe60007f1e0ff */
[C---:B--2---:R-:W-:Y:S01]  /*b0e0*/  IMAD.X R9, R6.reuse, 0x1, R104, P1 ;  /* 0x0000000106097824 */ /* 0x044fe200008e0668 */
[-C--:B------:R-:W-:Y:S01]  /*b0f0*/  IADD3 R12, P1, R5, R105.reuse, RZ ;  /* 0x00000069050c7210 */ /* 0x080fe20007f3e0ff */
[--C-:B------:R-:W-:Y:S01]  /*b100*/  IMAD.X R15, R6, 0x1, R101.reuse, P0 ;  /* 0x00000001060f7824 */ /* 0x100fe200000e0665 */
[----:B---3--:R-:W-:Y:S02]  /*b110*/  IADD3 R10, P0, R0, R22, RZ ;  /* 0x00000016000a7210 */ /* 0x008fe40007f1e0ff */
[----:B-----5:R1:W-:Y:S01]  /*b120*/  LDGSTS.E.BYPASS.LTC128B.128 [R21+0x3100], [R8.64], !P6 ;  /* 0x0310000008157fae */ /* 0x0203e2000f101d4e */
[----:B------:R-:W-:Y:S02]  /*b130*/  IMAD.X R13, R6, 0x1, R106, P1 ;  /* 0x00000001060d7824 */ /* 0x000fe400008e066a */
[----:B------:R-:W-:Y:S01]  /*b140*/  IMAD.X R11, R4, 0x1, R104, P0 ;  /* 0x00000001040b7824 */ /* 0x000fe200000e0668 */
[----:B------:R2:W-:Y:S01]  /*b150*/  LDGSTS.E.BYPASS.LTC128B.128 [R21+0x4100], [R14.64], !P5 ;  /* 0x041000000e157fae */ /* 0x0005e2000e901d4e */
[----:B------:R-:W-:Y:S03]  /*b160*/  IADD3 R6, P0, R0, R105, RZ ;  /* 0x0000006900067210 */ /* 0x000fe60007f1e0ff */
[----:B------:R2:W-:Y:S02]  /*b170*/  LDGSTS.E.BYPASS.LTC128B.128 [R21+0x5100], [R12.64], !P4 ;  /* 0x051000000c157fae */ /* 0x0005e4000e101d4e */
[----:B------:R-:W-:Y:S02]  /*b180*/  IMAD.X R7, R4, 0x1, R106, P0 ;  /* 0x0000000104077824 */ /* 0x000fe400000e066a */
[----:B------:R2:W-:Y:S01]  /*b190*/  LDGSTS.E.BYPASS.LTC128B.128 [R21+0x3900], [R10.64], !P6 ;  /* 0x039000000a157fae */ /* 0x0005e2000f101d4e */
[----:B-1----:R-:W-:Y:S05]  /*b1a0*/  IADD3 R8, P1, R0, R103, RZ ;  /* 0x0000006700087210 */ /* 0x002fea0007f3e0ff */
[----:B------:R-:W-:Y:S05]  /*b1b0*/  IMAD.X R9, R4, 0x1, R101, P1 ;  /* 0x0000000104097824 */ /* 0x000fea00008e0665 */
[----:B------:R2:W-:Y:S04]  /*b1c0*/  LDGSTS.E.BYPASS.LTC128B.128 [R21+0x4900], [R8.64], !P5 ;  /* 0x0490000008157fae */ /* 0x0005e8000e901d4e */
[----:B------:R2:W-:Y:S01]  /*b1d0*/  LDGSTS.E.BYPASS.LTC128B.128 [R21+0x5900], [R6.64], !P4 ;  /* 0x0590000006157fae */ /* 0x0005e2000e101d4e */
[----:B------:R-:W-:-:S05]  /*b1e0*/  BRA `(.L_x_720) ;  /* 0x0000139000007947 */ /* 0x000fca0003800000 */
.L_x_719:
[----:B------:R-:W3:Y:S01]  /*b1f0*/  LDL R199, [R1+0x10] ;  /* 0x0000100001c77983 */ /* 0x000ee20000100800 */
[----:B------:R-:W-:Y:S04]  /*b200*/  DEPBAR.LE SB0, 0x0 ;  /* 0x000080000000791a */ /* 0x000fe80000000000 */
[----:B------:R-:W4:Y:S01]  /*b210*/  LDL R197, [R1+0x14] ;  /* 0x0000140001c57983 */ /* 0x000f220000100800 */
[----:B--2---:R-:W-:Y:S01]  /*b220*/  SHF.R.S32.HI R0, RZ, 0x1f, R245 ;  /* 0x0000001fff007819 */ /* 0x004fe200000114f5 */
[----:B------:R-:W-:Y:S01]  /*b230*/  IMAD.WIDE.U32 R102, R245, c[0x0][0x208], RZ ;  /* 0x00008200f5667a25 */ /* 0x000fe200078e00ff */
[----:B------:R-:W-:Y:S01]  /*b240*/  SHF.R.S32.HI R101, RZ, 0x1f, R237 ;  /* 0x0000001fff657819 */ /* 0x000fe200000114ed */
[----:B------:R-:W2:Y:S02]  /*b250*/  LDL R198, [R1+0x8] ;  /* 0x0000080001c67983 */ /* 0x000ea40000100800 */
[----:B------:R-:W-:Y:S02]  /*b260*/  IMAD R0, R0, c[0x0][0x208], RZ ;  /* 0x0000820000007a24 */ /* 0x000fe400078e02ff */
[----:B------:R-:W5:Y:S01]  /*b270*/  LDL R194, [R1+0x1c] ;  /* 0x00001c0001c27983 */ /* 0x000f620000100800 */
[----:B------:R-:W-:Y:S02]  /*b280*/  IMAD R101, R101, c[0x0][0x218], RZ ;  /* 0x0000860065657a24 */ /* 0x000fe400078e02ff */
[----:B------:R-:W-:Y:S01]  /*b290*/  IMAD R0, R245, c[0x0][0x20c], R0 ;  /* 0x00008300f5007a24 */ /* 0x000fe200078e0200 */
[----:B------:R-:W5:Y:S01]  /*b2a0*/  LDL R195, [R1+0xc] ;  /* 0x00000c0001c37983 */ /* 0x000f620000100800 */
[----:B------:R-:W-:Y:S03]  /*b2b0*/  IMAD R101, R237, c[0x0][0x21c], R101 ;  /* 0x00008700ed657a24 */ /* 0x000fe600078e0265 */
[----:B------:R-:W5:Y:S01]  /*b2c0*/  LDL R196, [R1] ;  /* 0x0000000001c47983 */ /* 0x000f620000100800 */
[----:B------:R-:W-:Y:S03]  /*b2d0*/  IADD3 R103, R103, R0, RZ ;  /* 0x0000000067677210 */ /* 0x000fe60007ffe0ff */
[----:B------:R-:W5:Y:S02]  /*b2e0*/  LDL R106, [R1+0x4] ;  /* 0x00000400016a7983 */ /* 0x000f640000100800 */
[----:B------:R-:W-:Y:S02]  /*b2f0*/  IMAD.WIDE.U32 R102, R237, c[0x0][0x218], R102 ;  /* 0x00008600ed667a25 */ /* 0x000fe400078e0066 */
[----:B------:R-:W-:Y:S03]  /*b300*/  BAR.SYNC.DEFER_BLOCKING 0x0 ;  /* 0x0000000000007b1d */ /* 0x000fe60000010000 */
[----:B------:R-:W-:Y:S04]  /*b310*/  IADD3 R0, P0, R102, UR22, RZ ;  /* 0x0000001666007c10 */ /* 0x000fe8000ff1e0ff */
[----:B------:R-:W-:Y:S02]  /*b320*/  IADD3.X R102, R103, UR17, R101, P0, !PT ;  /* 0x0000001167667c10 */ /* 0x000fe400087fe465 */
[C---:B------:R-:W-:Y:S04]  /*b330*/  LEA R101, P0, R0.reuse, c[0x0][0x1f8], 0x1 ;  /* 0x00007e0000657a11 */ /* 0x040fe800078008ff */
[----:B------:R-:W-:Y:S01]  /*b340*/  LEA.HI.X R0, R0, c[0x0][0x1fc], R102, 0x1, P0 ;  /* 0x00007f0000007a11 */ /* 0x000fe200000f0c66 */
[----:B------:R-:W-:Y:S08]  /*b350*/  LDSM.16.M88.4 R64, [R223+0x6100] ;  /* 0x00610000df40783b */ /* 0x000ff00000000200 */
[----:B------:R-:W1:Y:S08]  /*b360*/  LDSM.16.M88.4 R16, [R220+0x3100] ;  /* 0x00310000dc10783b */ /* 0x000e700000000200 */
[----:B------:R-:W1:Y:S08]  /*b370*/  LDSM.16.M88.4 R60, [R223+0x7100] ;  /* 0x00710000df3c783b */ /* 0x000e700000000200 */
[----:B------:R-:W1:Y:S08]  /*b380*/  LDSM.16.M88.4 R32, [R220+0x3500] ;  /* 0x00350000dc20783b */ /* 0x000e700000000200 */
[----:B------:R-:W1:Y:S08]  /*b390*/  LDSM.16.M88.4 R48, [R220+0x3900] ;  /* 0x00390000dc30783b */ /* 0x000e700000000200 */
[----:B------:R-:W1:Y:S02]  /*b3a0*/  LDSM.16.M88.4 R108, [R220+0x3d00] ;  /* 0x003d0000dc6c783b */ /* 0x000e640000000200 */
[-C--:B-1----:R-:W-:Y:S06]  /*b3b0*/  HMMA.16816.F32.BF16 R4, R64, R16.reuse, RZ ;  /* 0x000000104004723c */ /* 0x082fec00000418ff */
[----:B------:R-:W-:Y:S02]  /*b3c0*/  LDSM.16.M88.4 R176, [R224+0x6100] ;  /* 0x00610000e0b0783b */ /* 0x000fe40000000200 */
[C---:B------:R-:W-:Y:S06]  /*b3d0*/  HMMA.16816.F32.BF16 R8, R60.reuse, R16, RZ ;  /* 0x000000103c08723c */ /* 0x040fec00000418ff */
[----:B------:R-:W1:Y:S02]  /*b3e0*/  LDSM.16.M88.4 R180, [R225] ;  /* 0x00000000e1b4783b */ /* 0x000e640000000200 */
[-C--:B------:R-:W-:Y:S06]  /*b3f0*/  HMMA.16816.F32.BF16 R12, R60, R18.reuse, RZ ;  /* 0x000000123c0c723c */ /* 0x080fec00000418ff */
[----:B------:R-:W1:Y:S02]  /*b400*/  LDSM.16.M88.4 R184, [R224+0x7100] ;  /* 0x00710000e0b8783b */ /* 0x000e640000000200 */
[C---:B------:R-:W-:Y:S06]  /*b410*/  HMMA.16816.F32.BF16 R16, R64.reuse, R18, RZ ;  /* 0x000000124010723c */ /* 0x040fec00000418ff */
[----:B------:R-:W1:Y:S02]  /*b420*/  LDSM.16.M88.4 R188, [R236] ;  /* 0x00000000ecbc783b */ /* 0x000e640000000200 */
[-C--:B------:R-:W-:Y:S06]  /*b430*/  HMMA.16816.F32.BF16 R20, R64, R32.reuse, RZ ;  /* 0x000000204014723c */ /* 0x080fec00000418ff */
[----:B------:R-:W-:Y:S02]  /*b440*/  SHFL.IDX PT, R103, R101, RZ, 0x1c1f ;  /* 0x001c1fff65677589 */ /* 0x000fe400000e0000 */
[C---:B------:R-:W-:Y:S06]  /*b450*/  HMMA.16816.F32.BF16 R24, R60.reuse, R32, RZ ;  /* 0x000000203c18723c */ /* 0x040fec00000418ff */
[----:B------:R-:W-:Y:S02]  /*b460*/  SHFL.IDX PT, R102, R0, RZ, 0x1c1f ;  /* 0x001c1fff00667589 */ /* 0x000fe400000e0000 */
[-C--:B------:R-:W-:Y:S06]  /*b470*/  HMMA.16816.F32.BF16 R28, R60, R34.reuse, RZ ;  /* 0x000000223c1c723c */ /* 0x080fec00000418ff */
[----:B------:R-:W-:Y:S02]  /*b480*/  SHFL.IDX PT, R101, R101, 0x1, 0x1c1f ;  /* 0x003c1f0065657f89 */ /* 0x000fe400000e0000 */
[C---:B------:R-:W-:Y:S06]  /*b490*/  HMMA.16816.F32.BF16 R32, R64.reuse, R34, RZ ;  /* 0x000000224020723c */ /* 0x040fec00000418ff */
[----:B------:R-:W-:Y:S02]  /*b4a0*/  SHFL.IDX PT, R0, R0, 0x1, 0x1c1f ;  /* 0x003c1f0000007f89 */ /* 0x000fe400000e0000 */
        /* <DEDUP_REMOVED lines=8> */
[----:B------:R-:W3:Y:S07]  /*b530*/  LDSM.16.M88.4 R108, [R235] ;  /* 0x00000000eb6c783b */ /* 0x000eee0000000200 */
        /* <DEDUP_REMOVED lines=8> */
[C---:B------:R-:W-:Y:S08]  /*b5c0*/  HMMA.16816.F32.BF16 R32, R176.reuse, R190, R32 ;  /* 0x000000beb020723c */ /* 0x040ff00000041820 */
[-C--:B---3--:R-:W-:Y:S04]  /*b5d0*/  HMMA.16816.F32.BF16 R36, R176, R108.reuse, R36 ;  /* 0x0000006cb024723c */ /* 0x088fe80000041824 */
[C---:B------:R-:W-:Y:S04]  /*b5e0*/  IADD3 R104, P1, R103.reuse, R199, RZ ;  /* 0x000000c767687210 */ /* 0x040fe80007f3e0ff */
[C---:B------:R-:W-:Y:S04]  /*b5f0*/  HMMA.16816.F32.BF16 R40, R184.reuse, R108, R40 ;  /* 0x0000006cb828723c */ /* 0x040fe80000041828 */
[C---:B----4-:R-:W-:Y:S02]  /*b600*/  IADD3.X R105, R102.reuse, R197, RZ, P1, !PT ;  /* 0x000000c566697210 */ /* 0x050fe40000ffe4ff */
[C---:B--2---:R-:W-:Y:S02]  /*b610*/  IADD3 R192, P0, R103.reuse, R198, RZ ;  /* 0x000000c667c07210 */ /* 0x044fe40007f1e0ff */
[-C--:B------:R-:W-:Y:S01]  /*b620*/  HMMA.16816.F32.BF16 R44, R184, R110.reuse, R44 ;  /* 0x0000006eb82c723c */ /* 0x080fe2000004182c */
[----:B------:R-:W-:Y:S01]  /*b630*/  @!PT LDS RZ, [RZ] ;  /* 0x00000000fffff984 */ /* 0x000fe20000000800 */
[----:B------:R-:W-:Y:S01]  /*b640*/  @!PT LDS RZ, [RZ] ;  /* 0x00000000fffff984 */ /* 0x000fe20000000800 */
[----:B------:R-:W-:Y:S01]  /*b650*/  @!PT LDS RZ, [RZ] ;  /* 0x00000000fffff984 */ /* 0x000fe20000000800 */
[----:B-----5:R2:W-:Y:S03]  /*b660*/  LDGSTS.E.BYPASS.LTC128B.128 [R194], [R104.64], !P6 ;  /* 0x0000000068c27fae */ /* 0x0205e6000f101d4e */
[C---:B------:R-:W-:Y:S04]  /*b670*/  IADD3.X R193, R102.reuse, R195, RZ, P0, !PT ;  /* 0x000000c366c17210 */ /* 0x040fe800007fe4ff */
[C---:B------:R-:W-:Y:S01]  /*b680*/  HMMA.16816.F32.BF16 R48, R176.reuse, R110, R48 ;  /* 0x0000006eb030723c */ /* 0x040fe20000041830 */
[----:B------:R3:W-:Y:S03]  /*b690*/  LDGSTS.E.BYPASS.LTC128B.128 [R194+0x1000], [R192.64], !P5 ;  /* 0x01000000c0c27fae */ /* 0x0007e6000e901d4e */
[----:B------:R-:W-:Y:S04]  /*b6a0*/  IADD3 R188, P1, R103, R196, RZ ;  /* 0x000000c467bc7210 */ /* 0x000fe80007f3e0ff */
[-C--:B-1----:R-:W-:Y:S04]  /*b6b0*/  HMMA.16816.F32.BF16 R52, R176, R180.reuse, R52 ;  /* 0x000000b4b034723c */ /* 0x082fe80000041834 */
[----:B------:R-:W-:Y:S04]  /*b6c0*/  IADD3.X R189, R102, R106, RZ, P1, !PT ;  /* 0x0000006a66bd7210 */ /* 0x000fe80000ffe4ff */
[C---:B------:R-:W-:Y:S01]  /*b6d0*/  HMMA.16816.F32.BF16 R56, R184.reuse, R180, R56 ;  /* 0x000000b4b838723c */ /* 0x040fe20000041838 */
[----:B------:R1:W-:Y:S03]  /*b6e0*/  LDGSTS.E.BYPASS.LTC128B.128 [R194+0x2000], [R188.64], !P4 ;  /* 0x02000000bcc27fae */ /* 0x0003e6000e101d4e */
[C---:B--2---:R-:W-:Y:S04]  /*b6f0*/  IADD3 R104, P1, R101.reuse, R198, RZ ;  /* 0x000000c665687210 */ /* 0x044fe80007f3e0ff */
[-C--:B------:R-:W-:Y:S04]  /*b700*/  HMMA.16816.F32.BF16 R60, R184, R182.reuse, R60 ;  /* 0x000000b6b83c723c */ /* 0x080fe8000004183c */
[C---:B---3--:R-:W-:Y:S04]  /*b710*/  IADD3 R192, P0, R101.reuse, R199, RZ ;  /* 0x000000c765c07210 */ /* 0x048fe80007f1e0ff */
[----:B------:R-:W-:Y:S04]  /*b720*/  HMMA.16816.F32.BF16 R64, R176, R182, R64 ;  /* 0x000000b6b040723c */ /* 0x000fe80000041840 */
[C---:B------:R-:W-:Y:S02]  /*b730*/  IADD3.X R193, R0.reuse, R197, RZ, P0, !PT ;  /* 0x000000c500c17210 */ /* 0x040fe400007fe4ff */
[----:B------:R-:W-:Y:S02]  /*b740*/  IADD3 R102, P0, R101, R196, RZ ;  /* 0x000000c465667210 */ /* 0x000fe40007f1e0ff */
[----:B------:R-:W-:Y:S01]  /*b750*/  MOV R101, R195 ;  /* 0x000000c300657202 */ /* 0x000fe20000000f00 */
[----:B------:R2:W-:Y:S03]  /*b760*/  LDGSTS.E.BYPASS.LTC128B.128 [R194+0x800], [R192.64], !P6 ;  /* 0x00800000c0c27fae */ /* 0x0005e6000f101d4e */
[C---:B------:R-:W-:Y:S02]  /*b770*/  IADD3.X R105, R0.reuse, R101, RZ, P1, !PT ;  /* 0x0000006500697210 */ /* 0x040fe40000ffe4ff */
[----:B------:R-:W-:Y:S02]  /*b780*/  IADD3.X R103, R0, R106, RZ, P0, !PT ;  /* 0x0000006a00677210 */ /* 0x000fe400007fe4ff */
[----:B------:R-:W-:Y:S01]  /*b790*/  ISETP.GE.AND P0, PT, R238, 0x1, PT ;  /* 0x00000001ee00780c */ /* 0x000fe20003f06270 */
[----:B------:R2:W-:Y:S08]  /*b7a0*/  LDGSTS.E.BYPASS.LTC128B.128 [R194+0x1800], [R104.64], !P5 ;  /* 0x0180000068c27fae */ /* 0x0005f0000e901d4e */
[----:B------:R2:W-:Y:S08]  /*b7b0*/  LDGSTS.E.BYPASS.LTC128B.128 [R194+0x2800], [R102.64], !P4 ;  /* 0x0280000066c27fae */ /* 0x0005f0000e101d4e */
[----:B-1----:R-:W-:Y:S08]  /*b7c0*/  LDSM.16.M88.4 R188, [R223+0x8100] ;  /* 0x00810000dfbc783b */ /* 0x002ff00000000200 */
[----:B------:R-:W-:Y:S08]  /*b7d0*/  LDSM.16.M88.4 R196, [R223+0x9100] ;  /* 0x00910000dfc4783b */ /* 0x000ff00000000200 */
[----:B------:R-:W0:Y:S08]  /*b7e0*/  LDGDEPBAR ;  /* 0x00000000000079af */ /* 0x000e300000000000 */
[----:B--2---:R-:W1:Y:S08]  /*b7f0*/  LDSM.16.M88.4 R192, [R220+0x4100] ;  /* 0x00410000dcc0783b */ /* 0x004e700000000200 */
[----:B------:R-:W2:Y:S08]  /*b800*/  LDSM.16.M88.4 R108, [R220+0x4500] ;  /* 0x00450000dc6c783b */ /* 0x000eb00000000200 */
[----:B------:R-:W3:Y:S08]  /*b810*/  LDSM.16.M88.4 R200, [R220+0x4900] ;  /* 0x00490000dcc8783b */ /* 0x000ef00000000200 */
[----:B------:R-:W4:Y:S08]  /*b820*/  LDSM.16.M88.4 R204, [R220+0x4d00] ;  /* 0x004d0000dccc783b */ /* 0x000f300000000200 */
[----:B------:R-:W-:Y:S08]  /*b830*/  LDSM.16.M88.4 R208, [R224+0x8100] ;  /* 0x00810000e0d0783b */ /* 0x000ff00000000200 */
[----:B------:R-:W5:Y:S01]  /*b840*/  LDSM.16.M88.4 R212, [R233] ;  /* 0x00000000e9d4783b */ /* 0x000f620000000200 */
[-C--:B-1----:R-:W-:Y:S07]  /*b850*/  HMMA.16816.F32.BF16 R4, R188, R192.reuse, R4 ;  /* 0x000000c0bc04723c */ /* 0x082fee0000041804 */
[----:B------:R-:W1:Y:S01]  /*b860*/  LDSM.16.M88.4 R184, [R224+0x9100] ;  /* 0x00910000e0b8783b */ /* 0x000e620000000200 */
[C---:B------:R-:W-:Y:S07]  /*b870*/  HMMA.16816.F32.BF16 R8, R196.reuse, R192, R8 ;  /* 0x000000c0c408723c */ /* 0x040fee0000041808 */
[----:B------:R-:W1:Y:S01]  /*b880*/  LDSM.16.M88.4 R176, [R232] ;  /* 0x00000000e8b0783b */ /* 0x000e620000000200 */
[-C--:B------:R-:W-:Y:S07]  /*b890*/  HMMA.16816.F32.BF16 R12, R196, R194.reuse, R12 ;  /* 0x000000c2c40c723c */ /* 0x080fee000004180c */
[----:B------:R-:W-:Y:S01]  /*b8a0*/  LDSM.16.M88.4 R180, [R230] ;  /* 0x00000000e6b4783b */ /* 0x000fe20000000200 */
[C---:B------:R-:W-:Y:S07]  /*b8b0*/  HMMA.16816.F32.BF16 R16, R188.reuse, R194, R16 ;  /* 0x000000c2bc10723c */ /* 0x040fee0000041810 */
[----:B------:R-:W-:Y:S01]  /*b8c0*/  LDSM.16.M88.4 R192, [R220+0x5100] ;  /* 0x00510000dcc0783b */ /* 0x000fe20000000200 */
[-C--:B--2---:R-:W-:Y:S07]  /*b8d0*/  HMMA.16816.F32.BF16 R20, R188, R108.reuse, R20 ;  /* 0x0000006cbc14723c */ /* 0x084fee0000041814 */
[----:B------:R-:W-:Y:S01]  /*b8e0*/  LDSM.16.M88.4 R216, [R229] ;  /* 0x00000000e5d8783b */ /* 0x000fe20000000200 */
[C---:B------:R-:W-:Y:S08]  /*b8f0*/  HMMA.16816.F32.BF16 R24, R196.reuse, R108, R24 ;  /* 0x0000006cc418723c */ /* 0x040ff00000041818 */
[-C--:B------:R-:W-:Y:S08]  /*b900*/  HMMA.16816.F32.BF16 R28, R196, R110.reuse, R28 ;  /* 0x0000006ec41c723c */ /* 0x080ff0000004181c */
[C---:B------:R-:W-:Y:S01]  /*b910*/  HMMA.16816.F32.BF16 R32, R188.reuse, R110, R32 ;  /* 0x0000006ebc20723c */ /* 0x040fe20000041820 */
[----:B------:R-:W2:Y:S07]  /*b920*/  LDSM.16.M88.4 R108, [R231] ;  /* 0x00000000e76c783b */ /* 0x000eae0000000200 */
[-C--:B---3--:R-:W-:Y:S08]  /*b930*/  HMMA.16816.F32.BF16 R36, R188, R200.reuse, R36 ;  /* 0x000000c8bc24723c */ /* 0x088ff00000041824 */
        /* <DEDUP_REMOVED lines=9> */
[----:B------:R-:W3:Y:S07]  /*b9d0*/  LDSM.16.M88.4 R188, [R223+0xa100] ;  /* 0x00a10000dfbc783b */ /* 0x000eee0000000200 */
[-C--:B-----5:R-:W-:Y:S01]  /*b9e0*/  HMMA.16816.F32.BF16 R4, R208, R212.reuse, R4 ;  /* 0x000000d4d004723c */ /* 0x0a0fe20000041804 */
[----:B------:R-:W4:Y:S07]  /*b9f0*/  LDSM.16.M88.4 R204, [R220+0x5900] ;  /* 0x00590000dccc783b */ /* 0x000f2e0000000200 */
[C---:B-1----:R-:W-:Y:S08]  /*ba00*/  HMMA.16816.F32.BF16 R8, R184.reuse, R212, R8 ;  /* 0x000000d4b808723c */ /* 0x042ff00000041808 */
        /* <DEDUP_REMOVED lines=11> */
[C---:B------:R-:W-:Y:S01]  /*bac0*/  HMMA.16816.F32.BF16 R48, R208.reuse, R110, R48 ;  /* 0x0000006ed030723c */ /* 0x040fe20000041830 */
[----:B------:R-:W2:Y:S07]  /*bad0*/  LDSM.16.M88.4 R108, [R224+0xb100] ;  /* 0x00b10000e06c783b */ /* 0x000eae0000000200 */
[-C--:B------:R-:W-:Y:S08]  /*bae0*/  HMMA.16816.F32.BF16 R52, R208, R180.reuse, R52 ;  /* 0x000000b4d034723c */ /* 0x080ff00000041834 */
[C---:B------:R-:W-:Y:S08]  /*baf0*/  HMMA.16816.F32.BF16 R56, R184.reuse, R180, R56 ;  /* 0x000000b4b838723c */ /* 0x040ff00000041838 */
[-C--:B------:R-:W-:Y:S08]  /*bb00*/  HMMA.16816.F32.BF16 R60, R184, R182.reuse, R60 ;  /* 0x000000b6b83c723c */ /* 0x080ff0000004183c */
[----:B------:R-:W-:Y:S08]  /*bb10*/  HMMA.16816.F32.BF16 R64, R208, R182, R64 ;  /* 0x000000b6d040723c */ /* 0x000ff00000041840 */
[-C--:B---3--:R-:W-:Y:S08]  /*bb20*/  HMMA.16816.F32.BF16 R4, R188, R192.reuse, R4 ;  /* 0x000000c0bc04723c */ /* 0x088ff00000041804 */
[C---:B------:R-:W-:Y:S08]  /*bb30*/  HMMA.16816.F32.BF16 R8, R196.reuse, R192, R8 ;  /* 0x000000c0c408723c */ /* 0x040ff00000041808 */
[-C--:B------:R-:W-:Y:S08]  /*bb40*/  HMMA.16816.F32.BF16 R12, R196, R194.reuse, R12 ;  /* 0x000000c2c40c723c */ /* 0x080ff0000004180c */
[C---:B------:R-:W-:Y:S08]  /*bb50*/  HMMA.16816.F32.BF16 R16, R188.reuse, R194, R16 ;  /* 0x000000c2bc10723c */ /* 0x040ff00000041810 */
[-C--:B------:R-:W-:Y:S08]  /*bb60*/  HMMA.16816.F32.BF16 R20, R188, R200.reuse, R20 ;  /* 0x000000c8bc14723c */ /* 0x080ff00000041814 */
[C---:B------:R-:W-:Y:S08]  /*bb70*/  HMMA.16816.F32.BF16 R24, R196.reuse, R200, R24 ;  /* 0x000000c8c418723c */ /* 0x040ff00000041818 */
[-C--:B------:R-:W-:Y:S08]  /*bb80*/  HMMA.16816.F32.BF16 R28, R196, R202.reuse, R28 ;  /* 0x000000cac41c723c */ /* 0x080ff0000004181c */
[C---:B------:R-:W-:Y:S08]  /*bb90*/  HMMA.16816.F32.BF16 R32, R188.reuse, R202, R32 ;  /* 0x000000cabc20723c */ /* 0x040ff00000041820 */
[-C--:B----4-:R-:W-:Y:S08]  /*bba0*/  HMMA.16816.F32.BF16 R36, R188, R204.reuse, R36 ;  /* 0x000000ccbc24723c */ /* 0x090ff00000041824 */
[C---:B------:R-:W-:Y:S08]  /*bbb0*/  HMMA.16816.F32.BF16 R40, R196.reuse, R204, R40 ;  /* 0x000000ccc428723c */ /* 0x040ff00000041828 */
[-C--:B------:R-:W-:Y:S08]  /*bbc0*/  HMMA.16816.F32.BF16 R44, R196, R206.reuse, R44 ;  /* 0x000000cec42c723c */ /* 0x080ff0000004182c */
[C---:B------:R-:W-:Y:S08]  /*bbd0*/  HMMA.16816.F32.BF16 R48, R188.reuse, R206, R48 ;  /* 0x000000cebc30723c */ /* 0x040ff00000041830 */
[-C--:B-1----:R-:W-:Y:S08]  /*bbe0*/  HMMA.16816.F32.BF16 R52, R188, R212.reuse, R52 ;  /* 0x000000d4bc34723c */ /* 0x082ff00000041834 */
        /* <DEDUP_REMOVED lines=153> */
.L_x_720:
        /* <DEDUP_REMOVED lines=37> */
[----:B--2---:R-:W1:Y:S01]  /*c7d0*/  SHFL.BFLY PT, R8, R0, 0x2, 0x1f ;  /* 0x0c401f0000087f89 */ /* 0x004e6200000e0000 */
        /* <DEDUP_REMOVED lines=27> */
[----:B------:R-:W-:Y:S02]  /*c990*/  ISETP.GT.AND P0, PT, R238, RZ, PT ;  /* 0x000000ffee00720c */ /* 0x000fe40003f04270 */
[----:B------:R-:W-:Y:S03]  /*c9a0*/  FMNMX.FTZ R6, R218, R6, !PT ;  /* 0x00000006da067209 */ /* 0x000fe60007810000 */
[----:B------:R-:W2:Y:S01]  /*c9b0*/  SHFL.BFLY PT, R105, R5, 0x1, 0x1f ;  /* 0x0c201f0005697f89 */ /* 0x000ea200000e0000 */
[----:B------:R-:W-:Y:S04]  /*c9c0*/  FMNMX.FTZ R6, R219, R6, !PT ;  /* 0x00000006db067209 */ /* 0x000fe80007810000 */
[----:B------:R-:W-:Y:S03]  /*c9d0*/  FMNMX.FTZ R6, R241, R6, !PT ;  /* 0x00000006f1067209 */ /* 0x000fe60007810000 */
[----:B------:R-:W3:Y:S01]  /*c9e0*/  SHFL.BFLY PT, R9, R4, 0x2, 0x1f ;  /* 0x0c401f0004097f89 */ /* 0x000ee200000e0000 */
[----:B------:R-:W-:Y:S04]  /*c9f0*/  FMNMX.FTZ R6, R242, R6, !PT ;  /* 0x00000006f2067209 */ /* 0x000fe80007810000 */
[----:B------:R-:W-:Y:S02]  /*ca00*/  FMNMX.FTZ R6, R252, R6, !PT ;  /* 0x00000006fc067209 */ /* 0x000fe40007810000 */
[----:B-1----:R-:W-:Y:S05]  /*ca10*/  FMNMX.FTZ R106, R0, R106, !PT ;  /* 0x0000006a006a7209 */ /* 0x002fea0007810000 */
[C---:B------:R-:W-:Y:S02]  /*ca20*/  FADD.FTZ R0, -R106.reuse, R2 ;  /* 0x000000026a007221 */ /* 0x040fe40000010100 */
[----:B------:R-:W-:Y:S01]  /*ca30*/  FMUL.FTZ R110, R106, c[0x0][0x2d0] ;  /* 0x0000b4006a6e7a20 */ /* 0x000fe20000410000 */
[----:B--2---:R-:W-:Y:S01]  /*ca40*/  FMNMX.FTZ R105, R5, R105, !PT ;  /* 0x0000006905697209 */ /* 0x004fe20007810000 */
[----:B------:R-:W-:Y:S01]  /*ca50*/  FMUL.FTZ R2, R0, c[0x0][0x2d0] ;  /* 0x0000b40000027a20 */ /* 0x000fe20000410000 */
[----:B------:R-:W-:Y:S03]  /*ca60*/  FMNMX.FTZ R0, R20, R6, !PT ;  /* 0x0000000614007209 */ /* 0x000fe60007810000 */
[----:B------:R1:W2:Y:S01]  /*ca70*/  MUFU.EX2 R103, R2 ;  /* 0x0000000200677308 */ /* 0x0002a20000000800 */
[----:B------:R-:W-:Y:S01]  /*ca80*/  FMNMX.FTZ R0, R108, R0, !PT ;  /* 0x000000006c007209 */ /* 0x000fe20007810000 */
[----:B------:R-:W-:Y:S01]  /*ca90*/  FMUL.FTZ R111, R105, c[0x0][0x2d0] ;  /* 0x0000b400696f7a20 */ /* 0x000fe20000410000 */
[----:B---3--:R-:W-:Y:S02]  /*caa0*/  FMNMX.FTZ R4, R4, R9, !PT ;  /* 0x0000000904047209 */ /* 0x008fe40007810000 */
[----:B------:R-:W-:Y:S03]  /*cab0*/  FMNMX.FTZ R0, R109, R0, !PT ;  /* 0x000000006d007209 */ /* 0x000fe60007810000 */
[----:B------:R-:W3:Y:S01]  /*cac0*/  SHFL.BFLY PT, R104, R4, 0x1, 0x1f ;  /* 0x0c201f0004687f89 */ /* 0x000ee200000e0000 */
[----:B-1----:R-:W-:Y:S07]  /*cad0*/  FADD.FTZ R2, -R105, R3 ;  /* 0x0000000369027221 */ /* 0x002fee0000010100 */
[----:B------:R-:W1:Y:S01]  /*cae0*/  SHFL.BFLY PT, R3, R0, 0x2, 0x1f ;  /* 0x0c401f0000037f89 */ /* 0x000e6200000e0000 */
[C---:B--2---:R-:W-:Y:S02]  /*caf0*/  FMUL.FTZ R5, R103.reuse, R113 ;  /* 0x0000007167057220 */ /* 0x044fe40000410000 */
[----:B------:R-:W-:Y:S02]  /*cb00*/  FMUL.FTZ R2, R2, c[0x0][0x2d0] ;  /* 0x0000b40002027a20 */ /* 0x000fe40000410000 */
[C---:B------:R-:W-:Y:S01]  /*cb10*/  FMUL.FTZ R49, R103.reuse, R157 ;  /* 0x0000009d67317220 */ /* 0x040fe20000410000 */
[----:B---3--:R-:W-:Y:S01]  /*cb20*/  FMNMX.FTZ R104, R4, R104, !PT ;  /* 0x0000006804687209 */ /* 0x008fe20007810000 */
[----:B------:R2:W3:Y:S01]  /*cb30*/  MUFU.EX2 R101, R2 ;  /* 0x0000000200657308 */ /* 0x0004e20000000800 */
[--C-:B------:R-:W-:Y:S02]  /*cb40*/  FFMA.FTZ R4, R180, c[0x0][0x2d0], -R110.reuse ;  /* 0x0000b400b4047a23 */ /* 0x100fe4000001086e */
[C---:B------:R-:W-:Y:S02]  /*cb50*/  FMUL.FTZ R48, R103.reuse, R156 ;  /* 0x0000009c67307220 */ /* 0x040fe40000410000 */
[----:B------:R-:W-:Y:S02]  /*cb60*/  FMUL.FTZ R176, R104, c[0x0][0x2d0] ;  /* 0x0000b40068b07a20 */ /* 0x000fe40000410000 */
[C---:B------:R-:W-:Y:S02]  /*cb70*/  FMUL.FTZ R64, R103.reuse, R172 ;  /* 0x000000ac67407220 */ /* 0x040fe40000410000 */
[C---:B------:R-:W-:Y:S01]  /*cb80*/  FMUL.FTZ R65, R103.reuse, R173 ;  /* 0x000000ad67417220 */ /* 0x040fe20000410000 */
[----:B------:R-:W-:Y:S01]  /*cb90*/  MUFU.EX2 R11, R4 ;  /* 0x00000004000b7308 */ /* 0x000fe20000000800 */
[C---:B------:R-:W-:Y:S02]  /*cba0*/  FMUL.FTZ R68, R103.reuse, R68 ;  /* 0x0000004467447220 */ /* 0x040fe40000410000 */
[C---:B------:R-:W-:Y:S02]  /*cbb0*/  FMUL.FTZ R69, R103.reuse, R69 ;  /* 0x0000004567457220 */ /* 0x040fe40000410000 */
[C---:B------:R-:W-:Y:S01]  /*cbc0*/  FMUL.FTZ R80, R103.reuse, R80 ;  /* 0x0000005067507220 */ /* 0x040fe20000410000 */
[----:B-1----:R-:W-:Y:S01]  /*cbd0*/  FMNMX.FTZ R0, R0, R3, !PT ;  /* 0x0000000300007209 */ /* 0x002fe20007810000 */
[----:B------:R-:W-:Y:S02]  /*cbe0*/  FFMA.FTZ R3, R16, c[0x0][0x2d0], -R110 ;  /* 0x0000b40010037a23 */ /* 0x000fe4000001086e */
[C---:B------:R-:W-:Y:S02]  /*cbf0*/  FMUL.FTZ R16, R103.reuse, R124 ;  /* 0x0000007c67107220 */ /* 0x040fe40000410000 */
[----:B------:R1:W-:Y:S01]  /*cc00*/  MUFU.EX2 R34, R3 ;  /* 0x0000000300227308 */ /* 0x0003e20000000800 */
[----:B------:R-:W-:Y:S02]  /*cc10*/  FMUL.FTZ R81, R103, R81 ;  /* 0x0000005167517220 */ /* 0x000fe40000410000 */
[----:B--2---:R-:W-:Y:S02]  /*cc20*/  FADD.FTZ R2, -R104, R100 ;  /* 0x0000006468027221 */ /* 0x004fe40000010100 */
[C---:B---3--:R-:W-:Y:S02]  /*cc30*/  FMUL.FTZ R7, R101.reuse, R115 ;  /* 0x0000007365077220 */ /* 0x048fe40000410000 */
[----:B------:R-:W-:Y:S02]  /*cc40*/  FMUL.FTZ R2, R2, c[0x0][0x2d0] ;  /* 0x0000b40002027a20 */ /* 0x000fe40000410000 */
[C---:B------:R-:W-:Y:S02]  /*cc50*/  FMUL.FTZ R35, R101.reuse, R143 ;  /* 0x0000008f65237220 */ /* 0x040fe40000410000 */
[----:B------:R2:W3:Y:S01]  /*cc60*/  MUFU.EX2 R100, R2 ;  /* 0x0000000200647308 */ /* 0x0004e20000000800 */
[C---:B------:R-:W-:Y:S02]  /*cc70*/  FMUL.FTZ R6, R101.reuse, R114 ;  /* 0x0000007265067220 */ /* 0x040fe40000410000 */
[C---:B------:R-:W-:Y:S02]  /*cc80*/  FMUL.FTZ R50, R101.reuse, R158 ;  /* 0x0000009e65327220 */ /* 0x040fe40000410000 */
[C---:B------:R-:W-:Y:S02]  /*cc90*/  FMUL.FTZ R51, R101.reuse, R159 ;  /* 0x0000009f65337220 */ /* 0x040fe40000410000 */
[C---:B------:R-:W-:Y:S02]  /*cca0*/  FMUL.FTZ R66, R101.reuse, R174 ;  /* 0x000000ae65427220 */ /* 0x040fe40000410000 */
[C---:B------:R-:W-:Y:S02]  /*ccb0*/  FMUL.FTZ R67, R101.reuse, R175 ;  /* 0x000000af65437220 */ /* 0x040fe40000410000 */
[----:B------:R-:W-:Y:S01]  /*ccc0*/  FMUL.FTZ R70, R101, R70 ;  /* 0x0000004665467220 */ /* 0x000fe20000410000 */
[----:B------:R-:W-:Y:S01]  /*ccd0*/  LDSM.16.MT88.4 R172, [R222+0x1d00] ;  /* 0x001d0000deac783b */ /* 0x000fe20000004200 */
[--C-:B-1----:R-:W-:Y:S02]  /*cce0*/  FFMA.FTZ R3, R181, c[0x0][0x2d0], -R111.reuse ;  /* 0x0000b400b5037a23 */ /* 0x102fe4000001086f */
[C---:B------:R-:W-:Y:S02]  /*ccf0*/  FMUL.FTZ R71, R101.reuse, R71 ;  /* 0x0000004765477220 */ /* 0x040fe40000410000 */
[----:B------:R1:W-:Y:S01]  /*cd00*/  MUFU.EX2 R10, R3 ;  /* 0x00000003000a7308 */ /* 0x0003e20000000800 */
[C---:B------:R-:W-:Y:S02]  /*cd10*/  FMUL.FTZ R82, R101.reuse, R82 ;  /* 0x0000005265527220 */ /* 0x040fe40000410000 */
[----:B------:R-:W-:Y:S02]  /*cd20*/  FMUL.FTZ R83, R101, R83 ;  /* 0x0000005365537220 */ /* 0x000fe40000410000 */
        /* <DEDUP_REMOVED lines=8> */
[C---:B------:R-:W-:Y:S02]  /*cdb0*/  FMUL.FTZ R13, R100.reuse, R121 ;  /* 0x00000079640d7220 */ /* 0x040fe40000410000 */
[C---:B------:R-:W-:Y:S02]  /*cdc0*/  FMUL.FTZ R45, R100.reuse, R153 ;  /* 0x00000099642d7220 */ /* 0x040fe40000410000 */
[--C-:B-1----:R-:W-:Y:S01]  /*cdd0*/  FFMA.FTZ R3, R187, c[0x0][0x2d0], -R111.reuse ;  /* 0x0000b400bb037a23 */ /* 0x102fe2000001086f */
[----:B------:R-:W-:Y:S01]  /*cde0*/  MOV R187, R20 ;  /* 0x0000001400bb7202 */ /* 0x000fe20000000f00 */
[C---:B------:R-:W-:Y:S01]  /*cdf0*/  FMUL.FTZ R29, R100.reuse, R137 ;  /* 0x00000089641d7220 */ /* 0x040fe20000410000 */
[----:B------:R-:W-:Y:S01]  /*ce00*/  LDSM.16.MT88.4 R20, [R221+0x100] ;  /* 0x00010000dd14783b */ /* 0x000fe20000004200 */
[----:B------:R1:W-:Y:S01]  /*ce10*/  MUFU.EX2 R220, R3 ;  /* 0x0000000300dc7308 */ /* 0x0003e20000000800 */
[C---:B------:R-:W-:Y:S02]  /*ce20*/  FMUL.FTZ R40, R100.reuse, R148 ;  /* 0x0000009464287220 */ /* 0x040fe40000410000 */
[C---:B------:R-:W-:Y:S02]  /*ce30*/  FMUL.FTZ R44, R100.reuse, R152 ;  /* 0x00000098642c7220 */ /* 0x040fe40000410000 */
[----:B------:R-:W-:Y:S02]  /*ce40*/  FMUL.FTZ R56, R100, R164 ;  /* 0x000000a464387220 */ /* 0x000fe40000410000 */
[----:B--2---:R-:W-:Y:S02]  /*ce50*/  FFMA.FTZ R2, R102, c[0x0][0x2d0], -R110 ;  /* 0x0000b40066027a23 */ /* 0x004fe4000001086e */
[C---:B------:R-:W-:Y:S02]  /*ce60*/  FMUL.FTZ R57, R100.reuse, R165 ;  /* 0x000000a564397220 */ /* 0x040fe40000410000 */
[----:B------:R2:W3:Y:S01]  /*ce70*/  MUFU.EX2 R185, R2 ;  /* 0x0000000200b97308 */ /* 0x0004e20000000800 */
[C---:B------:R-:W-:Y:S02]  /*ce80*/  FMUL.FTZ R60, R100.reuse, R168 ;  /* 0x000000a8643c7220 */ /* 0x040fe40000410000 */
[C---:B------:R-:W-:Y:S02]  /*ce90*/  FMUL.FTZ R61, R100.reuse, R169 ;  /* 0x000000a9643d7220 */ /* 0x040fe40000410000 */
[C---:B------:R-:W-:Y:S02]  /*cea0*/  FMUL.FTZ R72, R100.reuse, R72 ;  /* 0x0000004864487220 */ /* 0x040fe40000410000 */
[C---:B------:R-:W-:Y:S02]  /*ceb0*/  FMUL.FTZ R73, R100.reuse, R73 ;  /* 0x0000004964497220 */ /* 0x040fe40000410000 */
[C---:B------:R-:W-:Y:S02]  /*cec0*/  FMUL.FTZ R76, R100.reuse, R76 ;  /* 0x0000004c644c7220 */ /* 0x040fe40000410000 */
[----:B------:R-:W-:Y:S02]  /*ced0*/  FMUL.FTZ R77, R100, R77 ;  /* 0x0000004d644d7220 */ /* 0x000fe40000410000 */
[--C-:B-1----:R-:W-:Y:S02]  /*cee0*/  FFMA.FTZ R3, R17, c[0x0][0x2d0], -R111.reuse ;  /* 0x0000b40011037a23 */ /* 0x102fe4000001086f */
[C---:B------:R-:W-:Y:S02]  /*cef0*/  FMUL.FTZ R17, R103.reuse, R125 ;  /* 0x0000007d67117220 */ /* 0x040fe40000410000 */
[----:B------:R-:W-:Y:S01]  /*cf00*/  MUFU.EX2 R31, R3 ;  /* 0x00000003001f7308 */ /* 0x000fe20000000800 */
[----:B------:R-:W-:Y:S02]  /*cf10*/  FMUL.FTZ R85, R103, R85 ;  /* 0x0000005567557220 */ /* 0x000fe40000410000 */
[C---:B------:R-:W-:Y:S02]  /*cf20*/  FMUL.FTZ R86, R101.reuse, R86 ;  /* 0x0000005665567220 */ /* 0x040fe40000410000 */
[----:B------:R-:W-:Y:S01]  /*cf30*/  FMUL.FTZ R87, R101, R87 ;  /* 0x0000005765577220 */ /* 0x000fe20000410000 */
[----:B--2---:R-:W1:Y:S01]  /*cf40*/  SHFL.BFLY PT, R2, R0, 0x1, 0x1f ;  /* 0x0c201f0000027f89 */ /* 0x004e6200000e0000 */
[----:B---3--:R-:W-:Y:S01]  /*cf50*/  F2FP.BF16.PACK_AB R114, R34, R185 ;  /* 0x000000b92272723e */ /* 0x008fe200000010ff */
[C---:B------:R-:W-:Y:S02]  /*cf60*/  FMUL.FTZ R88, R100.reuse, R88 ;  /* 0x0000005864587220 */ /* 0x040fe40000410000 */
[C---:B------:R-:W-:Y:S02]  /*cf70*/  FMUL.FTZ R89, R100.reuse, R89 ;  /* 0x0000005964597220 */ /* 0x040fe40000410000 */
[C---:B------:R-:W-:Y:S02]  /*cf80*/  FMUL.FTZ R92, R100.reuse, R92 ;  /* 0x0000005c645c7220 */ /* 0x040fe40000410000 */
[----:B------:R-:W-:Y:S02]  /*cf90*/  FMUL.FTZ R93, R100, R93 ;  /* 0x0000005d645d7220 */ /* 0x000fe40000410000 */
[C---:B------:R-:W-:Y:S02]  /*cfa0*/  FMUL.FTZ R96, R103.reuse, R96 ;  /* 0x0000006067607220 */ /* 0x040fe40000410000 */
[----:B------:R-:W-:Y:S02]  /*cfb0*/  FMUL.FTZ R97, R103, R97 ;  /* 0x0000006167617220 */ /* 0x000fe40000410000 */
[C---:B------:R-:W-:Y:S02]  /*cfc0*/  FMUL.FTZ R98, R101.reuse, R98 ;  /* 0x0000006265627220 */ /* 0x040fe40000410000 */
[C---:B------:R-:W-:Y:S01]  /*cfd0*/  FMUL.FTZ R99, R101.reuse, R99 ;  /* 0x0000006365637220 */ /* 0x040fe20000410000 */
[----:B-1----:R-:W-:Y:S01]  /*cfe0*/  FMNMX.FTZ R102, R2, R0, !PT ;  /* 0x0000000002667209 */ /* 0x002fe20007810000 */
[--C-:B------:R-:W-:Y:S02]  /*cff0*/  FFMA.FTZ R2, R186, c[0x0][0x2d0], -R176.reuse ;  /* 0x0000b400ba027a23 */ /* 0x100fe400000108b0 */
[----:B------:R-:W-:Y:S02]  /*d000*/  FFMA.FTZ R0, R18, c[0x0][0x2d0], -R111 ;  /* 0x0000b40012007a23 */ /* 0x000fe4000001086f */
[----:B------:R1:W-:Y:S01]  /*d010*/  MUFU.EX2 R12, R2 ;  /* 0x00000002000c7308 */ /* 0x0003e20000000800 */
[C---:B------:R-:W-:Y:S09]  /*d020*/  FMUL.FTZ R18, R101.reuse, R126 ;  /* 0x0000007e65127220 */ /* 0x040ff20000410000 */
[----:B------:R2:W3:Y:S01]  /*d030*/  MUFU.EX2 R33, R0 ;  /* 0x0000000000217308 */ /* 0x0004e20000000800 */
[--C-:B-1----:R-:W-:Y:S01]  /*d040*/  FFMA.FTZ R2, R190, c[0x0][0x2d0], -R176.reuse ;  /* 0x0000b400be027a23 */ /* 0x102fe200000108b0 */
[----:B------:R-:W-:Y:S01]  /*d050*/  MOV R190, R19 ;  /* 0x0000001300be7202 */ /* 0x000fe20000000f00 */
[----:B------:R-:W-:Y:S07]  /*d060*/  FMUL.FTZ R19, R101, R127 ;  /* 0x0000007f65137220 */ /* 0x000fee0000410000 */
[----:B------:R1:W4:Y:S01]  /*d070*/  MUFU.EX2 R26, R2 ;  /* 0x00000002001a7308 */ /* 0x0003220000000800 */
[----:B------:R-:W-:Y:S01]  /*d080*/  LDSM.16.MT88.4 R124, [R221+0x2100] ;  /* 0x00210000dd7c783b */ /* 0x000fe20000004200 */
[----:B------:R-:W-:Y:S01]  /*d090*/  MOV R156, R190 ;  /* 0x000000be009c7202 */ /* 0x000fe20000000f00 */
[----:B--2---:R-:W-:Y:S01]  /*d0a0*/  FADD.FTZ R0, -R102, R107 ;  /* 0x0000006b66007221 */ /* 0x004fe20000010100 */
[----:B---3--:R-:W-:Y:S02]  /*d0b0*/  F2FP.BF16.PACK_AB R115, R33, R31 ;  /* 0x0000001f2173723e */ /* 0x008fe400000010ff */
[----:B------:R-:W-:Y:S01]  /*d0c0*/  MOV R137, R33 ;  /* 0x0000002100897202 */ /* 0x000fe20000000f00 */
[----:B------:R-:W-:Y:S02]  /*d0d0*/  FMUL.FTZ R0, R0, c[0x0][0x2d0] ;  /* 0x0000b40000007a20 */ /* 0x000fe40000410000 */
[----:B------:R-:W-:Y:S04]  /*d0e0*/  FMUL.FTZ R33, R103, R141 ;  /* 0x0000008d67217220 */ /* 0x000fe80000410000 */
[----:B------:R-:W2:Y:S01]  /*d0f0*/  MUFU.EX2 R0, R0 ;  /* 0x0000000000007308 */ /* 0x000ea20000000800 */
[--C-:B-1----:R-:W-:Y:S01]  /*d100*/  FFMA.FTZ R2, R183, c[0x0][0x2d0], -R176.reuse ;  /* 0x0000b400b7027a23 */ /* 0x102fe200000108b0 */
[----:B------:R-:W-:Y:S01]  /*d110*/  MOV R183, R12 ;  /* 0x0000000c00b77202 */ /* 0x000fe20000000f00 */
[----:B------:R-:W-:Y:S01]  /*d120*/  FMUL.FTZ R12, R100, R120 ;  /* 0x00000078640c7220 */ /* 0x000fe20000410000 */
[----:B----4-:R-:W-:Y:S06]  /*d130*/  MOV R133, R26 ;  /* 0x0000001a00857202 */ /* 0x010fec0000000f00 */
[----:B------:R1:W-:Y:S01]  /*d140*/  MUFU.EX2 R4, R2 ;  /* 0x0000000200047308 */ /* 0x0003e20000000800 */
[----:B------:R-:W-:Y:S01]  /*d150*/  F2FP.BF16.PACK_AB R116, R26, R183 ;  /* 0x000000b71a74723e */ /* 0x000fe200000010ff */
[C---:B--2---:R-:W-:Y:S02]  /*d160*/  FMUL.FTZ R26, R0.reuse, R134 ;  /* 0x00000086001a7220 */ /* 0x044fe40000410000 */
[C---:B------:R-:W-:Y:S02]  /*d170*/  FMUL.FTZ R27, R0.reuse, R135 ;  /* 0x00000087001b7220 */ /* 0x040fe40000410000 */
[C---:B------:R-:W-:Y:S02]  /*d180*/  FMUL.FTZ R14, R0.reuse, R122 ;  /* 0x0000007a000e7220 */ /* 0x040fe40000410000 */
[C---:B------:R-:W-:Y:S02]  /*d190*/  FMUL.FTZ R15, R0.reuse, R123 ;  /* 0x0000007b000f7220 */ /* 0x040fe40000410000 */
[C---:B------:R-:W-:Y:S01]  /*d1a0*/  FMUL.FTZ R42, R0.reuse, R150 ;  /* 0x00000096002a7220 */ /* 0x040fe20000410000 */
[----:B------:R-:W2:Y:S01]  /*d1b0*/  LDSM.16.MT88.4 R120, [R222+0x1100] ;  /* 0x00110000de78783b */ /* 0x000ea20000004200 */
[----:B------:R-:W-:Y:S01]  /*d1c0*/  FMUL.FTZ R30, R0, R138 ;  /* 0x0000008a001e7220 */ /* 0x000fe20000410000 */
[----:B------:R-:W-:Y:S01]  /*d1d0*/  MOV R138, R34 ;  /* 0x00000022008a7202 */ /* 0x000fe20000000f00 */
[----:B-1----:R-:W-:Y:S02]  /*d1e0*/  FFMA.FTZ R2, R182, c[0x0][0x2d0], -R176 ;  /* 0x0000b400b6027a23 */ /* 0x002fe400000108b0 */
[----:B------:R-:W-:Y:S02]  /*d1f0*/  FMUL.FTZ R34, R101, R142 ;  /* 0x0000008e65227220 */ /* 0x000fe40000410000 */
        /* <DEDUP_REMOVED lines=13> */
[----:B-1----:R-:W-:Y:S02]  /*d2d0*/  FMUL.FTZ R2, R102, c[0x0][0x2d0] ;  /* 0x0000b40066027a20 */ /* 0x002fe40000410000 */
[----:B------:R-:W-:Y:S02]  /*d2e0*/  FMUL.FTZ R91, R0, R91 ;  /* 0x0000005b005b7220 */ /* 0x000fe40000410000 */
[--C-:B------:R-:W-:Y:S02]  /*d2f0*/  FFMA.FTZ R3, R184, c[0x0][0x2d0], -R2.reuse ;  /* 0x0000b400b8037a23 */ /* 0x100fe40000010802 */
[C---:B------:R-:W-:Y:S02]  /*d300*/  FMUL.FTZ R94, R0.reuse, R94 ;  /* 0x0000005e005e7220 */ /* 0x040fe40000410000 */
[----:B------:R1:W-:Y:S01]  /*d310*/  MUFU.EX2 R182, R3 ;  /* 0x0000000300b67308 */ /* 0x0003e20000000800 */
[----:B------:R-:W-:Y:S02]  /*d320*/  FMUL.FTZ R95, R0, R95 ;  /* 0x0000005f005f7220 */ /* 0x000fe40000410000 */
[--C-:B------:R-:W-:Y:S02]  /*d330*/  FFMA.FTZ R108, R108, c[0x0][0x2d0], -R2.reuse ;  /* 0x0000b4006c6c7a23 */ /* 0x100fe40000010802 */
[--C-:B-1----:R-:W-:Y:S01]  /*d340*/  FFMA.FTZ R3, R191, c[0x0][0x2d0], -R2.reuse ;  /* 0x0000b400bf037a23 */ /* 0x102fe20000010802 */
[----:B------:R-:W-:Y:S01]  /*d350*/  MOV R191, R11 ;  /* 0x0000000b00bf7202 */ /* 0x000fe20000000f00 */
[C---:B------:R-:W-:Y:S03]  /*d360*/  FMUL.FTZ R11, R0.reuse, R119 ;  /* 0x00000077000b7220 */ /* 0x040fe60000410000 */
[----:B------:R1:W3:Y:S02]  /*d370*/  MUFU.EX2 R186, R3 ;  /* 0x0000000300ba7308 */ /* 0x0002e40000000800 */
[--C-:B-1----:R-:W-:Y:S01]  /*d380*/  FFMA.FTZ R3, R189, c[0x0][0x2d0], -R2.reuse ;  /* 0x0000b400bd037a23 */ /* 0x102fe20000010802 */
[----:B------:R-:W-:Y:S01]  /*d390*/  MOV R189, R10 ;  /* 0x0000000a00bd7202 */ /* 0x000fe20000000f00 */
[----:B------:R-:W-:Y:S01]  /*d3a0*/  FMUL.FTZ R10, R0, R118 ;  /* 0x00000076000a7220 */ /* 0x000fe20000410000 */
[----:B---3--:R-:W-:Y:S05]  /*d3b0*/  F2FP.BF16.PACK_AB R117, R186, R182 ;  /* 0x000000b6ba75723e */ /* 0x008fea00000010ff */
[----:B------:R1:W3:Y:S01]  /*d3c0*/  MUFU.EX2 R28, R3 ;  /* 0x00000003001c7308 */ /* 0x0002e20000000800 */
[----:B------:R-:W-:Y:S01]  /*d3d0*/  F2FP.BF16.PACK_AB R113, R220, R189 ;  /* 0x000000bddc71723e */ /* 0x000fe200000010ff */
[----:B-1----:R-:W-:Y:S01]  /*d3e0*/  FFMA.FTZ R3, R188, c[0x0][0x2d0], -R2 ;  /* 0x0000b400bc037a23 */ /* 0x002fe20000010802 */
[----:B------:R-:W-:Y:S01]  /*d3f0*/  MOV R188, R4 ;  /* 0x0000000400bc7202 */ /* 0x000fe20000000f00 */
[----:B------:R-:W-:Y:S01]  /*d400*/  FMUL.FTZ R4, R103, R112 ;  /* 0x0000007067047220 */ /* 0x000fe20000410000 */
[----:B------:R-:W-:Y:S05]  /*d410*/  F2FP.BF16.PACK_AB R112, R32, R191 ;  /* 0x000000bf2070723e */ /* 0x000fea00000010ff */
[----:B------:R1:W4:Y:S01]  /*d420*/  MUFU.EX2 R181, R3 ;  /* 0x0000000300b57308 */ /* 0x0003220000000800 */
[----:B---3--:R-:W-:Y:S02]  /*d430*/  MOV R135, R28 ;  /* 0x0000001c00877202 */ /* 0x008fe40000000f00 */
[----:B------:R-:W-:Y:S01]  /*d440*/  F2FP.BF16.PACK_AB R118, R180, R188 ;  /* 0x000000bcb476723e */ /* 0x000fe200000010ff */
[-C--:B------:R-:W-:Y:S05]  /*d450*/  HMMA.16816.F32.BF16 R4, R112, R20.reuse, R4 ;  /* 0x000000147004723c */ /* 0x080fea0000041804 */
[--C-:B-1----:R-:W-:Y:S01]  /*d460*/  FFMA.FTZ R3, R192, c[0x0][0x2d0], -R110.reuse ;  /* 0x0000b400c0037a23 */ /* 0x102fe2000001086e */
[----:B----4-:R-:W-:Y:S01]  /*d470*/  F2FP.BF16.PACK_AB R119, R181, R28 ;  /* 0x0000001cb577723e */ /* 0x010fe200000010ff */
[----:B------:R-:W-:Y:S01]  /*d480*/  FMUL.FTZ R28, R100, R136 ;  /* 0x00000088641c7220 */ /* 0x000fe20000410000 */
[----:B------:R-:W-:Y:S01]  /*d490*/  MOV R136, R31 ;  /* 0x0000001f00887202 */ /* 0x000fe20000000f00 */
[----:B------:R1:W-:Y:S03]  /*d4a0*/  MUFU.EX2 R132, R3 ;  /* 0x0000000300847308 */ /* 0x0003e60000000800 */
[----:B------:R-:W-:Y:S01]  /*d4b0*/  FMUL.FTZ R31, R0, R139 ;  /* 0x0000008b001f7220 */ /* 0x000fe20000410000 */
[----:B------:R-:W-:Y:S01]  /*d4c0*/  MOV R139, R32 ;  /* 0x00000020008b7202 */ /* 0x000fe20000000f00 */
[C---:B------:R-:W-:Y:S01]  /*d4d0*/  FMUL.FTZ R32, R103.reuse, R140 ;  /* 0x0000008c67207220 */ /* 0x040fe20000410000 */
[C---:B------:R-:W-:Y:S04]  /*d4e0*/  HMMA.16816.F32.BF16 R8, R116.reuse, R20, R8 ;  /* 0x000000147408723c */ /* 0x040fe80000041808 */
[----:B------:R-:W-:Y:S02]  /*d4f0*/  MOV R152, R139 ;  /* 0x0000008b00987202 */ /* 0x000fe40000000f00 */
[----:B------:R-:W-:Y:S01]  /*d500*/  MOV R139, R135 ;  /* 0x00000087008b7202 */ /* 0x000fe20000000f00 */
[C---:B------:R-:W-:Y:S01]  /*d510*/  FMUL.FTZ R20, R103.reuse, R128 ;  /* 0x0000008067147220 */ /* 0x040fe20000410000 */
[-C--:B------:R-:W-:Y:S04]  /*d520*/  HMMA.16816.F32.BF16 R12, R116, R22.reuse, R12 ;  /* 0x00000016740c723c */ /* 0x080fe8000004180c */
[----:B------:R-:W-:Y:S01]  /*d530*/  FMUL.FTZ R21, R103, R129 ;  /* 0x0000008167157220 */ /* 0x000fe20000410000 */
[----:B------:R-:W-:Y:S03]  /*d540*/  MOV R135, R188 ;  /* 0x000000bc00877202 */ /* 0x000fe60000000f00 */
[C---:B------:R-:W-:Y:S04]  /*d550*/  HMMA.16816.F32.BF16 R16, R112.reuse, R22, R16 ;  /* 0x000000167010723c */ /* 0x040fe80000041810 */
[--C-:B-1----:R-:W-:Y:S03]  /*d560*/  FFMA.FTZ R3, R193, c[0x0][0x2d0], -R110.reuse ;  /* 0x0000b400c1037a23 */ /* 0x102fe6000001086e */
[C---:B------:R-:W-:Y:S01]  /*d570*/  FMUL.FTZ R22, R101.reuse, R130 ;  /* 0x0000008265167220 */ /* 0x040fe20000410000 */
[----:B------:R1:W-:Y:S01]  /*d580*/  MUFU.EX2 R184, R3 ;  /* 0x0000000300b87308 */ /* 0x0003e20000000800 */
[----:B------:R-:W-:Y:S02]  /*d590*/  FMUL.FTZ R23, R101, R131 ;  /* 0x0000008365177220 */ /* 0x000fe40000410000 */
[----:B------:R-:W-:Y:S05]  /*d5a0*/  LDSM.16.MT88.4 R128, [R222+0x500] ;  /* 0x00050000de80783b */ /* 0x000fea0000004200 */
[-C--:B------:R-:W-:Y:S08]  /*d5b0*/  HMMA.16816.F32.BF16 R20, R112, R36.reuse, R20 ;  /* 0x000000247014723c */ /* 0x080ff00000041814 */
[C---:B------:R-:W-:Y:S07]  /*d5c0*/  HMMA.16816.F32.BF16 R24, R116.reuse, R36, R24 ;  /* 0x000000247418723c */ /* 0x040fee0000041818 */
[C---:B------:R-:W-:Y:S01]  /*d5d0*/  FMUL.FTZ R36, R103.reuse, R144 ;  /* 0x0000009067247220 */ /* 0x040fe20000410000 */
[-C--:B------:R-:W-:Y:S04]  /*d5e0*/  HMMA.16816.F32.BF16 R28, R116, R38.reuse, R28 ;  /* 0x00000026741c723c */ /* 0x080fe8000004181c */
[--C-:B-1----:R-:W-:Y:S01]  /*d5f0*/  FFMA.FTZ R3, R196, c[0x0][0x2d0], -R111.reuse ;  /* 0x0000b400c4037a23 */ /* 0x102fe2000001086f */
[----:B------:R-:W-:Y:S01]  /*d600*/  MOV R144, R133 ;  /* 0x0000008500907202 */ /* 0x000fe20000000f00 */
[----:B------:R-:W-:Y:S01]  /*d610*/  FMUL.FTZ R37, R103, R145 ;  /* 0x0000009167257220 */ /* 0x000fe20000410000 */
[----:B------:R-:W-:Y:S01]  /*d620*/  MOV R133, R191 ;  /* 0x000000bf00857202 */ /* 0x000fe20000000f00 */
[C---:B------:R-:W-:Y:S01]  /*d630*/  HMMA.16816.F32.BF16 R32, R112.reuse, R38, R32 ;  /* 0x000000267020723c */ /* 0x040fe20000041820 */
[----:B------:R1:W-:Y:S03]  /*d640*/  MUFU.EX2 R134, R3 ;  /* 0x0000000300867308 */ /* 0x0003e60000000800 */
[----:B------:R-:W-:Y:S03]  /*d650*/  MOV R145, R189 ;  /* 0x000000bd00917202 */ /* 0x000fe60000000f00 */
[C---:B------:R-:W-:Y:S02]  /*d660*/  FMUL.FTZ R39, R101.reuse, R147 ;  /* 0x0000009365277220 */ /* 0x040fe40000410000 */
[----:B------:R-:W-:Y:S07]  /*d670*/  FMUL.FTZ R38, R101, R146 ;  /* 0x0000009265267220 */ /* 0x000fee0000410000 */
[-C--:B------:R-:W-:Y:S08]  /*d680*/  HMMA.16816.F32.BF16 R36, R112, R52.reuse, R36 ;  /* 0x000000347024723c */ /* 0x080ff00000041824 */
[C---:B------:R-:W-:Y:S04]  /*d690*/  HMMA.16816.F32.BF16 R40, R116.reuse, R52, R40 ;  /* 0x000000347428723c */ /* 0x040fe80000041828 */
[--C-:B-1----:R-:W-:Y:S03]  /*d6a0*/  FFMA.FTZ R3, R198, c[0x0][0x2d0], -R111.reuse ;  /* 0x0000b400c6037a23 */ /* 0x102fe6000001086f */
[C---:B------:R-:W-:Y:S01]  /*d6b0*/  FMUL.FTZ R52, R103.reuse, R160 ;  /* 0x000000a067347220 */ /* 0x040fe20000410000 */
[-C--:B------:R-:W-:Y:S01]  /*d6c0*/  HMMA.16816.F32.BF16 R44, R116, R54.reuse, R44 ;  /* 0x00000036742c723c */ /* 0x080fe2000004182c */
[----:B------:R1:W3:Y:S03]  /*d6d0*/  MUFU.EX2 R140, R3 ;  /* 0x00000003008c7308 */ /* 0x0002e60000000800 */
[----:B------:R-:W-:Y:S04]  /*d6e0*/  FMUL.FTZ R53, R103, R161 ;  /* 0x000000a167357220 */ /* 0x000fe80000410000 */
[C---:B------:R-:W-:Y:S07]  /*d6f0*/  HMMA.16816.F32.BF16 R48, R112.reuse, R54, R48 ;  /* 0x000000367030723c */ /* 0x040fee0000041830 */
[C---:B------:R-:W-:Y:S02]  /*d700*/  FMUL.FTZ R54, R101.reuse, R162 ;  /* 0x000000a265367220 */ /* 0x040fe40000410000 */
[----:B------:R-:W-:Y:S07]  /*d710*/  FMUL.FTZ R55, R101, R163 ;  /* 0x000000a365377220 */ /* 0x000fee0000410000 */
[-C--:B--2---:R-:W-:Y:S03]  /*d720*/  HMMA.16816.F32.BF16 R52, R112, R120.reuse, R52 ;  /* 0x000000787034723c */ /* 0x084fe60000041834 */
        /* <DEDUP_REMOVED lines=18> */
[--C-:B-1----:R-:W-:Y:S04]  /*d850*/  FFMA.FTZ R3, R199, c[0x0][0x2d0], -R111.reuse ;  /* 0x0000b400c7037a23 */ /* 0x102fe8000001086f */
[----:B------:R-:W-:Y:S01]  /*d860*/  HMMA.16816.F32.BF16 R96, R112, R122, R96 ;  /* 0x0000007a7060723c */ /* 0x000fe20000041860 */
[----:B------:R-:W1:Y:S01]  /*d870*/  LDSM.16.MT88.4 R120, [R221+0x1500] ;  /* 0x00150000dd78783b */ /* 0x000e620000004200 */
[----:B------:R2:W2:Y:S05]  /*d880*/  MUFU.EX2 R153, R3 ;  /* 0x0000000300997308 */ /* 0x0004aa0000000800 */
[----:B---3--:R-:W-:Y:S02]  /*d890*/  F2FP.BF16.PACK_AB R113, R140, R134 ;  /* 0x000000868c71723e */ /* 0x008fe400000010ff */
[----:B----4-:R-:W-:Y:S03]  /*d8a0*/  F2FP.BF16.PACK_AB R114, R149, R143 ;  /* 0x0000008f9572723e */ /* 0x010fe600000010ff */
[----:B------:R-:W-:Y:S01]  /*d8b0*/  F2FP.BF16.PACK_AB R112, R184, R132 ;  /* 0x00000084b870723e */ /* 0x000fe200000010ff */
[--C-:B--2---:R-:W-:Y:S01]  /*d8c0*/  FFMA.FTZ R3, R201, c[0x0][0x2d0], -R176.reuse ;  /* 0x0000b400c9037a23 */ /* 0x104fe200000108b0 */
[----:B------:R-:W-:Y:S03]  /*d8d0*/  F2FP.BF16.PACK_AB R115, R153, R150 ;  /* 0x000000969973723e */ /* 0x000fe600000010ff */
[----:B------:R2:W-:Y:S04]  /*d8e0*/  MUFU.EX2 R147, R3 ;  /* 0x0000000300937308 */ /* 0x0005e80000000800 */
[-C--:B------:R-:W-:Y:S03]  /*d8f0*/  HMMA.16816.F32.BF16 R4, R112, R124.reuse, R4 ;  /* 0x0000007c7004723c */ /* 0x080fe60000041804 */
[----:B--2---:R-:W-:Y:S04]  /*d900*/  FFMA.FTZ R3, R200, c[0x0][0x2d0], -R176 ;  /* 0x0000b400c8037a23 */ /* 0x004fe800000108b0 */
[----:B------:R2:W3:Y:S02]  /*d910*/  MUFU.EX2 R141, R3 ;  /* 0x00000003008d7308 */ /* 0x0004e40000000800 */
[--C-:B--2---:R-:W-:Y:S03]  /*d920*/  FFMA.FTZ R3, R202, c[0x0][0x2d0], -R2.reuse ;  /* 0x0000b400ca037a23 */ /* 0x104fe60000010802 */
[----:B---3--:R-:W-:Y:S05]  /*d930*/  F2FP.BF16.PACK_AB R116, R141, R147 ;  /* 0x000000938d74723e */ /* 0x008fea00000010ff */
[----:B------:R2:W-:Y:S02]  /*d940*/  MUFU.EX2 R148, R3 ;  /* 0x0000000300947308 */ /* 0x0005e40000000800 */
[----:B--2---:R-:W-:Y:S08]  /*d950*/  FFMA.FTZ R3, R203, c[0x0][0x2d0], -R2 ;  /* 0x0000b400cb037a23 */ /* 0x004ff00000010802 */
[----:B------:R2:W3:Y:S02]  /*d960*/  MUFU.EX2 R142, R3 ;  /* 0x00000003008e7308 */ /* 0x0004e40000000800 */
[--C-:B--2---:R-:W-:Y:S01]  /*d970*/  FFMA.FTZ R3, R204, c[0x0][0x2d0], -R176.reuse ;  /* 0x0000b400cc037a23 */ /* 0x104fe200000108b0 */
[----:B---3--:R-:W-:Y:S07]  /*d980*/  F2FP.BF16.PACK_AB R117, R142, R148 ;  /* 0x000000948e75723e */ /* 0x008fee00000010ff */
        /* <DEDUP_REMOVED lines=10> */
[----:B------:R2:W-:Y:S01]  /*da30*/  MUFU.EX2 R192, R3 ;  /* 0x0000000300c07308 */ /* 0x0005e20000000800 */
[C---:B------:R-:W-:Y:S08]  /*da40*/  HMMA.16816.F32.BF16 R8, R116.reuse, R124, R8 ;  /* 0x0000007c7408723c */ /* 0x040ff00000041808 */
[-C--:B------:R-:W-:Y:S08]  /*da50*/  HMMA.16816.F32.BF16 R12, R116, R126.reuse, R12 ;  /* 0x0000007e740c723c */ /* 0x080ff0000004180c */
[C---:B------:R-:W-:Y:S01]  /*da60*/  HMMA.16816.F32.BF16 R16, R112.reuse, R126, R16 ;  /* 0x0000007e7010723c */ /* 0x040fe20000041810 */
[----:B------:R-:W3:Y:S03]  /*da70*/  LDSM.16.MT88.4 R124, [R222+0x1500] ;  /* 0x00150000de7c783b */ /* 0x000ee60000004200 */
[--C-:B--2---:R-:W-:Y:S04]  /*da80*/  FFMA.FTZ R3, R213, c[0x0][0x2d0], -R110.reuse ;  /* 0x0000b400d5037a23 */ /* 0x104fe8000001086e */
[-C--:B------:R-:W-:Y:S01]  /*da90*/  HMMA.16816.F32.BF16 R20, R112, R128.reuse, R20 ;  /* 0x000000807014723c */ /* 0x080fe20000041814 */
[----:B------:R2:W4:Y:S07]  /*daa0*/  MUFU.EX2 R107, R3 ;  /* 0x00000003006b7308 */ /* 0x00052e0000000800 */
[C---:B------:R-:W-:Y:S08]  /*dab0*/  HMMA.16816.F32.BF16 R24, R116.reuse, R128, R24 ;  /* 0x000000807418723c */ /* 0x040ff00000041818 */
[-C--:B------:R-:W-:Y:S08]  /*dac0*/  HMMA.16816.F32.BF16 R28, R116, R130.reuse, R28 ;  /* 0x00000082741c723c */ /* 0x080ff0000004181c */
[C---:B------:R-:W-:Y:S01]  /*dad0*/  HMMA.16816.F32.BF16 R32, R112.reuse, R130, R32 ;  /* 0x000000827020723c */ /* 0x040fe20000041820 */
[----:B------:R-:W3:Y:S03]  /*dae0*/  LDSM.16.MT88.4 R128, [R221+0x2500] ;  /* 0x00250000dd80783b */ /* 0x000ee60000004200 */
[--C-:B--2---:R-:W-:Y:S04]  /*daf0*/  FFMA.FTZ R3, R214, c[0x0][0x2d0], -R111.reuse ;  /* 0x0000b400d6037a23 */ /* 0x104fe8000001086f */
[-C--:B-1----:R-:W-:Y:S01]  /*db00*/  HMMA.16816.F32.BF16 R36, R112, R120.reuse, R36 ;  /* 0x000000787024723c */ /* 0x082fe20000041824 */
[----:B------:R1:W-:Y:S07]  /*db10*/  MUFU.EX2 R213, R3 ;  /* 0x0000000300d57308 */ /* 0x0003ee0000000800 */
[C---:B------:R-:W-:Y:S08]  /*db20*/  HMMA.16816.F32.BF16 R40, R116.reuse, R120, R40 ;  /* 0x000000787428723c */ /* 0x040ff00000041828 */
[-C--:B------:R-:W-:Y:S08]  /*db30*/  HMMA.16816.F32.BF16 R44, R116, R122.reuse, R44 ;  /* 0x0000007a742c723c */ /* 0x080ff0000004182c */
[C---:B------:R-:W-:Y:S01]  /*db40*/  HMMA.16816.F32.BF16 R48, R112.reuse, R122, R48 ;  /* 0x0000007a7030723c */ /* 0x040fe20000041830 */
[----:B------:R-:W2:Y:S03]  /*db50*/  LDSM.16.MT88.4 R120, [R222+0x2500] ;  /* 0x00250000de78783b */ /* 0x000ea60000004200 */
[--C-:B-1----:R-:W-:Y:S01]  /*db60*/  FFMA.FTZ R3, R215, c[0x0][0x2d0], -R111.reuse ;  /* 0x0000b400d7037a23 */ /* 0x102fe2000001086f */
[----:B----4-:R-:W-:Y:S01]  /*db70*/  MOV R215, R107 ;  /* 0x0000006b00d77202 */ /* 0x010fe20000000f00 */
[--C-:B------:R-:W-:Y:S02]  /*db80*/  FFMA.FTZ R107, R209, c[0x0][0x2d0], -R110.reuse ;  /* 0x0000b400d16b7a23 */ /* 0x100fe4000001086e */
[-C--:B---3--:R-:W-:Y:S01]  /*db90*/  HMMA.16816.F32.BF16 R52, R112, R124.reuse, R52 ;  /* 0x0000007c7034723c */ /* 0x088fe20000041834 */
[----:B------:R1:W3:Y:S07]  /*dba0*/  MUFU.EX2 R214, R3 ;  /* 0x0000000300d67308 */ /* 0x0002ee0000000800 */
[C---:B------:R-:W-:Y:S03]  /*dbb0*/  HMMA.16816.F32.BF16 R56, R116.reuse, R124, R56 ;  /* 0x0000007c7438723c */ /* 0x040fe60000041838 */
[----:B------:R4:W-:Y:S05]  /*dbc0*/  MUFU.EX2 R209, R107 ;  /* 0x0000006b00d17308 */ /* 0x0009ea0000000800 */
[-C--:B------:R-:W-:Y:S08]  /*dbd0*/  HMMA.16816.F32.BF16 R60, R116, R126.reuse, R60 ;  /* 0x0000007e743c723c */ /* 0x080ff0000004183c */
[C---:B------:R-:W-:Y:S01]  /*dbe0*/  HMMA.16816.F32.BF16 R64, R112.reuse, R126, R64 ;  /* 0x0000007e7040723c */ /* 0x040fe20000041840 */
[----:B------:R-:W3:Y:S03]  /*dbf0*/  LDSM.16.MT88.4 R124, [R221+0x900] ;  /* 0x00090000dd7c783b */ /* 0x000ee60000004200 */
[----:B-1----:R-:W-:Y:S04]  /*dc00*/  FFMA.FTZ R3, R208, c[0x0][0x2d0], -R110 ;  /* 0x0000b400d0037a23 */ /* 0x002fe8000001086e */
[-C--:B------:R-:W-:Y:S01]  /*dc10*/  HMMA.16816.F32.BF16 R68, R112, R128.reuse, R68 ;  /* 0x000000807044723c */ /* 0x080fe20000041844 */
[----:B------:R1:W1:Y:S03]  /*dc20*/  MUFU.EX2 R212, R3 ;  /* 0x0000000300d47308 */ /* 0x0002660000000800 */
[----:B----4-:R-:W-:Y:S01]  /*dc30*/  FFMA.FTZ R107, R217, c[0x0][0x2d0], -R176 ;  /* 0x0000b400d96b7a23 */ /* 0x010fe200000108b0 */
[----:B------:R-:W-:Y:S03]  /*dc40*/  MOV R217, R153 ;  /* 0x0000009900d97202 */ /* 0x000fe60000000f00 */
[C---:B------:R-:W-:Y:S03]  /*dc50*/  HMMA.16816.F32.BF16 R72, R116.reuse, R128, R72 ;  /* 0x000000807448723c */ /* 0x040fe60000041848 */
[----:B------:R4:W-:Y:S05]  /*dc60*/  MUFU.EX2 R205, R107 ;  /* 0x0000006b00cd7308 */ /* 0x0009ea0000000800 */
[-C--:B------:R-:W-:Y:S08]  /*dc70*/  HMMA.16816.F32.BF16 R76, R116, R130.reuse, R76 ;  /* 0x00000082744c723c */ /* 0x080ff0000004184c */
[C---:B------:R-:W-:Y:S01]  /*dc80*/  HMMA.16816.F32.BF16 R80, R112.reuse, R130, R80 ;  /* 0x000000827050723c */ /* 0x040fe20000041850 */
[----:B------:R-:W3:Y:S03]  /*dc90*/  LDSM.16.MT88.4 R128, [R222+0x900] ;  /* 0x00090000de80783b */ /* 0x000ee60000004200 */
[--C-:B-1----:R-:W-:Y:S01]  /*dca0*/  FFMA.FTZ R3, R210, c[0x0][0x2d0], -R111.reuse ;  /* 0x0000b400d2037a23 */ /* 0x102fe2000001086f */
[----:B------:R-:W-:Y:S03]  /*dcb0*/  MOV R210, R192 ;  /* 0x000000c000d27202 */ /* 0x000fe60000000f00 */
[-C--:B--2---:R-:W-:Y:S01]  /*dcc0*/  HMMA.16816.F32.BF16 R84, R112, R120.reuse, R84 ;  /* 0x000000787054723c */ /* 0x084fe20000041854 */
[----:B------:R1:W-:Y:S03]  /*dcd0*/  MUFU.EX2 R208, R3 ;  /* 0x0000000300d07308 */ /* 0x0003e60000000800 */
[----:B----4-:R-:W-:Y:S04]  /*dce0*/  FFMA.FTZ R107, R178, c[0x0][0x2d0], -R110 ;  /* 0x0000b400b26b7a23 */ /* 0x010fe8000001086e */
[C---:B------:R-:W-:Y:S03]  /*dcf0*/  HMMA.16816.F32.BF16 R88, R116.reuse, R120, R88 ;  /* 0x000000787458723c */ /* 0x040fe60000041858 */
[----:B------:R2:W-:Y:S05]  /*dd00*/  MUFU.EX2 R193, R107 ;  /* 0x0000006b00c17308 */ /* 0x0005ea0000000800 */
[-C--:B------:R-:W-:Y:S08]  /*dd10*/  HMMA.16816.F32.BF16 R92, R116, R122.reuse, R92 ;  /* 0x0000007a745c723c */ /* 0x080ff0000004185c */
[----:B------:R-:W-:Y:S01]  /*dd20*/  HMMA.16816.F32.BF16 R96, R112, R122, R96 ;  /* 0x0000007a7060723c */ /* 0x000fe20000041860 */
[----:B------:R-:W4:Y:S03]  /*dd30*/  LDSM.16.MT88.4 R120, [R221+0x1900] ;  /* 0x00190000dd78783b */ /* 0x000f260000004200 */
[--C-:B-1----:R-:W-:Y:S01]  /*dd40*/  FFMA.FTZ R3, R211, c[0x0][0x2d0], -R111.reuse ;  /* 0x0000b400d3037a23 */ /* 0x102fe2000001086f */
[----:B------:R-:W-:Y:S02]  /*dd50*/  MOV R211, R155 ;  /* 0x0000009b00d37202 */ /* 0x000fe40000000f00 */
[----:B------:R-:W-:Y:S01]  /*dd60*/  F2FP.BF16.PACK_AB R112, R215, R210 ;  /* 0x000000d2d770723e */ /* 0x000fe200000010ff */
[----:B------:R1:W1:Y:S01]  /*dd70*/  MUFU.EX2 R207, R3 ;  /* 0x0000000300cf7308 */ /* 0x0002620000000800 */
[----:B---3--:R-:W-:Y:S03]  /*dd80*/  F2FP.BF16.PACK_AB R113, R214, R213 ;  /* 0x000000d5d671723e */ /* 0x008fe600000010ff */
[----:B------:R-:W-:Y:S01]  /*dd90*/  F2FP.BF16.PACK_AB R114, R209, R212 ;  /* 0x000000d4d172723e */ /* 0x000fe200000010ff */
[--C-:B--2---:R-:W-:Y:S01]  /*dda0*/  FFMA.FTZ R107, R250, c[0x0][0x2d0], -R176.reuse ;  /* 0x0000b400fa6b7a23 */ /* 0x104fe200000108b0 */
[----:B------:R-:W-:Y:S02]  /*ddb0*/  MOV R250, R132 ;  /* 0x0000008400fa7202 */ /* 0x000fe40000000f00 */
[----:B------:R-:W-:Y:S02]  /*ddc0*/  MOV R132, R183 ;  /* 0x000000b700847202 */ /* 0x000fe40000000f00 */
[----:B------:R-:W-:Y:S01]  /*ddd0*/  MUFU.EX2 R189, R107 ;  /* 0x0000006b00bd7308 */ /* 0x000fe20000000800 */
[----:B-1----:R-:W-:Y:S01]  /*dde0*/  FFMA.FTZ R3, R216, c[0x0][0x2d0], -R176 ;  /* 0x0000b400d8037a23 */ /* 0x002fe200000108b0 */
[----:B------:R-:W-:Y:S02]  /*ddf0*/  F2FP.BF16.PACK_AB R115, R207, R208 ;  /* 0x000000d0cf73723e */ /* 0x000fe400000010ff */
[----:B------:R-:W-:Y:S06]  /*de00*/  MOV R216, R154 ;  /* 0x0000009a00d87202 */ /* 0x000fec0000000f00 */
[----:B------:R1:W2:Y:S01]  /*de10*/  MUFU.EX2 R206, R3 ;  /* 0x0000000300ce7308 */ /* 0x0002a20000000800 */
[-C--:B------:R-:W-:Y:S03]  /*de20*/  HMMA.16816.F32.BF16 R4, R112, R124.reuse, R4 ;  /* 0x0000007c7004723c */ /* 0x080fe60000041804 */
[--C-:B-1----:R-:W-:Y:S01]  /*de30*/  FFMA.FTZ R3, R218, c[0x0][0x2d0], -R2.reuse ;  /* 0x0000b400da037a23 */ /* 0x102fe20000010802 */
[----:B--2---:R-:W-:Y:S02]  /*de40*/  F2FP.BF16.PACK_AB R116, R205, R206 ;  /* 0x000000cecd74723e */ /* 0x004fe400000010ff */
[----:B------:R-:W-:Y:S03]  /*de50*/  MOV R218, R149 ;  /* 0x0000009500da7202 */ /* 0x000fe60000000f00 */
[----:B------:R1:W-:Y:S03]  /*de60*/  MUFU.EX2 R204, R3 ;  /* 0x0000000300cc7308 */ /* 0x0003e60000000800 */
        /* <DEDUP_REMOVED lines=9> */
[----:B------:R-:W-:Y:S01]  /*df00*/  MOV R138, R186 ;  /* 0x000000ba008a7202 */ /* 0x000fe20000000f00 */
[--C-:B-1----:R-:W-:Y:S01]  /*df10*/  FFMA.FTZ R3, R239, c[0x0][0x2d0], -R176.reuse ;  /* 0x0000b400ef037a23 */ /* 0x102fe200000108b0 */
[----:B--2---:R-:W-:Y:S02]  /*df20*/  F2FP.BF16.PACK_AB R117, R203, R204 ;  /* 0x000000cccb75723e */ /* 0x004fe400000010ff */
[----:B------:R-:W-:Y:S03]  /*df30*/  MOV R239, R151 ;  /* 0x0000009700ef7202 */ /* 0x000fe60000000f00 */
        /* <DEDUP_REMOVED lines=22> */
[----:B------:R1:W3:Y:S01]  /*e0a0*/  MUFU.EX2 R197, R3 ;  /* 0x0000000300c57308 */ /* 0x0002e20000000800 */
[----:B------:R-:W-:Y:S06]  /*e0b0*/  LDSM.16.MT88.4 R140, [R222+0xd00] ;  /* 0x000d0000de8c783b */ /* 0x000fec0000004200 */
[C---:B------:R-:W-:Y:S08]  /*e0c0*/  HMMA.16816.F32.BF16 R24, R116.reuse, R128, R24 ;  /* 0x000000807418723c */ /* 0x040ff00000041818 */
[-C--:B------:R-:W-:Y:S08]  /*e0d0*/  HMMA.16816.F32.BF16 R28, R116, R130.reuse, R28 ;  /* 0x00000082741c723c */ /* 0x080ff0000004181c */
[C---:B------:R-:W-:Y:S01]  /*e0e0*/  HMMA.16816.F32.BF16 R32, R112.reuse, R130, R32 ;  /* 0x000000827020723c */ /* 0x040fe20000041820 */
[----:B------:R-:W2:Y:S03]  /*e0f0*/  LDSM.16.MT88.4 R128, [R221+0x2900] ;  /* 0x00290000dd80783b */ /* 0x000ea60000004200 */
[--C-:B-1----:R-:W-:Y:S01]  /*e100*/  FFMA.FTZ R3, R247, c[0x0][0x2d0], -R111.reuse ;  /* 0x0000b400f7037a23 */ /* 0x102fe2000001086f */
[----:B------:R-:W-:Y:S02]  /*e110*/  MOV R247, R184 ;  /* 0x000000b800f77202 */ /* 0x000fe40000000f00 */
[----:B------:R3:W-:Y:S01]  /*e120*/  MUFU.EX2 R184, R108 ;  /* 0x0000006c00b87308 */ /* 0x0007e20000000800 */
[-C--:B----4-:R-:W-:Y:S08]  /*e130*/  HMMA.16816.F32.BF16 R36, R112, R120.reuse, R36 ;  /* 0x000000787024723c */ /* 0x090ff00000041824 */
[C---:B------:R-:W-:Y:S01]  /*e140*/  HMMA.16816.F32.BF16 R40, R116.reuse, R120, R40 ;  /* 0x000000787428723c */ /* 0x040fe20000041828 */
[----:B------:R1:W-:Y:S07]  /*e150*/  MUFU.EX2 R196, R3 ;  /* 0x0000000300c47308 */ /* 0x0003ee0000000800 */
[-C--:B------:R-:W-:Y:S04]  /*e160*/  HMMA.16816.F32.BF16 R44, R116, R122.reuse, R44 ;  /* 0x0000007a742c723c */ /* 0x080fe8000004182c */
[----:B---3--:R-:W-:Y:S04]  /*e170*/  F2FP.BF16.PACK_AB R108, R197, R198 ;  /* 0x000000c6c56c723e */ /* 0x008fe800000010ff */
[C---:B------:R-:W-:Y:S01]  /*e180*/  HMMA.16816.F32.BF16 R48, R112.reuse, R122, R48 ;  /* 0x0000007a7030723c */ /* 0x040fe20000041830 */
[----:B------:R-:W3:Y:S07]  /*e190*/  LDSM.16.MT88.4 R120, [R222+0x2900] ;  /* 0x00290000de78783b */ /* 0x000eee0000004200 */
[-C--:B--2---:R-:W-:Y:S04]  /*e1a0*/  HMMA.16816.F32.BF16 R52, R112, R124.reuse, R52 ;  /* 0x0000007c7034723c */ /* 0x084fe80000041834 */
[--C-:B-1----:R-:W-:Y:S01]  /*e1b0*/  FFMA.FTZ R3, R248, c[0x0][0x2d0], -R111.reuse ;  /* 0x0000b400f8037a23 */ /* 0x102fe2000001086f */
[----:B------:R-:W-:Y:S03]  /*e1c0*/  MOV R248, R148 ;  /* 0x0000009400f87202 */ /* 0x000fe60000000f00 */
[C---:B------:R-:W-:Y:S01]  /*e1d0*/  HMMA.16816.F32.BF16 R56, R116.reuse, R124, R56 ;  /* 0x0000007c7438723c */ /* 0x040fe20000041838 */
[----:B------:R1:W-:Y:S07]  /*e1e0*/  MUFU.EX2 R195, R3 ;  /* 0x0000000300c37308 */ /* 0x0003ee0000000800 */
[-C--:B------:R-:W-:Y:S08]  /*e1f0*/  HMMA.16816.F32.BF16 R60, R116, R126.reuse, R60 ;  /* 0x0000007e743c723c */ /* 0x080ff0000004183c */
[C---:B------:R-:W-:Y:S01]  /*e200*/  HMMA.16816.F32.BF16 R64, R112.reuse, R126, R64 ;  /* 0x0000007e7040723c */ /* 0x040fe20000041840 */
[----:B------:R-:W2:Y:S07]  /*e210*/  LDSM.16.MT88.4 R124, [R221+0xd00] ;  /* 0x000d0000dd7c783b */ /* 0x000eae0000004200 */
[-C--:B------:R-:W-:Y:S04]  /*e220*/  HMMA.16816.F32.BF16 R68, R112, R128.reuse, R68 ;  /* 0x000000807044723c */ /* 0x080fe80000041844 */
[----:B-1----:R-:W-:Y:S04]  /*e230*/  FFMA.FTZ R3, R177, c[0x0][0x2d0], -R110 ;  /* 0x0000b400b1037a23 */ /* 0x002fe8000001086e */
[C---:B------:R-:W-:Y:S01]  /*e240*/  HMMA.16816.F32.BF16 R72, R116.reuse, R128, R72 ;  /* 0x000000807448723c */ /* 0x040fe20000041848 */
[----:B------:R1:W4:Y:S07]  /*e250*/  MUFU.EX2 R194, R3 ;  /* 0x0000000300c27308 */ /* 0x00032e0000000800 */
[-C--:B------:R-:W-:Y:S08]  /*e260*/  HMMA.16816.F32.BF16 R76, R116, R130.reuse, R76 ;  /* 0x00000082744c723c */ /* 0x080ff0000004184c */
[C---:B------:R-:W-:Y:S08]  /*e270*/  HMMA.16816.F32.BF16 R80, R112.reuse, R130, R80 ;  /* 0x000000827050723c */ /* 0x040ff00000041850 */
[-C--:B---3--:R-:W-:Y:S04]  /*e280*/  HMMA.16816.F32.BF16 R84, R112, R120.reuse, R84 ;  /* 0x000000787054723c */ /* 0x088fe80000041854 */
[--C-:B-1----:R-:W-:Y:S01]  /*e290*/  FFMA.FTZ R3, R179, c[0x0][0x2d0], -R111.reuse ;  /* 0x0000b400b3037a23 */ /* 0x102fe2000001086f */
[----:B----4-:R-:W-:Y:S03]  /*e2a0*/  F2FP.BF16.PACK_AB R110, R193, R194 ;  /* 0x000000c2c16e723e */ /* 0x010fe600000010ff */
[C---:B------:R-:W-:Y:S01]  /*e2b0*/  HMMA.16816.F32.BF16 R88, R116.reuse, R120, R88 ;  /* 0x000000787458723c */ /* 0x040fe20000041858 */
[----:B------:R1:W-:Y:S07]  /*e2c0*/  MUFU.EX2 R192, R3 ;  /* 0x0000000300c07308 */ /* 0x0003ee0000000800 */
[-C--:B------:R-:W-:Y:S08]  /*e2d0*/  HMMA.16816.F32.BF16 R92, R116, R122.reuse, R92 ;  /* 0x0000007a745c723c */ /* 0x080ff0000004185c */
[----:B------:R-:W-:Y:S04]  /*e2e0*/  HMMA.16816.F32.BF16 R96, R112, R122, R96 ;  /* 0x0000007a7060723c */ /* 0x000fe80000041860 */
[----:B-1----:R-:W-:Y:S01]  /*e2f0*/  FFMA.FTZ R3, R243, c[0x0][0x2d0], -R111 ;  /* 0x0000b400f3037a23 */ /* 0x002fe2000001086f */
[----:B------:R-:W-:Y:S03]  /*e300*/  MOV R243, R147 ;  /* 0x0000009300f37202 */ /* 0x000fe60000000f00 */
[----:B------:R1:W3:Y:S04]  /*e310*/  MUFU.EX2 R191, R3 ;  /* 0x0000000300bf7308 */ /* 0x0002e80000000800 */
[----:B-1----:R-:W-:Y:S01]  /*e320*/  FFMA.FTZ R3, R249, c[0x0][0x2d0], -R176 ;  /* 0x0000b400f9037a23 */ /* 0x002fe200000108b0 */
[----:B---3--:R-:W-:Y:S02]  /*e330*/  F2FP.BF16.PACK_AB R111, R191, R192 ;  /* 0x000000c0bf6f723e */ /* 0x008fe400000010ff */
[----:B------:R-:W-:Y:S03]  /*e340*/  MOV R249, R134 ;  /* 0x0000008600f97202 */ /* 0x000fe60000000f00 */
[----:B------:R1:W-:Y:S01]  /*e350*/  MUFU.EX2 R190, R3 ;  /* 0x0000000300be7308 */ /* 0x0003e20000000800 */
[----:B------:R-:W-:Y:S02]  /*e360*/  MOV R134, R133 ;  /* 0x0000008500867202 */ /* 0x000fe40000000f00 */
[----:B------:R-:W-:Y:S01]  /*e370*/  MOV R133, R182 ;  /* 0x000000b600857202 */ /* 0x000fe20000000f00 */
[--C-:B-1----:R-:W-:Y:S01]  /*e380*/  FFMA.FTZ R3, R252, c[0x0][0x2d0], -R2.reuse ;  /* 0x0000b400fc037a23 */ /* 0x102fe20000010802 */
[----:B------:R-:W-:Y:S05]  /*e390*/  MOV R252, R181 ;  /* 0x000000b500fc7202 */ /* 0x000fea0000000f00 */
[----:B------:R1:W-:Y:S02]  /*e3a0*/  MUFU.EX2 R188, R3 ;  /* 0x0000000300bc7308 */ /* 0x0003e40000000800 */
[--C-:B-1----:R-:W-:Y:S02]  /*e3b0*/  FFMA.FTZ R3, R187, c[0x0][0x2d0], -R2.reuse ;  /* 0x0000b400bb037a23 */ /* 0x102fe40000010802 */
[----:B------:R-:W-:Y:S01]  /*e3c0*/  FFMA.FTZ R2, R109, c[0x0][0x2d0], -R2 ;  /* 0x0000b4006d027a23 */ /* 0x000fe20000010802 */
[----:B------:R-:W-:Y:S05]  /*e3d0*/  F2FP.BF16.PACK_AB R109, R195, R196 ;  /* 0x000000c4c36d723e */ /* 0x000fea00000010ff */
[----:B------:R1:W3:Y:S02]  /*e3e0*/  MUFU.EX2 R187, R3 ;  /* 0x0000000300bb7308 */ /* 0x0002e40000000800 */
[-C--:B--2---:R-:W-:Y:S01]  /*e3f0*/  HMMA.16816.F32.BF16 R112, R108, R124.reuse, R4 ;  /* 0x0000007c6c70723c */ /* 0x084fe20000041804 */
[----:B------:R-:W-:Y:S07]  /*e400*/  LDSM.16.MT88.4 R4, [R222+0x2d00] ;  /* 0x002d0000de04783b */ /* 0x000fee0000004200 */
[----:B------:R-:W2:Y:S01]  /*e410*/  MUFU.EX2 R107, R2 ;  /* 0x00000002006b7308 */ /* 0x000ea20000000800 */
[--C-:B-1----:R-:W-:Y:S03]  /*e420*/  FFMA.FTZ R3, R156, c[0x0][0x2d0], -R176.reuse ;  /* 0x0000b4009c037a23 */ /* 0x102fe600000108b0 */
[----:B---3--:R-:W-:Y:S01]  /*e430*/  F2FP.BF16.PACK_AB R177, R187, R188 ;  /* 0x000000bcbbb1723e */ /* 0x008fe200000010ff */
[----:B------:R-:W1:Y:S05]  /*e440*/  LDSM.16.MT88.4 R156, [R221+0x1d00] ;  /* 0x001d0000dd9c783b */ /* 0x000e6a0000004200 */
[----:B------:R3:W-:Y:S01]  /*e450*/  MUFU.EX2 R186, R3 ;  /* 0x0000000300ba7308 */ /* 0x0007e20000000800 */
[----:B--2---:R-:W-:Y:S02]  /*e460*/  F2FP.BF16.PACK_AB R179, R107, R184 ;  /* 0x000000b86bb3723e */ /* 0x004fe400000010ff */
[----:B------:R-:W-:Y:S01]  /*e470*/  MOV R2, R149 ;  /* 0x0000009500027202 */ /* 0x000fe20000000f00 */
[----:B---3--:R-:W-:Y:S01]  /*e480*/  FFMA.FTZ R3, R251, c[0x0][0x2d0], -R176 ;  /* 0x0000b400fb037a23 */ /* 0x008fe200000108b0 */
[----:B------:R-:W-:Y:S02]  /*e490*/  F2FP.BF16.PACK_AB R176, R189, R190 ;  /* 0x000000bebdb0723e */ /* 0x000fe400000010ff */
[----:B------:R-:W-:Y:S03]  /*e4a0*/  MOV R251, R180 ;  /* 0x000000b400fb7202 */ /* 0x000fe60000000f00 */
[----:B------:R-:W2:Y:S01]  /*e4b0*/  MUFU.EX2 R185, R3 ;  /* 0x0000000300b97308 */ /* 0x000ea20000000800 */
[----:B------:R-:W3:Y:S01]  /*e4c0*/  LDSM.16.MT88.4 R180, [R221+0x2d00] ;  /* 0x002d0000ddb4783b */ /* 0x000ee20000004200 */
[----:B--2---:R-:W-:Y:S02]  /*e4d0*/  F2FP.BF16.PACK_AB R178, R185, R186 ;  /* 0x000000bab9b2723e */ /* 0x004fe400000010ff */
[----:B------:R-:W-:Y:S05]  /*e4e0*/  MOV R3, R152 ;  /* 0x0000009800037202 */ /* 0x000fea0000000f00 */
[C---:B------:R-:W-:Y:S07]  /*e4f0*/  HMMA.16816.F32.BF16 R116, R176.reuse, R124, R8 ;  /* 0x0000007cb074723c */ /* 0x040fee0000041808 */
[----:B------:R-:W-:Y:S01]  /*e500*/  MOV R11, R139 ;  /* 0x0000008b000b7202 */ /* 0x000fe20000000f00 */
[-C--:B------:R-:W-:Y:S04]  /*e510*/  HMMA.16816.F32.BF16 R120, R176, R126.reuse, R12 ;  /* 0x0000007eb078723c */ /* 0x080fe8000004180c */
[----:B------:R-:W-:Y:S02]  /*e520*/  MOV R10, R144 ;  /* 0x00000090000a7202 */ /* 0x000fe40000000f00 */
[----:B------:R-:W-:Y:S02]  /*e530*/  MOV R8, R145 ;  /* 0x0000009100087202 */ /* 0x000fe40000000f00 */
[C---:B------:R-:W-:Y:S01]  /*e540*/  HMMA.16816.F32.BF16 R124, R108.reuse, R126, R16 ;  /* 0x0000007e6c7c723c */ /* 0x040fe20000041810 */
[----:B------:R-:W2:Y:S03]  /*e550*/  LDL.LU R17, [R1+0x44] ;  /* 0x0000440001117983 */ /* 0x000ea60000300800 */
[----:B------:R-:W-:Y:S02]  /*e560*/  MOV R13, R137 ;  /* 0x00000089000d7202 */ /* 0x000fe40000000f00 */
[----:B------:R-:W-:Y:S02]  /*e570*/  MOV R14, R136 ;  /* 0x00000088000e7202 */ /* 0x000fe40000000f00 */
[-C--:B------:R-:W-:Y:S04]  /*e580*/  HMMA.16816.F32.BF16 R128, R108, R140.reuse, R20 ;  /* 0x0000008c6c80723c */ /* 0x080fe80000041814 */
[----:B------:R-:W-:Y:S02]  /*e590*/  MOV R16, R134 ;  /* 0x0000008600107202 */ /* 0x000fe40000000f00 */
[----:B------:R-:W-:Y:S02]  /*e5a0*/  MOV R15, R135 ;  /* 0x00000087000f7202 */ /* 0x000fe40000000f00 */
[----:B------:R-:W-:Y:S04]  /*e5b0*/  MOV R23, R2 ;  /* 0x0000000200177202 */ /* 0x000fe80000000f00 */
[----:B------:R-:W-:Y:S02]  /*e5c0*/  MOV R2, R220 ;  /* 0x000000dc00027202 */ /* 0x000fe40000000f00 */
[----:B------:R4:W5:Y:S01]  /*e5d0*/  LDL.LU R220, [R1+0x64] ;  /* 0x0000640001dc7983 */ /* 0x0009620000300800 */
[----:B------:R-:W-:Y:S02]  /*e5e0*/  MOV R19, R133 ;  /* 0x0000008500137202 */ /* 0x000fe40000000f00 */
[----:B------:R-:W-:Y:S01]  /*e5f0*/  MOV R18, R132 ;  /* 0x0000008400127202 */ /* 0x000fe20000000f00 */
[----:B------:R-:W4:Y:S01]  /*e600*/  LDL.LU R20, [R1+0x48] ;  /* 0x0000480001147983 */ /* 0x000f220000300800 */
[C---:B------:R-:W-:Y:S04]  /*e610*/  HMMA.16816.F32.BF16 R132, R176.reuse, R140, R24 ;  /* 0x0000008cb084723c */ /* 0x040fe80000041818 */
[----:B------:R-:W-:Y:S02]  /*e620*/  MOV R12, R138 ;  /* 0x0000008a000c7202 */ /* 0x000fe40000000f00 */
[----:B------:R-:W-:Y:S02]  /*e630*/  MOV R9, R146 ;  /* 0x0000009200097202 */ /* 0x000fe40000000f00 */
        /* <DEDUP_REMOVED lines=17> */
[----:B------:R-:W-:Y:S04]  /*e750*/  HMMA.16816.F32.BF16 R96, R108, R6, R96 ;  /* 0x000000066c60723c */ /* 0x000fe80000041860 */
[----:B--2---:R-:W-:Y:S02]  /*e760*/  FFMA.FTZ R103, R103, R17, R16 ;  /* 0x0000001167677223 */ /* 0x004fe40000010010 */
        /* <DEDUP_REMOVED lines=65> */
[----:B------:R-:W-:Y:S02]  /*eb80*/  IADD3 R0, R238, -0x1, RZ ;  /* 0xffffffffee007810 */ /* 0x000fe40007ffe0ff */
[----:B------:R-:W-:Y:S01]  /*eb90*/  STL [R1+0x48], R5 ;  /* 0x0000480501007387 */ /* 0x000fe20000100800 */
[----:B------:R-:W-:Y:S01]  /*eba0*/  FADD.FTZ R2, R107, R2 ;  /* 0x000000026b027221 */ /* 0x000fe20000010000 */
[----:B------:R-:W-:Y:S02]  /*ebb0*/  MOV R238, R0 ;  /* 0x0000000000ee7202 */ /* 0x000fe40000000f00 */
[----:B------:R-:W-:Y:S01]  /*ebc0*/  MOV R107, R102 ;  /* 0x00000066006b7202 */ /* 0x000fe20000000f00 */
[----:B-1----:R-:W-:Y:S05]  /*ebd0*/  FADD.FTZ R3, R185, R4 ;  /* 0x00000004b9037221 */ /* 0x002fea0000010000 */
[----:B------:R1:W-:Y:S04]  /*ebe0*/  STL [R1+0x4c], R3 ;  /* 0x00004c0301007387 */ /* 0x0003e80000100800 */
[----:B------:R2:W-:Y:S01]  /*ebf0*/  STL [R1+0x50], R2 ;  /* 0x0000500201007387 */ /* 0x0005e20000100800 */
[----:B-1----:R-:W-:Y:S02]  /*ec00*/  MOV R3, R105 ;  /* 0x0000006900037202 */ /* 0x002fe40000000f00 */
[----:B--2---:R-:W-:Y:S01]  /*ec10*/  MOV R2, R106 ;  /* 0x0000006a00027202 */ /* 0x004fe20000000f00 */
[----:B-----5:R-:W-:-:S05]  /*ec20*/  @P0 BRA `(.L_x_719) ;  /* 0xffffc5c000000947 */ /* 0x020fca000383ffff */
.L_x_718:
[----:B-1----:R-:W2:Y:S04]  /*ec30*/  LDL.LU R0, [R1+0x44] ;  /* 0x0000440001007983 */ /* 0x002ea80000300800 */
        /* <DEDUP_REMOVED lines=152> */
.L_x_706:
[----:B------:R-:W-:Y:S01]  /*f5c0*/  USHF.R.S32.HI UR8, URZ, 0x1f, UR9 ;  /* 0x0000001f3f087899 */ /* 0x000fe20008011409 */
[----:B------:R-:W-:Y:S05]  /*f5d0*/  @P4 BRA `(.L_x_722) ;  /* 0x000018a000004947 */ /* 0x000fea0003800000 */
[----:B------:R-:W1:Y:S01]  /*f5e0*/  S2R R55, SR_TID.X ;  /* 0x0000000000377919 */ /* 0x000e620000002100 */
[----:B------:R-:W-:Y:S01]  /*f5f0*/  F2FP.BF16.PACK_AB R45, R45, R112 ;  /* 0x000000702d2d723e */ /* 0x000fe200000010ff */
[----:B------:R-:W-:Y:S01]  /*f600*/  ULDC.64 UR4, c[0x0][0x500] ;  /* 0x0001400000047ab9 */ /* 0x000fe20000000a00 */
[----:B------:R-:W-:Y:S01]  /*f610*/  F2FP.BF16.PACK_AB R44, R44, R114 ;  /* 0x000000722c2c723e */ /* 0x000fe200000010ff */
[----:B------:R-:W-:Y:S01]  /*f620*/  UISETP.NE.U32.AND UP1, UPT, URZ, UR4, UPT ;  /* 0x000000043f00728c */ /* 0x000fe2000bf25070 */
[----:B------:R-:W-:Y:S01]  /*f630*/  F2FP.BF16.PACK_AB R43, R43, R124 ;  /* 0x0000007c2b2b723e */ /* 0x000fe200000010ff */
[----:B------:R-:W-:Y:S01]  /*f640*/  UMOV UR6, 0x4 ;  /* 0x0000000400067882 */ /* 0x000fe20000000000 */
[----:B------:R-:W-:Y:S01]  /*f650*/  F2FP.BF16.PACK_AB R42, R42, R126 ;  /* 0x0000007e2a2a723e */ /* 0x000fe200000010ff */
[----:B------:R-:W-:Y:S01]  /*f660*/  UISETP.NE.AND.EX UP1, UPT, URZ, UR5, UPT, UP1 ;  /* 0x000000053f00728c */ /* 0x000fe2000bf25310 */
[----:B------:R-:W-:-:S02]  /*f670*/  F2FP.BF16.PACK_AB R48, R48, R116 ;  /* 0x000000743030723e */ /* 0x000fc400000010ff */
[----:B------:R-:W-:Y:S01]  /*f680*/  F2FP.BF16.PACK_AB R118, R119, R118 ;  /* 0x000000767776723e */ /* 0x000fe200000010ff */
[----:B------:R-:W-:Y:S01]  /*f690*/  ULDC.64 UR4, c[0x0][0x500] ;  /* 0x0001400000047ab9 */ /* 0x000fe20000000a00 */
[----:B------:R-:W-:Y:S01]  /*f6a0*/  F2FP.BF16.PACK_AB R47, R47, R120 ;  /* 0x000000782f2f723e */ /* 0x000fe200000010ff */
[----:B------:R-:W-:Y:S01]  /*f6b0*/  UIMAD.WIDE UR4, UR13, UR6, UR4 ;  /* 0x000000060d0472a5 */ /* 0x000fe2000f8e0204 */
[----:B------:R-:W-:Y:S02]  /*f6c0*/  F2FP.BF16.PACK_AB R122, R123, R122 ;  /* 0x0000007a7b7a723e */ /* 0x000fe400000010ff */
[----:B------:R-:W-:Y:S02]  /*f6d0*/  F2FP.BF16.PACK_AB R41, R41, R128 ;  /* 0x000000802929723e */ /* 0x000fe400000010ff */
[----:B------:R-:W-:Y:S02]  /*f6e0*/  F2FP.BF16.PACK_AB R40, R40, R130 ;  /* 0x000000822828723e */ /* 0x000fe400000010ff */
[----:B------:R-:W-:-:S02]  /*f6f0*/  F2FP.BF16.PACK_AB R38, R38, R140 ;  /* 0x0000008c2626723e */ /* 0x000fc400000010ff */
[----:B------:R-:W-:Y:S02]  /*f700*/  F2FP.BF16.PACK_AB R37, R37, R142 ;  /* 0x0000008e2525723e */ /* 0x000fe400000010ff */
[----:B-1----:R-:W-:Y:S02]  /*f710*/  SHF.R.S32.HI R56, RZ, 0x1f, R55 ;  /* 0x0000001fff387819 */ /* 0x002fe40000011437 */
[----:B------:R-:W-:Y:S02]  /*f720*/  F2FP.BF16.PACK_AB R39, R39, R132 ;  /* 0x000000842727723e */ /* 0x000fe400000010ff */
[CC--:B------:R-:W-:Y:S02]  /*f730*/  LEA.HI R3, R56.reuse, R55.reuse, RZ, 0x2 ;  /* 0x0000003738037211 */ /* 0x0c0fe400078f10ff */
[----:B------:R-:W-:Y:S02]  /*f740*/  LEA.HI R49, R56, R55, RZ, 0x5 ;  /* 0x0000003738317211 */ /* 0x000fe400078f28ff */
[----:B------:R-:W-:-:S02]  /*f750*/  SHF.R.S32.HI R46, RZ, 0x2, R3 ;  /* 0x00000002ff2e7819 */ /* 0x000fc40000011403 */
[----:B------:R-:W-:Y:S02]  /*f760*/  SHF.R.S32.HI R0, RZ, 0x1f, R3 ;  /* 0x0000001fff007819 */ /* 0x000fe40000011403 */
[----:B------:R-:W-:Y:S02]  /*f770*/  LOP3.LUT R3, R3, 0xfffffffc, RZ, 0xc0, !PT ;  /* 0xfffffffc03037812 */ /* 0x000fe400078ec0ff */
[----:B------:R-:W-:Y:S02]  /*f780*/  LEA.HI R0, R0, R46, RZ, 0x3 ;  /* 0x0000002e00007211 */ /* 0x000fe400078f18ff */
[----:B------:R-:W-:Y:S01]  /*f790*/  SHF.R.S32.HI R50, RZ, 0x5, R49 ;  /* 0x00000005ff327819 */ /* 0x000fe20000011431 */
[----:B------:R-:W-:Y:S01]  /*f7a0*/  IMAD.IADD R19, R55, 0x1, -R3 ;  /* 0x0000000137137824 */ /* 0x000fe200078e0a03 */
[----:B------:R-:W-:Y:S02]  /*f7b0*/  LOP3.LUT R0, R0, 0xfffffff8, RZ, 0xc0, !PT ;  /* 0xfffffff800007812 */ /* 0x000fe400078ec0ff */
[----:B------:R-:W-:-:S02]  /*f7c0*/  F2FP.BF16.PACK_AB R134, R135, R134 ;  /* 0x000000868786723e */ /* 0x000fc400000010ff */
[----:B------:R-:W-:Y:S01]  /*f7d0*/  F2FP.BF16.PACK_AB R36, R36, R136 ;  /* 0x000000882424723e */ /* 0x000fe200000010ff */
[----:B------:R-:W-:Y:S01]  /*f7e0*/  IMAD.IADD R2, R46, 0x1, -R0 ;  /* 0x000000012e027824 */ /* 0x000fe200078e0a00 */
[----:B------:R-:W-:Y:S02]  /*f7f0*/  F2FP.BF16.PACK_AB R138, R139, R138 ;  /* 0x0000008a8b8a723e */ /* 0x000fe400000010ff */
[----:B------:R-:W-:Y:S02]  /*f800*/  F2FP.BF16.PACK_AB R35, R35, R144 ;  /* 0x000000902323723e */ /* 0x000fe400000010ff */
[----:B------:R-:W-:Y:S02]  /*f810*/  LEA.HI R0, R2, R2, RZ, 0x1 ;  /* 0x0000000202007211 */ /* 0x000fe400078f08ff */
[----:B------:R-:W-:Y:S02]  /*f820*/  F2FP.BF16.PACK_AB R34, R34, R146 ;  /* 0x000000922222723e */ /* 0x000fe400000010ff */
[----:B------:R-:W-:-:S02]  /*f830*/  SHF.R.S32.HI R13, RZ, 0x1, R0 ;  /* 0x00000001ff0d7819 */ /* 0x000fc40000011400 */
[----:B------:R-:W-:Y:S02]  /*f840*/  LOP3.LUT R0, R0, 0x3fffffe, RZ, 0xc0, !PT ;  /* 0x03fffffe00007812 */ /* 0x000fe400078ec0ff */
[C---:B------:R-:W-:Y:S01]  /*f850*/  LOP3.LUT R3, R13.reuse, 0x1, RZ, 0xc0, !PT ;  /* 0x000000010d037812 */ /* 0x040fe200078ec0ff */
[C---:B------:R-:W-:Y:S01]  /*f860*/  IMAD.SHL.U32 R4, R13.reuse, 0x40, RZ ;  /* 0x000000400d047824 */ /* 0x040fe200078e00ff */
[----:B------:R-:W-:Y:S01]  /*f870*/  LOP3.LUT P0, RZ, R13, 0x2, RZ, 0xc0, !PT ;  /* 0x000000020dff7812 */ /* 0x000fe2000780c0ff */
[----:B------:R-:W-:Y:S01]  /*f880*/  IMAD.IADD R2, R2, 0x1, -R0 ;  /* 0x0000000102027824 */ /* 0x000fe200078e0a00 */
[----:B------:R-:W-:Y:S01]  /*f890*/  ISETP.NE.U32.AND P1, PT, R3, 0x1, PT ;  /* 0x000000010300780c */ /* 0x000fe20003f25070 */
[----:B------:R-:W-:Y:S01]  /*f8a0*/  IMAD R0, R50, 0x100, R19 ;  /* 0x0000010032007824 */ /* 0x000fe200078e0213 */
[----:B------:R-:W-:Y:S02]  /*f8b0*/  LOP3.LUT R4, R4, 0xc0, RZ, 0xc0, !PT ;  /* 0x000000c004047812 */ /* 0x000fe400078ec0ff */
[----:B------:R-:W-:Y:S01]  /*f8c0*/  F2FP.BF16.PACK_AB R32, R32, R156 ;  /* 0x0000009c2020723e */ /* 0x000fe200000010ff */
[----:B------:R-:W-:Y:S01]  /*f8d0*/  IMAD R0, R2, 0x10, R0 ;  /* 0x0000001002007824 */ /* 0x000fe200078e0200 */
[----:B------:R-:W-:Y:S01]  /*f8e0*/  LEA.HI R2, R4, R4, RZ, 0x1d ;  /* 0x0000000404027211 */ /* 0x000fe200078fe8ff */
[----:B------:R-:W-:Y:S01]  /*f8f0*/  IMAD.MOV.U32 R4, RZ, RZ, 0x20 ;  /* 0x00000020ff047424 */ /* 0x000fe200078e00ff */
[----:B------:R-:W-:-:S02]  /*f900*/  F2FP.BF16.PACK_AB R31, R31, R158 ;  /* 0x0000009e1f1f723e */ /* 0x000fc400000010ff */
[----:B------:R-:W-:Y:S01]  /*f910*/  F2FP.BF16.PACK_AB R33, R33, R148 ;  /* 0x000000942121723e */ /* 0x000fe200000010ff */
[----:B------:R-:W-:Y:S01]  /*f920*/  IMAD.U32 R0, R0, 0x2, R2 ;  /* 0x0000000200007824 */ /* 0x000fe200078e0002 */
[----:B------:R-:W-:Y:S02]  /*f930*/  SEL R4, R4, 0xffffffe0, !P0 ;  /* 0xffffffe004047807 */ /* 0x000fe40004000000 */
[----:B------:R-:W-:Y:S01]  /*f940*/  F2FP.BF16.PACK_AB R150, R151, R150 ;  /* 0x000000969796723e */ /* 0x000fe200000010ff */
[----:B------:R-:W-:Y:S01]  /*f950*/  IMAD.SHL.U32 R0, R0, 0x2, RZ ;  /* 0x0000000200007824 */ /* 0x000fe200078e00ff */
[----:B------:R-:W-:Y:S01]  /*f960*/  BAR.SYNC.DEFER_BLOCKING 0x1, 0x80 ;  /* 0x0042000000007b1d */ /* 0x000fe20000010000 */
[----:B------:R-:W-:Y:S02]  /*f970*/  F2FP.BF16.PACK_AB R30, R30, R152 ;  /* 0x000000981e1e723e */ /* 0x000fe400000010ff */
[----:B------:R-:W-:Y:S02]  /*f980*/  F2FP.BF16.PACK_AB R154, R155, R154 ;  /* 0x0000009a9b9a723e */ /* 0x000fe400000010ff */
[----:B------:R-:W-:-:S02]  /*f990*/  IADD3 R3, R0, 0x80, RZ ;  /* 0x0000008000037810 */ /* 0x000fc40007ffe0ff */
[C---:B------:R-:W-:Y:S02]  /*f9a0*/  IADD3 R2, R0.reuse, 0x70, RZ ;  /* 0x0000007000027810 */ /* 0x040fe40007ffe0ff */
[----:B------:R-:W-:Y:S01]  /*f9b0*/  @P1 IADD3 R2, R3, 0x10, RZ ;  /* 0x0000001003021810 */ /* 0x000fe20007ffe0ff */
[----:B------:R-:W-:Y:S01]  /*f9c0*/  IMAD.IADD R3, R0, 0x1, R4 ;  /* 0x0000000100037824 */ /* 0x000fe200078e0204 */
[----:B------:R-:W-:Y:S02]  /*f9d0*/  F2FP.BF16.PACK_AB R29, R29, R160 ;  /* 0x000000a01d1d723e */ /* 0x000fe400000010ff */
[----:B------:R-:W-:Y:S01]  /*f9e0*/  F2FP.BF16.PACK_AB R28, R28, R162 ;  /* 0x000000a21c1c723e */ /* 0x000fe200000010ff */
[----:B------:R-:W-:Y:S01]  /*f9f0*/  IMAD.IADD R4, R4, 0x1, R2 ;  /* 0x0000000104047824 */ /* 0x000fe200078e0202 */
[----:B------:R-:W-:Y:S02]  /*fa00*/  F2FP.BF16.PACK_AB R26, R26, R172 ;  /* 0x000000ac1a1a723e */ /* 0x000fe400000010ff */
[----:B------:R-:W-:-:S02]  /*fa10*/  F2FP.BF16.PACK_AB R25, R25, R174 ;  /* 0x000000ae1919723e */ /* 0x000fc400000010ff */
        /* <DEDUP_REMOVED lines=29> */
[----:B------:R-:W-:Y:S01]  /*fbf0*/  PLOP3.LUT P1, PT, PT, PT, UP1, 0x80, 0x0 ;  /* 0x000000000000781c */ /* 0x000fe20003f2f018 */
[----:B------:R-:W-:Y:S04]  /*fc00*/  STS [R3+0x280], R40 ;  /* 0x0002802803007388 */ /* 0x000fe80000000800 */
        /* <DEDUP_REMOVED lines=35> */
[----:B------:R3:W-:Y:S04]  /*fe40*/  STS [R3+0x5280], R9 ;  /* 0x0052800903007388 */ /* 0x0007e80000000800 */
[----:B------:R4:W-:Y:S04]  /*fe50*/  STS [R4+0x5000], R6 ;  /* 0x0050000604007388 */ /* 0x0009e80000000800 */
[----:B------:R4:W-:Y:S01]  /*fe60*/  STS [R4+0x5200], R5 ;  /* 0x0052000504007388 */ /* 0x0009e20000000800 */
[----:B-1----:R-:W-:-:S02]  /*fe70*/  IMAD.U32 R11, RZ, RZ, UR5 ;  /* 0x00000005ff0b7e24 */ /* 0x002fc4000f8e00ff */
[----:B--2---:R-:W-:Y:S01]  /*fe80*/  IMAD.U32 R10, RZ, RZ, UR4 ;  /* 0x00000004ff0a7e24 */ /* 0x004fe2000f8e00ff */
[----:B------:R-:W-:Y:S06]  /*fe90*/  BAR.SYNC.DEFER_BLOCKING 0x1, 0x80 ;  /* 0x0042000000007b1d */ /* 0x000fec0000010000 */
[----:B------:R-:W-:Y:S02]  /*fea0*/  ULDC.64 UR4, c[0x0][0x508] ;  /* 0x0001420000047ab9 */ /* 0x000fe40000000a00 */
[----:B------:R-:W-:Y:S01]  /*feb0*/  UISETP.NE.U32.AND UP0, UPT, URZ, UR4, UPT ;  /* 0x000000043f00728c */ /* 0x000fe2000bf05070 */
[----:B------:R-:W2:Y:S03]  /*fec0*/  @P1 LDG.E R0, [R10.64] ;  /* 0x0000000e0a001981 */ /* 0x000ea6000c1e1900 */
[----:B------:R-:W-:Y:S01]  /*fed0*/  UISETP.NE.AND.EX UP0, UPT, URZ, UR5, UPT, UP0 ;  /* 0x000000053f00728c */ /* 0x000fe2000bf05300 */
[----:B------:R-:W-:-:S02]  /*fee0*/  IMAD.MOV.U32 R24, RZ, RZ, c[0x0][0x388] ;  /* 0x0000e200ff187624 */ /* 0x000fc400078e00ff */
[----:B------:R-:W-:-:S03]  /*fef0*/  ULDC.64 UR4, c[0x0][0x508] ;  /* 0x0001420000047ab9 */ /* 0x000fc60000000a00 */
[----:B------:R-:W-:-:S05]  /*ff00*/  PLOP3.LUT P0, PT, PT, PT, UP0, 0x80, 0x0 ;  /* 0x000000000000781c */ /* 0x000fca0003f0f008 */
[----:B------:R-:W-:-:S06]  /*ff10*/  @UP0 UIMAD.WIDE UR4, UR13, UR6, UR4 ;  /* 0x000000060d0402a5 */ /* 0x000fcc000f8e0204 */
[----:B------:R-:W-:Y:S02]  /*ff20*/  IMAD.U32 R2, RZ, RZ, UR4 ;  /* 0x00000004ff027e24 */ /* 0x000fe4000f8e00ff */
[----:B---3--:R-:W-:-:S05]  /*ff30*/  IMAD.U32 R3, RZ, RZ, UR5 ;  /* 0x00000005ff037e24 */ /* 0x008fca000f8e00ff */
[----:B------:R4:W5:Y:S01]  /*ff40*/  @P0 LDG.E R24, [R2.64] ;  /* 0x0000000e02180981 */ /* 0x000962000c1e1900 */
[----:B------:R-:W-:Y:S02]  /*ff50*/  UMOV UR6, URZ ;  /* 0x0000003f00067c82 */ /* 0x000fe40008000000 */
[----:B------:R-:W-:Y:S01]  /*ff60*/  UMOV UR7, URZ ;  /* 0x0000003f00077c82 */ /* 0x000fe20008000000 */
[----:B--2---:R-:W1:Y:S02]  /*ff70*/  @P1 R2UR UR5, R0 ;  /* 0x00000000000513c2 */ /* 0x004e6400000e0000 */
[----:B-1----:R-:W-:Y:S02]  /*ff80*/  @UP1 USHF.R.S32.HI UR4, URZ, 0x1f, UR5 ;  /* 0x0000001f3f041899 */ /* 0x002fe40008011405 */
[----:B------:R-:W-:-:S05]  /*ff90*/  @UP1 UMOV UR6, UR5 ;  /* 0x0000000500061c82 */ /* 0x000fca0008000000 */
[----:B------:R-:W-:Y:S01]  /*ffa0*/  @UP1 UMOV UR7, UR4 ;  /* 0x0000000400071c82 */ /* 0x000fe20008000000 */
[----:B------:R-:W-:Y:S05]  /*ffb0*/  @P0 BRA `(.L_x_723) ;  /* 0x0000004000000947 */ /* 0x000fea0003800000 */
[----:B----4-:R-:W-:Y:S05]  /*ffc0*/  @!P1 BRA `(.L_x_723) ;  /* 0x0000003000009947 */ /* 0x010fea0003800000 */
[----:B------:R-:W2:Y:S04]  /*ffd0*/  LDG.E R0, [R10.64] ;  /* 0x0000000e0a007981 */ /* 0x000ea8000c1e1900 */
[----:B------:R-:W2:Y:S02]  /*ffe0*/  LDG.E R2, [R10.64+0x4] ;  /* 0x0000040e0a027981 */ /* 0x000ea4000c1e1900 */
[----:B--2--5:R-:W-:Y:S02]  /*fff0*/  IADD3 R24, -R0, R2, RZ ;  /* 0x0000000200187210 */ /* 0x024fe40007ffe1ff */
.L_x_723:
[----:B----4-:R-:W-:Y:S01]  /*10000*/  IMAD.MOV.U32 R0, RZ, RZ, c[0x0][0x4e8] ;  /* 0x00013a00ff007624 */ /* 0x010fe200078e00ff */
[----:B------:R-:W-:Y:S01]  /*10010*/  SHF.R.S32.HI R2, RZ, 0x1f, R50 ;  /* 0x0000001fff027819 */ /* 0x000fe20000011432 */
[----:B------:R-:W1:Y:S01]  /*10020*/  S2R R21, SR_CTAID.X ;  /* 0x0000000000157919 */ /* 0x000e620000002500 */
[----:B------:R-:W-:Y:S01]  /*10030*/  ULDC.64 UR4, c[0x0][0x490] ;  /* 0x0001240000047ab9 */ /* 0x000fe20000000a00 */
[----:B------:R-:W-:Y:S01]  /*10040*/  LEA.HI R8, R56, R55, RZ, 0x3 ;  /* 0x0000003738087211 */ /* 0x000fe200078f18ff */
[----:B------:R-:W-:Y:S01]  /*10050*/  UIMAD UR10, UR8, UR4, URZ ;  /* 0x00000004080a72a4 */ /* 0x000fe2000f8e023f */
[----:B------:R-:W-:Y:S01]  /*10060*/  ISETP.NE.AND P2, PT, R0, 0x1, PT ;  /* 0x000000010000780c */ /* 0x000fe20003f45270 */
[----:B------:R-:W-:Y:S01]  /*10070*/  UMOV UR16, UR6 ;  /* 0x0000000600107c82 */ /* 0x000fe20008000000 */
[----:B------:R-:W-:Y:S01]  /*10080*/  LOP3.LUT R0, R49, 0xffffffe0, RZ, 0xc0, !PT ;  /* 0xffffffe031007812 */ /* 0x000fe200078ec0ff */
[----:B------:R-:W-:Y:S01]  /*10090*/  UMOV UR17, UR7 ;  /* 0x0000000700117c82 */ /* 0x000fe20008000000 */
[----:B------:R-:W-:Y:S01]  /*100a0*/  LEA.HI R2, R2, R50, RZ, 0x2 ;  /* 0x0000003202027211 */ /* 0x000fe200078f10ff */
[----:B------:R-:W-:Y:S01]  /*100b0*/  UIMAD.WIDE.U32 UR16, UR9, UR4, UR16 ;  /* 0x00000004091072a5 */ /* 0x000fe2000f8e0010 */
[----:B-----5:R-:W-:Y:S01]  /*100c0*/  IMAD R24, R24, c[0x0][0x4e8], RZ ;  /* 0x00013a0018187a24 */ /* 0x020fe200078e02ff */
[----:B------:R-:W-:Y:S01]  /*100d0*/  UIMAD UR10, UR9, UR5, UR10 ;  /* 0x00000005090a72a4 */ /* 0x000fe2000f8e020a */
[----:B------:R-:W-:Y:S01]  /*100e0*/  IMAD.IADD R4, R55, 0x1, -R0 ;  /* 0x0000000137047824 */ /* 0x000fe200078e0a00 */
[C---:B------:R-:W-:Y:S01]  /*100f0*/  LEA.HI R0, R19.reuse, R19, RZ, 0x1 ;  /* 0x0000001313007211 */ /* 0x040fe200078f08ff */
[----:B------:R-:W-:Y:S01]  /*10100*/  ULDC.64 UR4, c[0x0][0x3a0] ;  /* 0x0000e80000047ab9 */ /* 0x000fe20000000a00 */
[----:B------:R-:W-:Y:S01]  /*10110*/  LOP3.LUT R2, R2, 0xffffffc, RZ, 0xc0, !PT ;  /* 0x0ffffffc02027812 */ /* 0x000fe200078ec0ff */
[----:B------:R-:W-:Y:S01]  /*10120*/  USHF.R.S32.HI UR12, URZ, 0x1f, UR13 ;  /* 0x0000001f3f0c7899 */ /* 0x000fe2000801140d */
[----:B------:R-:W-:Y:S01]  /*10130*/  SHF.R.S32.HI R6, RZ, 0x1f, R4 ;  /* 0x0000001fff067819 */ /* 0x000fe20000011404 */
[----:B------:R-:W-:Y:S01]  /*10140*/  UIMAD UR11, UR7, UR4, URZ ;  /* 0x00000004070b72a4 */ /* 0x000fe2000f8e023f */
[C---:B------:R-:W-:Y:S01]  /*10150*/  LOP3.LUT R3, R0.reuse, 0x1ffffffe, RZ, 0xc0, !PT ;  /* 0x1ffffffe00037812 */ /* 0x040fe200078ec0ff */
[----:B------:R-:W-:Y:S01]  /*10160*/  IMAD.SHL.U32 R0, R0, 0x20, RZ ;  /* 0x0000002000007824 */ /* 0x000fe200078e00ff */
[----:B------:R-:W-:Y:S01]  /*10170*/  LEA.HI R6, R6, R4, RZ, 0x2 ;  /* 0x0000000406067211 */ /* 0x000fe200078f10ff */
[----:B------:R-:W-:Y:S01]  /*10180*/  IMAD.IADD R2, R50, 0x1, -R2 ;  /* 0x0000000132027824 */ /* 0x000fe200078e0a02 */
[----:B------:R-:W-:Y:S01]  /*10190*/  LOP3.LUT P0, RZ, R4, 0x3, RZ, 0xc0, !PT ;  /* 0x0000000304ff7812 */ /* 0x000fe2000780c0ff */
[----:B------:R-:W-:Y:S01]  /*101a0*/  IMAD.IADD R5, R19, 0x1, -R3 ;  /* 0x0000000113057824 */ /* 0x000fe200078e0a03 */
[----:B------:R-:W-:Y:S01]  /*101b0*/  LOP3.LUT R0, R0, 0xffffffc0, RZ, 0xc0, !PT ;  /* 0xffffffc000007812 */ /* 0x000fe200078ec0ff */
[----:B------:R-:W-:Y:S01]  /*101c0*/  USEL UR12, UR12, URZ, !UP1 ;  /* 0x0000003f0c0c7287 */ /* 0x000fe2000c800000 */
[----:B------:R-:W-:Y:S01]  /*101d0*/  SHF.R.S32.HI R3, RZ, 0x2, R6 ;  /* 0x00000002ff037819 */ /* 0x000fe20000011406 */
[----:B------:R-:W-:Y:S01]  /*101e0*/  UIMAD.WIDE.U32 UR20, UR6, UR4, URZ ;  /* 0x00000004061472a5 */ /* 0x000fe2000f8e003f */
[----:B------:R-:W-:Y:S01]  /*101f0*/  LEA.HI R4, R46, R46, RZ, 0x1 ;  /* 0x0000002e2e047211 */ /* 0x000fe200078f08ff */
[----:B------:R-:W-:Y:S01]  /*10200*/  IMAD R0, R5, 0x8, R0 ;  /* 0x0000000805007824 */ /* 0x000fe200078e0200 */
[----:B------:R-:W-:Y:S01]  /*10210*/  UIMAD UR11, UR6, UR5, UR11 ;  /* 0x00000005060b72a4 */ /* 0x000fe2000f8e020b */
[----:B------:R-:W-:Y:S01]  /*10220*/  IMAD R16, R2, 0x10, R3 ;  /* 0x0000001002107824 */ /* 0x000fe200078e0203 */
[----:B------:R-:W-:Y:S01]  /*10230*/  USEL UR13, UR13, URZ, !UP1 ;  /* 0x0000003f0d0d7287 */ /* 0x000fe2000c800000 */
[----:B------:R-:W-:Y:S01]  /*10240*/  BSSY B0, `(.L_x_724) ;  /* 0x000007b000007945 */ /* 0x000fe20003800000 */
[----:B------:R-:W-:-:S02]  /*10250*/  ULDC.64 UR6, c[0x0][0x498] ;  /* 0x0001260000067ab9 */ /* 0x000fc40000000a00 */
[----:B------:R-:W-:Y:S01]  /*10260*/  IADD3 R0, R16, R0, RZ ;  /* 0x0000000010007210 */ /* 0x000fe20007ffe0ff */
[----:B------:R-:W-:Y:S02]  /*10270*/  UIMAD UR18, UR12, UR6, URZ ;  /* 0x000000060c1272a4 */ /* 0x000fe4000f8e023f */
[----:B------:R-:W-:Y:S02]  /*10280*/  UIADD3 UR17, UR17, UR10, URZ ;  /* 0x0000000a11117290 */ /* 0x000fe4000fffe03f */
[----:B-1----:R-:W-:Y:S01]  /*10290*/  IMAD R3, R21, 0x80, R0 ;  /* 0x0000008015037824 */ /* 0x002fe200078e0200 */
[----:B------:R-:W-:Y:S02]  /*102a0*/  UIMAD UR7, UR13, UR7, UR18 ;  /* 0x000000070d0772a4 */ /* 0x000fe4000f8e0212 */
[----:B------:R-:W-:Y:S01]  /*102b0*/  UIMAD.WIDE.U32 UR16, UR13, UR6, UR16 ;  /* 0x000000060d1072a5 */ /* 0x000fe2000f8e0010 */
[----:B------:R-:W-:Y:S01]  /*102c0*/  @P2 IMAD.HI.U32 R2, R3, c[0x0][0x4ec], RZ ;  /* 0x00013b0003022a27 */ /* 0x000fe200078e00ff */
[----:B------:R-:W-:-:S02]  /*102d0*/  ULDC.64 UR4, c[0x0][0x3e8] ;  /* 0x0000fa0000047ab9 */ /* 0x000fc40000000a00 */
[----:B------:R-:W-:Y:S01]  /*102e0*/  UIMAD UR8, UR8, UR4, URZ ;  /* 0x00000004080872a4 */ /* 0x000fe2000f8e023f */
[----:B------:R-:W-:Y:S01]  /*102f0*/  IMAD.MOV.U32 R0, RZ, RZ, R3 ;  /* 0x000000ffff007224 */ /* 0x000fe200078e0003 */
[----:B------:R-:W-:Y:S01]  /*10300*/  @P2 SHF.R.U32.HI R0, RZ, c[0x0][0x4f0], R2 ;  /* 0x00013c00ff002a19 */ /* 0x000fe20000011602 */
[----:B------:R-:W-:Y:S01]  /*10310*/  IMAD.U32 R5, RZ, RZ, UR7 ;  /* 0x00000007ff057e24 */ /* 0x000fe2000f8e00ff */
[----:B------:R-:W-:Y:S01]  /*10320*/  LOP3.LUT R2, R4, 0x3fffffe, RZ, 0xc0, !PT ;  /* 0x03fffffe04027812 */ /* 0x000fe200078ec0ff */
[----:B------:R-:W-:Y:S01]  /*10330*/  IMAD R4, R19, 0x20, R46 ;  /* 0x0000002013047824 */ /* 0x000fe200078e022e */
[----:B------:R-:W-:Y:S01]  /*10340*/  SHF.R.S32.HI R6, RZ, 0x1f, R0 ;  /* 0x0000001fff067819 */ /* 0x000fe20000011400 */
[----:B------:R-:W-:Y:S02]  /*10350*/  UIADD3 UR21, UR21, UR11, URZ ;  /* 0x0000000b15157290 */ /* 0x000fe4000fffe03f */
[----:B------:R-:W-:Y:S01]  /*10360*/  IMAD.IADD R2, R46, 0x1, -R2 ;  /* 0x000000012e027824 */ /* 0x000fe200078e0a02 */
[----:B------:R-:W-:Y:S01]  /*10370*/  UIMAD UR8, UR9, UR5, UR8 ;  /* 0x00000005090872a4 */ /* 0x000fe2000f8e0208 */
[----:B------:R-:W-:Y:S01]  /*10380*/  IMAD R10, R21, 0x80, R4 ;  /* 0x00000080150a7824 */ /* 0x000fe200078e0204 */
[----:B------:R-:W-:Y:S01]  /*10390*/  UIMAD.WIDE.U32 UR20, UR9, UR4, UR20 ;  /* 0x00000004091472a5 */ /* 0x000fe2000f8e0014 */
[----:B------:R-:W-:Y:S01]  /*103a0*/  IMAD.MOV R4, RZ, RZ, -R0 ;  /* 0x000000ffff047224 */ /* 0x000fe200078e0a00 */
[----:B------:R-:W-:Y:S01]  /*103b0*/  LEA R20, R50, R2, 0x3 ;  /* 0x0000000232147211 */ /* 0x000fe200078e18ff */
[----:B------:R-:W-:Y:S01]  /*103c0*/  @P2 IMAD.HI.U32 R7, R10, c[0x0][0x4ec], RZ ;  /* 0x00013b000a072a27 */ /* 0x000fe200078e00ff */
[----:B------:R-:W-:Y:S01]  /*103d0*/  IADD3 R2, P1, R0, UR16, RZ ;  /* 0x0000001000027c10 */ /* 0x000fe2000ff3e0ff */
[----:B------:R-:W-:-:S02]  /*103e0*/  ULDC.64 UR4, c[0x0][0x3f0] ;  /* 0x0000fc0000047ab9 */ /* 0x000fc40000000a00 */
[----:B------:R-:W-:Y:S01]  /*103f0*/  IMAD R0, R4, c[0x0][0x4e8], R3 ;  /* 0x00013a0004007a24 */ /* 0x000fe200078e0203 */
[----:B------:R-:W-:Y:S01]  /*10400*/  IADD3.X R3, R6, UR17, R5, P1, !PT ;  /* 0x0000001106037c10 */ /* 0x000fe20008ffe405 */
[----:B------:R-:W-:Y:S01]  /*10410*/  IMAD.MOV.U32 R9, RZ, RZ, R10 ;  /* 0x000000ffff097224 */ /* 0x000fe200078e000a */
[----:B------:R-:W-:Y:S01]  /*10420*/  @P2 SHF.R.U32.HI R9, RZ, c[0x0][0x4f0], R7 ;  /* 0x00013c00ff092a19 */ /* 0x000fe20000011607 */
[----:B------:R-:W-:Y:S01]  /*10430*/  IMAD.SHL.U32 R4, R8, 0x8, RZ ;  /* 0x0000000808047824 */ /* 0x000fe200078e00ff */
[----:B------:R-:W-:Y:S01]  /*10440*/  SHF.R.S32.HI R5, RZ, 0x1f, R0 ;  /* 0x0000001fff057819 */ /* 0x000fe20000011400 */
[----:B------:R-:W-:Y:S01]  /*10450*/  IMAD.WIDE.U32 R2, R0, c[0x0][0x488], R2 ;  /* 0x0001220000027a25 */ /* 0x000fe200078e0002 */
[----:B------:R-:W-:Y:S02]  /*10460*/  UIMAD UR12, UR12, UR4, URZ ;  /* 0x000000040c0c72a4 */ /* 0x000fe4000f8e023f */
[----:B------:R-:W-:Y:S01]  /*10470*/  UIADD3 UR9, UR21, UR8, URZ ;  /* 0x0000000815097290 */ /* 0x000fe2000fffe03f */
[----:B------:R-:W-:Y:S01]  /*10480*/  IMAD R5, R5, c[0x0][0x488], RZ ;  /* 0x0001220005057a24 */ /* 0x000fe200078e02ff */
[----:B------:R-:W-:Y:S01]  /*10490*/  LOP3.LUT R4, R4, 0xc0, RZ, 0xc0, !PT ;  /* 0x000000c004047812 */ /* 0x000fe200078ec0ff */
[----:B------:R-:W-:Y:S01]  /*104a0*/  IMAD.SHL.U32 R6, R19, 0x8, RZ ;  /* 0x0000000813067824 */ /* 0x000fe200078e00ff */
[----:B------:R-:W-:Y:S01]  /*104b0*/  LEA R7, P1, R2, c[0x0][0x450], 0x2 ;  /* 0x0001140002077a11 */ /* 0x000fe200078210ff */
[----:B------:R-:W-:Y:S01]  /*104c0*/  IMAD R8, R0, c[0x0][0x48c], R5 ;  /* 0x0001230000087a24 */ /* 0x000fe200078e0205 */
[----:B------:R-:W-:Y:S01]  /*104d0*/  IADD3 R0, -R9, RZ, RZ ;  /* 0x000000ff09007210 */ /* 0x000fe20007ffe1ff */
[----:B------:R-:W-:Y:S01]  /*104e0*/  UMOV UR8, UR20 ;  /* 0x0000001400087c82 */ /* 0x000fe20008000000 */
[----:B------:R-:W-:Y:S01]  /*104f0*/  SHF.R.U32.HI R12, RZ, 0x3, R4 ;  /* 0x00000003ff0c7819 */ /* 0x000fe20000011604 */
[----:B------:R-:W-:Y:S01]  /*10500*/  IMAD.IADD R3, R3, 0x1, R8 ;  /* 0x0000000103037824 */ /* 0x000fe200078e0208 */
[----:B------:R-:W-:Y:S01]  /*10510*/  UIMAD UR5, UR13, UR5, UR12 ;  /* 0x000000050d0572a4 */ /* 0x000fe2000f8e020c */
[----:B------:R-:W-:Y:S01]  /*10520*/  IMAD R18, R0, c[0x0][0x4e8], R10 ;  /* 0x00013a0000127a24 */ /* 0x000fe200078e020a */
[----:B------:R-:W-:Y:S01]  /*10530*/  UIMAD.WIDE.U32 UR8, UR13, UR4, UR8 ;  /* 0x000000040d0872a5 */ /* 0x000fe2000f8e0008 */
[----:B------:R-:W-:Y:S01]  /*10540*/  SHF.R.S32.HI R8, RZ, 0x1f, R9 ;  /* 0x0000001fff087819 */ /* 0x000fe20000011409 */
[----:B------:R-:W-:Y:S01]  /*10550*/  SHFL.IDX PT, R14, R7, RZ, 0x1c1f ;  /* 0x001c1fff070e7589 */ /* 0x000fe200000e0000 */
[----:B------:R-:W-:Y:S01]  /*10560*/  LEA.HI.X R0, R2, c[0x0][0x454], R3, 0x2, P1 ;  /* 0x0001150002007a11 */ /* 0x000fe200008f1403 */
[----:B------:R-:W-:Y:S01]  /*10570*/  UIADD3 UR5, UR9, UR5, URZ ;  /* 0x0000000509057290 */ /* 0x000fe2000fffe03f */
[----:B------:R-:W-:Y:S01]  /*10580*/  LOP3.LUT R11, R4, 0x18, R6, 0xf8, !PT ;  /* 0x00000018040b7812 */ /* 0x000fe200078ef806 */
[----:B------:R-:W-:Y:S01]  /*10590*/  IMAD R2, R8, c[0x0][0x3e0], RZ ;  /* 0x0000f80008027a24 */ /* 0x000fe200078e02ff */
[----:B------:R-:W-:Y:S01]  /*105a0*/  SHFL.IDX PT, R10, R7, 0x3, 0x1c1f ;  /* 0x007c1f00070a7f89 */ /* 0x000fe200000e0000 */
[----:B------:R-:W-:Y:S01]  /*105b0*/  IMAD R8, R21, 0x80, R16 ;  /* 0x0000008015087824 */ /* 0x000fe200078e0210 */
[----:B------:R-:W-:Y:S01]  /*105c0*/  LOP3.LUT R19, R11, R12, RZ, 0x3c, !PT ;  /* 0x0000000c0b137212 */ /* 0x000fe200078e3cff */
[----:B------:R-:W-:Y:S01]  /*105d0*/  IMAD.U32 R5, RZ, RZ, UR9 ;  /* 0x00000009ff057e24 */ /* 0x000fe2000f8e00ff */
[----:B------:R-:W1:Y:S01]  /*105e0*/  SHFL.IDX PT, R15, R0, RZ, 0x1c1f ;  /* 0x001c1fff000f7589 */ /* 0x000e6200000e0000 */
[----:B------:R-:W-:Y:S01]  /*105f0*/  IMAD.U32 R4, RZ, RZ, UR8 ;  /* 0x00000008ff047e24 */ /* 0x000fe2000f8e00ff */
[----:B------:R-:W-:Y:S01]  /*10600*/  ISETP.GE.OR P3, PT, R8, R24, P0 ;  /* 0x000000180800720c */ /* 0x000fe20000766670 */
[----:B------:R-:W-:Y:S01]  /*10610*/  IMAD.U32 R5, RZ, RZ, UR5 ;  /* 0x00000005ff057e24 */ /* 0x000fe2000f8e00ff */
[----:B------:R-:W-:Y:S04]  /*10620*/  SHFL.IDX PT, R12, R7, 0x1, 0x1c1f ;  /* 0x003c1f00070c7f89 */ /* 0x000fe800000e0000 */
[----:B------:R-:W2:Y:S04]  /*10630*/  SHFL.IDX PT, R13, R0, 0x1, 0x1c1f ;  /* 0x003c1f00000d7f89 */ /* 0x000ea800000e0000 */
[----:B------:R3:W-:Y:S04]  /*10640*/  SHFL.IDX PT, R16, R7, 0x2, 0x1c1f ;  /* 0x005c1f0007107f89 */ /* 0x0007e800000e0000 */
[----:B------:R-:W4:Y:S04]  /*10650*/  SHFL.IDX PT, R17, R0, 0x2, 0x1c1f ;  /* 0x005c1f0000117f89 */ /* 0x000f2800000e0000 */
[----:B------:R2:W2:Y:S04]  /*10660*/  SHFL.IDX PT, R11, R0, 0x3, 0x1c1f ;  /* 0x007c1f00000b7f89 */ /* 0x0004a800000e0000 */
[----:B-1----:R-:W-:Y:S01]  /*10670*/  @!P3 ST.E [R14.64], R51 ;  /* 0x000000330e00b985 */ /* 0x002fe2000c10190e */
[----:B---3--:R-:W-:-:S02]  /*10680*/  IMAD R7, R9, c[0x0][0x3e4], R2 ;  /* 0x0000f90009077a24 */ /* 0x008fc400078e0202 */
[----:B------:R-:W-:Y:S01]  /*10690*/  IMAD.WIDE.U32 R2, R9, c[0x0][0x3e0], R4 ;  /* 0x0000f80009027a25 */ /* 0x000fe200078e0004 */
[----:B------:R-:W-:Y:S02]  /*106a0*/  IADD3 R5, R8, 0x40, RZ ;  /* 0x0000004008057810 */ /* 0x000fe40007ffe0ff */
[----:B------:R-:W-:Y:S02]  /*106b0*/  SHF.R.S32.HI R4, RZ, 0x1f, R18 ;  /* 0x0000001fff047819 */ /* 0x000fe40000011412 */
[-C--:B------:R-:W-:Y:S01]  /*106c0*/  ISETP.GE.OR P1, PT, R5, R24.reuse, P0 ;  /* 0x000000180500720c */ /* 0x080fe20000726670 */
[----:B------:R-:W-:Y:S01]  /*106d0*/  IMAD.U32 R5, R20, 0x20, R19 ;  /* 0x0000002014057824 */ /* 0x000fe200078e0013 */
[C---:B--2---:R-:W-:Y:S02]  /*106e0*/  IADD3 R0, R8.reuse, 0x8, RZ ;  /* 0x0000000808007810 */ /* 0x044fe40007ffe0ff */
[----:B------:R-:W-:Y:S02]  /*106f0*/  IADD3 R8, R8, 0x48, RZ ;  /* 0x0000004808087810 */ /* 0x000fe40007ffe0ff */
[-C--:B------:R-:W-:Y:S01]  /*10700*/  ISETP.GE.OR P2, PT, R0, R24.reuse, P0 ;  /* 0x000000180000720c */ /* 0x080fe20000746670 */
[----:B------:R-:W-:Y:S01]  /*10710*/  IMAD R0, R4, c[0x0][0x3d8], RZ ;  /* 0x0000f60004007a24 */ /* 0x000fe200078e02ff */
[----:B------:R-:W-:-:S02]  /*10720*/  ISETP.GE.OR P0, PT, R8, R24, P0 ;  /* 0x000000180800720c */ /* 0x000fc40000706670 */
[----:B------:R-:W-:Y:S01]  /*10730*/  IADD3 R3, R3, R7, RZ ;  /* 0x0000000703037210 */ /* 0x000fe20007ffe0ff */
[C---:B------:R-:W-:Y:S02]  /*10740*/  IMAD R4, R18.reuse, c[0x0][0x3dc], R0 ;  /* 0x0000f70012047a24 */ /* 0x040fe400078e0200 */
[----:B------:R-:W-:Y:S02]  /*10750*/  IMAD.SHL.U32 R0, R5, 0x2, RZ ;  /* 0x0000000205007824 */ /* 0x000fe400078e00ff */
[----:B------:R-:W-:-:S04]  /*10760*/  IMAD.WIDE.U32 R2, R18, c[0x0][0x3d8], R2 ;  /* 0x0000f60012027a25 */ /* 0x000fc800078e0002 */
[----:B------:R-:W-:Y:S01]  /*10770*/  @!P2 ST.E [R12.64], R52 ;  /* 0x000000340c00a985 */ /* 0x000fe2000c10190e */
[----:B------:R-:W-:-:S03]  /*10780*/  IMAD.IADD R3, R3, 0x1, R4 ;  /* 0x0000000103037824 */ /* 0x000fc600078e0204 */
[----:B----4-:R-:W-:Y:S04]  /*10790*/  @!P1 ST.E [R16.64], R53 ;  /* 0x0000003510009985 */ /* 0x010fe8000c10190e */
        /* <DEDUP_REMOVED lines=8> */
[----:B-1----:R-:W-:-:S03]  /*10820*/  IMAD R11, R21, 0x80, R46 ;  /* 0x00000080150b7824 */ /* 0x002fc600078e022e */
[----:B------:R1:W1:Y:S01]  /*10830*/  LDS.128 R28, [R0+0x4880] ;  /* 0x00488000001c7984 */ /* 0x0002620000000c00 */
[----:B------:R-:W-:-:S03]  /*10840*/  LEA.HI.X R10, R2, c[0x0][0x384], R3, 0x1, P0 ;  /* 0x0000e100020a7a11 */ /* 0x000fc600000f0c03 */
[----:B------:R1:W1:Y:S01]  /*10850*/  LDS.128 R40, [R0+0x5080] ;  /* 0x0050800000287984 */ /* 0x0002620000000c00 */
[----:B------:R-:W-:-:S03]  /*10860*/  ISETP.GE.AND P0, PT, R11, R24, PT ;  /* 0x000000180b00720c */ /* 0x000fc60003f06270 */
[----:B------:R1:W1:Y:S04]  /*10870*/  LDS.128 R64, [R0+0x5880] ;  /* 0x0058800000407984 */ /* 0x0002680000000c00 */
[----:B------:R1:W1:Y:S04]  /*10880*/  SHFL.IDX PT, R2, R25, RZ, 0x1c1f ;  /* 0x001c1fff19027589 */ /* 0x00026800000e0000 */
[----:B------:R1:W1:Y:S02]  /*10890*/  SHFL.IDX PT, R3, R10, RZ, 0x1c1f ;  /* 0x001c1fff0a037589 */ /* 0x00026400000e0000 */
        /* <DEDUP_REMOVED lines=21> */
.L_x_725:
[----:B---3--:R-:W-:Y:S05]  /*109f0*/  BSYNC B0 ;  /* 0x0000000000007941 */ /* 0x008fea0003800000 */
.L_x_724:
        /* <DEDUP_REMOVED lines=23> */
.L_x_727:
[----:B------:R-:W-:Y:S05]  /*10b70*/  BSYNC B0 ;  /* 0x0000000000007941 */ /* 0x000fea0003800000 */
.L_x_726:
        /* <DEDUP_REMOVED lines=23> */
.L_x_729:
[----:B------:R-:W-:Y:S05]  /*10cf0*/  BSYNC B0 ;  /* 0x0000000000007941 */ /* 0x000fea0003800000 */
.L_x_728:
        /* <DEDUP_REMOVED lines=24> */
.L_x_722:
[----:B------:R-:W-:Y:S02]  /*10e80*/  ULDC.64 UR4, c[0x0][0x500] ;  /* 0x0001400000047ab9 */ /* 0x000fe40000000a00 */
[----:B------:R-:W-:Y:S02]  /*10e90*/  UISETP.NE.U32.AND UP1, UPT, URZ, UR4, UPT ;  /* 0x000000043f00728c */ /* 0x000fe4000bf25070 */
[----:B------:R-:W-:Y:S02]  /*10ea0*/  UMOV UR6, 0x4 ;  /* 0x0000000400067882 */ /* 0x000fe40000000000 */
[----:B------:R-:W-:-:S03]  /*10eb0*/  UISETP.NE.AND.EX UP1, UPT, URZ, UR5, UPT, UP1 ;  /* 0x000000053f00728c */ /* 0x000fc6000bf25310 */
[----:B------:R-:W-:Y:S02]  /*10ec0*/  ULDC.64 UR4, c[0x0][0x500] ;  /* 0x0001400000047ab9 */ /* 0x000fe40000000a00 */
[----:B------:R-:W-:Y:S01]  /*10ed0*/  UIMAD.WIDE UR4, UR13, UR6, UR4 ;  /* 0x000000060d0472a5 */ /* 0x000fe2000f8e0204 */
[----:B------:R-:W-:-:S05]  /*10ee0*/  PLOP3.LUT P1, PT, PT, PT, UP1, 0x80, 0x0 ;  /* 0x000000000000781c */ /* 0x000fca0003f2f018 */
[----:B------:R-:W-:Y:S01]  /*10ef0*/  IMAD.U32 R4, RZ, RZ, UR4 ;  /* 0x00000004ff047e24 */ /* 0x000fe2000f8e00ff */
[----:B------:R-:W-:Y:S01]  /*10f00*/  MOV R5, UR5 ;  /* 0x0000000500057c02 */ /* 0x000fe20008000f00 */
[----:B------:R-:W-:-:S06]  /*10f10*/  ULDC.64 UR4, c[0x0][0x508] ;  /* 0x0001420000047ab9 */ /* 0x000fcc0000000a00 */
[----:B------:R-:W2:Y:S01]  /*10f20*/  @P1 LDG.E R0, [R4.64] ;  /* 0x0000000e04001981 */ /* 0x000ea2000c1e1900 */
[----:B------:R-:W-:Y:S01]  /*10f30*/  UISETP.NE.U32.AND UP0, UPT, URZ, UR4, UPT ;  /* 0x000000043f00728c */ /* 0x000fe2000bf05070 */
[----:B------:R-:W-:-:S03]  /*10f40*/  IMAD.MOV.U32 R9, RZ, RZ, c[0x0][0x388] ;  /* 0x0000e200ff097624 */ /* 0x000fc600078e00ff */
[----:B------:R-:W-:-:S03]  /*10f50*/  UISETP.NE.AND.EX UP0, UPT, URZ, UR5, UPT, UP0 ;  /* 0x000000053f00728c */ /* 0x000fc6000bf05300 */
[----:B------:R-:W-:-:S03]  /*10f60*/  ULDC.64 UR4, c[0x0][0x508] ;  /* 0x0001420000047ab9 */ /* 0x000fc60000000a00 */
[----:B------:R-:W-:-:S05]  /*10f70*/  PLOP3.LUT P0, PT, PT, PT, UP0, 0x80, 0x0 ;  /* 0x000000000000781c */ /* 0x000fca0003f0f008 */
[----:B------:R-:W-:-:S06]  /*10f80*/  @UP0 UIMAD.WIDE UR4, UR13, UR6, UR4 ;  /* 0x000000060d0402a5 */ /* 0x000fcc000f8e0204 */
[----:B------:R-:W-:Y:S01]  /*10f90*/  MOV R2, UR4 ;  /* 0x0000000400027c02 */ /* 0x000fe20008000f00 */
[----:B------:R-:W-:-:S05]  /*10fa0*/  IMAD.U32 R3, RZ, RZ, UR5 ;  /* 0x00000005ff037e24 */ /* 0x000fca000f8e00ff */
[----:B------:R1:W5:Y:S01]  /*10fb0*/  @P0 LDG.E R9, [R2.64] ;  /* 0x0000000e02090981 */ /* 0x000362000c1e1900 */
[----:B------:R-:W-:Y:S02]  /*10fc0*/  UMOV UR10, URZ ;  /* 0x0000003f000a7c82 */ /* 0x000fe40008000000 */
[----:B------:R-:W-:Y:S01]  /*10fd0*/  UMOV UR11, URZ ;  /* 0x0000003f000b7c82 */ /* 0x000fe20008000000 */
[----:B--2---:R-:W2:Y:S02]  /*10fe0*/  @P1 R2UR UR5, R0 ;  /* 0x00000000000513c2 */ /* 0x004ea400000e0000 */
[----:B--2---:R-:W-:Y:S02]  /*10ff0*/  @UP1 USHF.R.S32.HI UR4, URZ, 0x1f, UR5 ;  /* 0x0000001f3f041899 */ /* 0x004fe40008011405 */
[----:B------:R-:W-:-:S05]  /*11000*/  @UP1 UMOV UR10, UR5 ;  /* 0x00000005000a1c82 */ /* 0x000fca0008000000 */
[----:B------:R-:W-:Y:S01]  /*11010*/  @UP1 UMOV UR11, UR4 ;  /* 0x00000004000b1c82 */ /* 0x000fe20008000000 */
[----:B------:R-:W-:Y:S05]  /*11020*/  @P0 BRA `(.L_x_730) ;  /* 0x0000004000000947 */ /* 0x000fea0003800000 */
[----:B-1----:R-:W-:Y:S05]  /*11030*/  @!P1 BRA `(.L_x_730) ;  /* 0x0000003000009947 */ /* 0x002fea0003800000 */
[----:B------:R-:W2:Y:S04]  /*11040*/  LDG.E R0, [R4.64] ;  /* 0x0000000e04007981 */ /* 0x000ea8000c1e1900 */
[----:B------:R-:W2:Y:S02]  /*11050*/  LDG.E R2, [R4.64+0x4] ;  /* 0x0000040e04027981 */ /* 0x000ea4000c1e1900 */
[----:B--2--5:R-:W-:Y:S02]  /*11060*/  IADD3 R9, -R0, R2, RZ ;  /* 0x0000000200097210 */ /* 0x024fe40007ffe1ff */
.L_x_730:
[----:B-1----:R-:W1:Y:S01]  /*11070*/  S2R R8, SR_TID.X ;  /* 0x0000000000087919 */ /* 0x002e620000002100 */
[----:B------:R-:W-:Y:S01]  /*11080*/  USHF.R.S32.HI UR6, URZ, 0x1f, UR13 ;  /* 0x0000001f3f067899 */ /* 0x000fe2000801140d */
[----:B------:R-:W-:Y:S01]  /*11090*/  BSSY B0, `(.L_x_731) ;  /* 0x0000029000007945 */ /* 0x000fe20003800000 */
[----:B------:R-:W-:-:S02]  /*110a0*/  USEL UR13, UR13, URZ, !UP1 ;  /* 0x0000003f0d0d7287 */ /* 0x000fc4000c800000 */
[----:B------:R-:W-:Y:S01]  /*110b0*/  USEL UR6, UR6, URZ, !UP1 ;  /* 0x0000003f06067287 */ /* 0x000fe2000c800000 */
[----:B-1----:R-:W-:-:S13]  /*110c0*/  ISETP.GT.AND P0, PT, R8, 0x7f, PT ;  /* 0x0000007f0800780c */ /* 0x002fda0003f04270 */
[----:B------:R-:W-:Y:S05]  /*110d0*/  @P0 BRA `(.L_x_732) ;  /* 0x0000024000000947 */ /* 0x000fea0003800000 */
[----:B------:R-:W1:Y:S01]  /*110e0*/  S2R R3, SR_CTAID.X ;  /* 0x0000000000037919 */ /* 0x000e620000002500 */
[----:B-----5:R-:W-:Y:S01]  /*110f0*/  IMAD R0, R9, c[0x0][0x4e8], RZ ;  /* 0x00013a0009007a24 */ /* 0x020fe200078e02ff */
[----:B-1----:R-:W-:-:S04]  /*11100*/  LEA R3, R3, R8, 0x7 ;  /* 0x0000000803037211 */ /* 0x002fc800078e38ff */
[----:B------:R-:W-:-:S13]  /*11110*/  ISETP.GE.AND P0, PT, R3, R0, PT ;  /* 0x000000000300720c */ /* 0x000fda0003f06270 */
[----:B------:R-:W-:Y:S05]  /*11120*/  @P0 BRA `(.L_x_732) ;  /* 0x000001f000000947 */ /* 0x000fea0003800000 */
[----:B------:R-:W-:Y:S01]  /*11130*/  IMAD.MOV.U32 R0, RZ, RZ, c[0x0][0x4e8] ;  /* 0x00013a00ff007624 */ /* 0x000fe200078e00ff */
[----:B------:R-:W-:Y:S02]  /*11140*/  ULDC.64 UR4, c[0x0][0x490] ;  /* 0x0001240000047ab9 */ /* 0x000fe40000000a00 */
[----:B------:R-:W-:Y:S02]  /*11150*/  UIMAD UR7, UR8, UR4, URZ ;  /* 0x00000004080772a4 */ /* 0x000fe4000f8e023f */
[----:B------:R-:W-:Y:S01]  /*11160*/  ISETP.NE.AND P0, PT, R0, 0x1, PT ;  /* 0x000000010000780c */ /* 0x000fe20003f05270 */
[----:B------:R-:W-:Y:S01]  /*11170*/  UMOV UR16, UR10 ;  /* 0x0000000a00107c82 */ /* 0x000fe20008000000 */
[----:B------:R-:W-:Y:S01]  /*11180*/  IMAD.MOV.U32 R0, RZ, RZ, R3 ;  /* 0x000000ffff007224 */ /* 0x000fe200078e0003 */
[----:B------:R-:W-:Y:S02]  /*11190*/  UMOV UR17, UR11 ;  /* 0x0000000b00117c82 */ /* 0x000fe40008000000 */
[----:B------:R-:W-:-:S02]  /*111a0*/  UIMAD.WIDE.U32 UR16, UR9, UR4, UR16 ;  /* 0x00000004091072a5 */ /* 0x000fc4000f8e0010 */
[----:B------:R-:W-:-:S03]  /*111b0*/  UIMAD UR7, UR9, UR5, UR7 ;  /* 0x00000005090772a4 */ /* 0x000fc6000f8e0207 */
[----:B------:R-:W-:Y:S02]  /*111c0*/  ULDC.64 UR4, c[0x0][0x498] ;  /* 0x0001260000047ab9 */ /* 0x000fe40000000a00 */
[----:B------:R-:W-:Y:S01]  /*111d0*/  UIADD3 UR17, UR7, UR17, URZ ;  /* 0x0000001107117290 */ /* 0x000fe2000fffe03f */
[----:B------:R-:W-:Y:S01]  /*111e0*/  @P0 IMAD.HI.U32 R2, R3, c[0x0][0x4ec], RZ ;  /* 0x00013b0003020a27 */ /* 0x000fe200078e00ff */
[----:B------:R-:W-:Y:S02]  /*111f0*/  UIMAD UR7, UR6, UR4, URZ ;  /* 0x00000004060772a4 */ /* 0x000fe4000f8e023f */
[----:B------:R-:W-:Y:S02]  /*11200*/  UIMAD.WIDE.U32 UR16, UR13, UR4, UR16 ;  /* 0x000000040d1072a5 */ /* 0x000fe4000f8e0010 */
[----:B------:R-:W-:Y:S01]  /*11210*/  @P0 SHF.R.U32.HI R0, RZ, c[0x0][0x4f0], R2 ;  /* 0x00013c00ff000a19 */ /* 0x000fe20000011602 */
[----:B------:R-:W-:-:S03]  /*11220*/  UIMAD UR5, UR13, UR5, UR7 ;  /* 0x000000050d0572a4 */ /* 0x000fc6000f8e0207 */
[----:B------:R-:W-:-:S03]  /*11230*/  IADD3 R2, -R0, RZ, RZ ;  /* 0x000000ff00027210 */ /* 0x000fc60007ffe1ff */
[----:B------:R-:W-:Y:S02]  /*11240*/  IMAD.U32 R5, RZ, RZ, UR5 ;  /* 0x00000005ff057e24 */ /* 0x000fe4000f8e00ff */
[----:B------:R-:W-:Y:S01]  /*11250*/  IMAD R4, R2, c[0x0][0x4e8], R3 ;  /* 0x00013a0002047a24 */ /* 0x000fe200078e0203 */
[----:B------:R-:W-:Y:S02]  /*11260*/  SHF.R.S32.HI R3, RZ, 0x1f, R0 ;  /* 0x0000001fff037819 */ /* 0x000fe40000011400 */
[----:B------:R-:W-:Y:S02]  /*11270*/  IADD3 R2, P0, R0, UR16, RZ ;  /* 0x0000001000027c10 */ /* 0x000fe4000ff1e0ff */
[----:B------:R-:W-:Y:S02]  /*11280*/  SHF.R.S32.HI R0, RZ, 0x1f, R4 ;  /* 0x0000001fff007819 */ /* 0x000fe40000011404 */
[----:B------:R-:W-:-:S03]  /*11290*/  IADD3.X R3, R3, UR17, R5, P0, !PT ;  /* 0x0000001103037c10 */ /* 0x000fc600087fe405 */
        /* <DEDUP_REMOVED lines=8> */
.L_x_732:
[----:B------:R-:W-:Y:S05]  /*11320*/  BSYNC B0 ;  /* 0x0000000000007941 */ /* 0x000fea0003800000 */
.L_x_731:
[----:B------:R-:W2:Y:S01]  /*11330*/  S2R R11, SR_CTAID.X ;  /* 0x00000000000b7919 */ /* 0x000ea20000002500 */
[----:B-1----:R-:W-:Y:S01]  /*11340*/  SHF.R.S32.HI R0, RZ, 0x1f, R8 ;  /* 0x0000001fff007819 */ /* 0x002fe20000011408 */
[----:B------:R-:W-:Y:S01]  /*11350*/  IMAD.MOV.U32 R3, RZ, RZ, c[0x0][0x4e8] ;  /* 0x00013a00ff037624 */ /* 0x000fe200078e00ff */
[----:B------:R-:W-:Y:S01]  /*11360*/  ULDC.64 UR4, c[0x0][0x3a0] ;  /* 0x0000e80000047ab9 */ /* 0x000fe20000000a00 */
[----:B-----5:R-:W-:Y:S01]  /*11370*/  IMAD R13, R9, c[0x0][0x4e8], RZ ;  /* 0x00013a00090d7a24 */ /* 0x020fe200078e02ff */
[----:B------:R-:W-:Y:S01]  /*11380*/  LEA.HI R0, R0, R8, RZ, 0x2 ;  /* 0x0000000800007211 */ /* 0x000fe200078f10ff */
[----:B------:R-:W-:Y:S01]  /*11390*/  UIMAD UR7, UR11, UR4, URZ ;  /* 0x000000040b0772a4 */ /* 0x000fe2000f8e023f */
[----:B------:R-:W-:Y:S01]  /*113a0*/  ISETP.NE.AND P0, PT, R3, 0x1, PT ;  /* 0x000000010300780c */ /* 0x000fe20003f05270 */
[----:B------:R-:W-:Y:S01]  /*113b0*/  UIMAD.WIDE.U32 UR16, UR10, UR4, URZ ;  /* 0x000000040a1072a5 */ /* 0x000fe2000f8e003f */
[----:B------:R-:W-:Y:S01]  /*113c0*/  LOP3.LUT R2, R0, 0xfffffffc, RZ, 0xc0, !PT ;  /* 0xfffffffc00027812 */ /* 0x000fe200078ec0ff */
[----:B------:R-:W-:Y:S01]  /*113d0*/  UIMAD UR7, UR10, UR5, UR7 ;  /* 0x000000050a0772a4 */ /* 0x000fe2000f8e0207 */
[----:B------:R-:W-:Y:S01]  /*113e0*/  SHF.R.S32.HI R7, RZ, 0x2, R0 ;  /* 0x00000002ff077819 */ /* 0x000fe20000011400 */
[----:B------:R-:W-:Y:S01]  /*113f0*/  BSSY B0, `(.L_x_733) ;  /* 0x000003a000007945 */ /* 0x000fe20003800000 */
[----:B------:R-:W-:Y:S01]  /*11400*/  ULDC.64 UR4, c[0x0][0x3e8] ;  /* 0x0000fa0000047ab9 */ /* 0x000fe20000000a00 */
[----:B------:R-:W-:Y:S01]  /*11410*/  IMAD.IADD R8, R8, 0x1, -R2 ;  /* 0x0000000108087824 */ /* 0x000fe200078e0a02 */
[----:B------:R-:W-:-:S02]  /*11420*/  UIADD3 UR17, UR17, UR7, URZ ;  /* 0x0000000711117290 */ /* 0x000fc4000fffe03f */
[----:B------:R-:W-:Y:S02]  /*11430*/  UIMAD UR7, UR8, UR4, URZ ;  /* 0x00000004080772a4 */ /* 0x000fe4000f8e023f */
[----:B------:R-:W-:Y:S01]  /*11440*/  LEA R0, R8, R7, 0x5 ;  /* 0x0000000708007211 */ /* 0x000fe200078e28ff */
[----:B------:R-:W-:Y:S02]  /*11450*/  UIMAD.WIDE.U32 UR16, UR9, UR4, UR16 ;  /* 0x00000004091072a5 */ /* 0x000fe4000f8e0010 */
[----:B------:R-:W-:Y:S02]  /*11460*/  UIMAD UR7, UR9, UR5, UR7 ;  /* 0x00000005090772a4 */ /* 0x000fe4000f8e0207 */
[C---:B--2---:R-:W-:Y:S01]  /*11470*/  IMAD R0, R11.reuse, 0x80, R0 ;  /* 0x000000800b007824 */ /* 0x044fe200078e0200 */
[----:B------:R-:W-:Y:S01]  /*11480*/  ULDC.64 UR4, c[0x0][0x3f0] ;  /* 0x0000fc0000047ab9 */ /* 0x000fe20000000a00 */
[----:B------:R-:W-:Y:S01]  /*11490*/  IMAD R11, R11, 0x80, R7 ;  /* 0x000000800b0b7824 */ /* 0x000fe200078e0207 */
[----:B------:R-:W-:Y:S01]  /*114a0*/  UIMAD UR6, UR6, UR4, URZ ;  /* 0x00000004060672a4 */ /* 0x000fe2000f8e023f */
[----:B------:R-:W-:Y:S01]  /*114b0*/  @P0 IMAD.HI.U32 R2, R0, c[0x0][0x4ec], RZ ;  /* 0x00013b0000020a27 */ /* 0x000fe200078e00ff */
[----:B------:R-:W-:Y:S01]  /*114c0*/  UIADD3 UR17, UR7, UR17, URZ ;  /* 0x0000001107117290 */ /* 0x000fe2000fffe03f */
[----:B------:R-:W-:Y:S01]  /*114d0*/  MOV R4, R0 ;  /* 0x0000000000047202 */ /* 0x000fe20000000f00 */
[----:B------:R-:W-:-:S02]  /*114e0*/  UIMAD UR5, UR13, UR5, UR6 ;  /* 0x000000050d0572a4 */ /* 0x000fc4000f8e0206 */
[----:B------:R-:W-:Y:S01]  /*114f0*/  @P0 SHF.R.U32.HI R4, RZ, c[0x0][0x4f0], R2 ;  /* 0x00013c00ff040a19 */ /* 0x000fe20000011602 */
[----:B------:R-:W-:-:S03]  /*11500*/  UIMAD.WIDE.U32 UR16, UR13, UR4, UR16 ;  /* 0x000000040d1072a5 */ /* 0x000fc6000f8e0010 */
[--C-:B------:R-:W-:Y:S01]  /*11510*/  SHF.R.S32.HI R3, RZ, 0x1f, R4.reuse ;  /* 0x0000001fff037819 */ /* 0x100fe20000011404 */
[----:B------:R-:W-:Y:S01]  /*11520*/  IMAD.MOV R2, RZ, RZ, -R4 ;  /* 0x000000ffff027224 */ /* 0x000fe200078e0a04 */
[----:B------:R-:W-:-:S03]  /*11530*/  UIADD3 UR5, UR17, UR5, URZ ;  /* 0x0000000511057290 */ /* 0x000fc6000fffe03f */
[----:B------:R-:W-:Y:S01]  /*11540*/  IMAD R5, R2, c[0x0][0x4e8], R0 ;  /* 0x00013a0002057a24 */ /* 0x000fe200078e0200 */
[----:B------:R-:W-:Y:S01]  /*11550*/  MOV R2, UR16 ;  /* 0x0000001000027c02 */ /* 0x000fe20008000f00 */
[----:B------:R-:W-:Y:S02]  /*11560*/  IMAD R0, R3, c[0x0][0x3e0], RZ ;  /* 0x0000f80003007a24 */ /* 0x000fe400078e02ff */
[----:B------:R-:W-:Y:S01]  /*11570*/  IMAD.U32 R3, RZ, RZ, UR17 ;  /* 0x00000011ff037e24 */ /* 0x000fe2000f8e00ff */
[----:B------:R-:W-:Y:S01]  /*11580*/  MOV R3, UR5 ;  /* 0x0000000500037c02 */ /* 0x000fe20008000f00 */
[----:B------:R-:W-:Y:S01]  /*11590*/  IMAD R6, R4, c[0x0][0x3e4], R0 ;  /* 0x0000f90004067a24 */ /* 0x000fe200078e0200 */
[----:B------:R-:W-:-:S03]  /*115a0*/  SHF.R.S32.HI R0, RZ, 0x1f, R5 ;  /* 0x0000001fff007819 */ /* 0x000fc60000011405 */
[----:B------:R-:W-:-:S04]  /*115b0*/  IMAD.WIDE.U32 R2, R4, c[0x0][0x3e0], R2 ;  /* 0x0000f80004027a25 */ /* 0x000fc800078e0002 */
[----:B------:R-:W-:Y:S02]  /*115c0*/  IMAD R0, R0, c[0x0][0x3d8], RZ ;  /* 0x0000f60000007a24 */ /* 0x000fe400078e02ff */
[----:B------:R-:W-:Y:S02]  /*115d0*/  IMAD.IADD R3, R3, 0x1, R6 ;  /* 0x0000000103037824 */ /* 0x000fe400078e0206 */
[C---:B------:R-:W-:Y:S02]  /*115e0*/  IMAD R0, R5.reuse, c[0x0][0x3dc], R0 ;  /* 0x0000f70005007a24 */ /* 0x040fe400078e0200 */
[----:B------:R-:W-:-:S05]  /*115f0*/  IMAD.WIDE.U32 R2, R5, c[0x0][0x3d8], R2 ;  /* 0x0000f60005027a25 */ /* 0x000fca00078e0002 */
[----:B------:R-:W-:Y:S02]  /*11600*/  IADD3 R0, R3, R0, RZ ;  /* 0x0000000003007210 */ /* 0x000fe40007ffe0ff */
        /* <DEDUP_REMOVED lines=24> */
.L_x_734:
[----:B------:R-:W-:Y:S05]  /*11790*/  BSYNC B0 ;  /* 0x0000000000007941 */ /* 0x000fea0003800000 */
.L_x_733:
        /* <DEDUP_REMOVED lines=21> */
.L_x_736:
[----:B------:R-:W-:Y:S05]  /*118f0*/  BSYNC B0 ;  /* 0x0000000000007941 */ /* 0x000fea0003800000 */
.L_x_735:
        /* <DEDUP_REMOVED lines=21> */
.L_x_738:
[----:B------:R-:W-:Y:S05]  /*11a50*/  BSYNC B0 ;  /* 0x0000000000007941 */ /* 0x000fea0003800000 */
.L_x_737:
        /* <DEDUP_REMOVED lines=22> */
.L_x_739:
        /* <DEDUP_REMOVED lines=12> */
.L_x_867:


//--------------------- .text._ZN7cutlass13device_kernelIN5flash19enable_sm80_to_sm89INS1_16FlashAttnFwdSm80INS1_25CollectiveMainloopFwdSm80ILi4ELi1ELb0EN4cute5tupleIJNS5_1CILi128EEENS7_ILi64EEENS7_ILi96EEEEEELi96ENS_10bfloat16_tEfNS_4arch4Sm80ELb1ELb0ELb1ELb1ELb1ELb1ELb1ELb0EEENS1_21CollectiveEpilogueFwdINS6_IJS8_SA_S9_EEENS6_IJNS7_ILi1EEESI_SI_EEESC_SE_Li128ELb1ELb1ELb0ELb0EEENS1_19SingleTileSchedulerILb1ELb0ELb1ELi128EEEEEEEEEvNT_6ParamsE --------------------------
	.section	.text._ZN7cutlass13device_kernelIN5flash19enable_sm80_to_sm89INS1_16FlashAttnFwdSm80INS1_25CollectiveMainloopFwdSm80ILi4ELi1ELb0EN4cute5tupleIJNS5_1CILi128EEENS7_ILi64EEENS7_ILi96EEEEEELi96ENS_10bfloat16_tEfNS_4arch4Sm80ELb1ELb0ELb1ELb1ELb1ELb1ELb1ELb0EEENS1_21CollectiveEpilogueFwdINS6_IJS8_SA_S9_EEENS6_IJNS7_ILi1EEESI_SI_EEESC_SE_Li128ELb1ELb1ELb0ELb0EEENS1_19SingleTileSchedulerILb1ELb0ELb1ELi128EEEEEEEEEvNT_6ParamsE,"ax",@progbits
	.sectioninfo	@"SHI_REGISTERS=255"
	.align	128
.text._ZN7cutlass13device_kernelIN5flash19enable_sm80_to_sm89INS1_16FlashAttnFwdSm80INS1_25CollectiveMainloopFwdSm80ILi4ELi1ELb0EN4cute5tupleIJNS5_1CILi128EEENS7_ILi64EEENS7_ILi96EEEEEELi96ENS_10bfloat16_tEfNS_4arch4Sm80ELb1ELb0ELb1ELb1ELb1ELb1ELb1ELb0EEENS1_21CollectiveEpilogueFwdINS6_IJS8_SA_S9_EEENS6_IJNS7_ILi1EEESI_SI_EEESC_SE_Li128ELb1ELb1ELb0ELb0EEENS1_19SingleTileSchedulerILb1ELb0ELb1ELi128EEEEEEEEEvNT_6ParamsE:
        .type           _ZN7cutlass13device_kernelIN5flash19enable_sm80_to_sm89INS1_16FlashAttnFwdSm80INS1_25CollectiveMainloopFwdSm80ILi4ELi1ELb0EN4cute5tupleIJNS5_1CILi128EEENS7_ILi64EEENS7_ILi96EEEEEELi96ENS_10bfloat16_tEfNS_4arch4Sm80ELb1ELb0ELb1ELb1ELb1ELb1ELb1ELb0EEENS1_21CollectiveEpilogueFwdINS6_IJS8_SA_S9_EEENS6_IJNS7_ILi1EEESI_SI_EEESC_SE_Li128ELb1ELb1ELb0ELb0EEENS1_19SingleTileSchedulerILb1ELb0ELb1ELi128EEEEEEEEEvNT_6ParamsE,@function
        .size           _ZN7cutlass13device_kernelIN5flash19enable_sm80_to_sm89INS1_16FlashAttnFwdSm80INS1_25CollectiveMainloopFwdSm80ILi4ELi1ELb0EN4cute5tupleIJNS5_1CILi128EEENS7_ILi64EEENS7_ILi96EEEEEELi96ENS_10bfloat16_tEfNS_4arch4Sm80ELb1ELb0ELb1ELb1ELb1ELb1ELb1ELb0EEENS1_21CollectiveEpilogueFwdINS6_IJS8_SA_S9_EEENS6_IJNS7_ILi1EEESI_SI_EEESC_SE_Li128ELb1ELb1ELb0ELb0EEENS1_19SingleTileSchedulerILb1ELb0ELb1ELi128EEEEEEEEEvNT_6ParamsE,(.L_x_868 - _ZN7cutlass13device_kernelIN5flash19enable_sm80_to_sm89INS1_16FlashAttnFwdSm80INS1_25CollectiveMainloopFwdSm80ILi4ELi1ELb0EN4cute5tupleIJNS5_1CILi128EEENS7_ILi64EEENS7_ILi96EEEEEELi96ENS_10bfloat16_tEfNS_4arch4Sm80ELb1ELb0ELb1ELb1ELb1ELb1ELb1ELb0EEENS1_21CollectiveEpilogueFwdINS6_IJS8_SA_S9_EEENS6_IJNS7_ILi1EEESI_SI_EEESC_SE_Li128ELb1ELb1ELb0ELb0EEENS1_19SingleTileSchedulerILb1ELb0ELb1ELi128EEEEEEEEEvNT_6ParamsE)
        .other          _ZN7cutlass13device_kernelIN5flash19enable_sm80_to_sm89INS1_16FlashAttnFwdSm80INS1_25CollectiveMainloopFwdSm80ILi4ELi1ELb0EN4cute5tupleIJNS5_1CILi128EEENS7_ILi64EEENS7_ILi96EEEEEELi96ENS_10bfloat16_tEfNS_4arch4Sm80ELb1ELb0ELb1ELb1ELb1ELb1ELb1ELb0EEENS1_21CollectiveEpilogueFwdINS6_IJS8_SA_S9_EEENS6_IJNS7_ILi1EEESI_SI_EEESC_SE_Li128ELb1ELb1ELb0ELb0EEENS1_19SingleTileSchedulerILb1ELb0ELb1ELi128EEEEEEEEEvNT_6ParamsE,@"STO_CUDA_ENTRY STV_DEFAULT"
_ZN7cutlass13device_kernelIN5flash19enable_sm80_to_sm89INS1_16FlashAttnFwdSm80INS1_25CollectiveMainloopFwdSm80ILi4ELi1ELb0EN4cute5tupleIJNS5_1CILi128EEENS7_ILi64EEENS7_ILi96EEEEEELi96ENS_10bfloat16_tEfNS_4arch4Sm80ELb1ELb0ELb1ELb1ELb1ELb1ELb1ELb0EEENS1_21CollectiveEpilogueFwdINS6_IJS8_SA_S9_EEENS6_IJNS7_ILi1EEESI_SI_EEESC_SE_Li128ELb1ELb1ELb0ELb0EEENS1_19SingleTileSchedulerILb1ELb0ELb1ELi128EEEEEEEEEvNT_6ParamsE:
        /* <DEDUP_REMOVED lines=21> */
.L_x_741:
        /* <DEDUP_REMOVED lines=13> */
.L_x_743:
[----:B------:R-:W-:Y:S02]  /*0220*/  ULDC UR5, c[0x0][0x54c] ;  /* 0x0001530000057ab9 */ /* 0x000fe40000000800 */
.L_x_742:
[----:B------:R-:W-:Y:S02]  /*0230*/  ULDC UR4, c[0x0][0x548] ;  /* 0x0001520000047ab9 */ /* 0x000fe40000000800 */
[----:B------:R-:W-:-:S02]  /*0240*/  USHF.L.U32 UR12, UR12, 0x7, URZ ;  /* 0x000000070c0c7899 */ /* 0x000fc4000800063f */
[----:B------:R-:W-:-:S04]  /*0250*/  UIMAD UR4, UR5, UR4, URZ ;  /* 0x00000004050472a4 */ /* 0x000fc8000f8e023f */
[----:B------:R-:W-:-:S04]  /*0260*/  UISETP.GE.AND UP0, UPT, UR12, UR4, UPT ;  /* 0x000000040c00728c */ /* 0x000fc8000bf06270 */
[----:B------:R-:W-:Y:S01]  /*0270*/  USEL UR18, UR18, 0xffffffff, !UP0 ;  /* 0xffffffff12127887 */ /* 0x000fe2000c000000 */
[----:B------:R-:W-:Y:S05]  /*0280*/  BRA `(.L_x_744) ;  /* 0x000001b000007947 */ /* 0x000fea0003800000 */
.L_x_740:
        /* <DEDUP_REMOVED lines=8> */
.L_x_745:
        /* <DEDUP_REMOVED lines=13> */
.L_x_747:
[----:B------:R-:W-:Y:S02]  /*03e0*/  ULDC UR5, c[0x0][0x54c] ;  /* 0x0001530000057ab9 */ /* 0x000fe40000000800 */
.L_x_746:
[----:B------:R-:W-:Y:S02]  /*03f0*/  ULDC UR4, c[0x0][0x548] ;  /* 0x0001520000047ab9 */ /* 0x000fe40000000800 */
[----:B------:R-:W-:-:S02]  /*0400*/  USHF.L.U32 UR12, UR12, 0x7, URZ ;  /* 0x000000070c0c7899 */ /* 0x000fc4000800063f */
[----:B------:R-:W-:-:S04]  /*0410*/  UIMAD UR4, UR5, UR4, URZ ;  /* 0x00000004050472a4 */ /* 0x000fc8000f8e023f */
[----:B------:R-:W-:-:S04]  /*0420*/  UISETP.GE.AND UP0, UPT, UR12, UR4, UPT ;  /* 0x000000040c00728c */ /* 0x000fc8000bf06270 */
[----:B------:R-:W-:-:S06]  /*0430*/  USEL UR18, UR18, 0xffffffff, !UP0 ;  /* 0xffffffff12127887 */ /* 0x000fcc000c000000 */
.L_x_744:
[----:B------:R-:W-:-:S13]  /*0440*/  ISETP.LE.AND P0, PT, RZ, UR18, PT ;  /* 0x00000012ff007c0c */ /* 0x000fda000bf03270 */
[----:B------:R-:W-:Y:S05]  /*0450*/  @!P0 EXIT ;  /* 0x000000000000894d */ /* 0x000fea0003800000 */
[----:B------:R-:W-:Y:S01]  /*0460*/  ULDC.64 UR4, c[0x0][0x360] ;  /* 0x0000d80000047ab9 */ /* 0x000fe20000000a00 */
[----:B------:R-:W-:Y:S01]  /*0470*/  ISETP.NE.U32.AND P3, PT, RZ, c[0x0][0x348], PT ;  /* 0x0000d200ff007a0c */ /* 0x000fe20003f65070 */
[----:B------:R-:W-:Y:S02]  /*0480*/  UISETP.NE.U32.AND UP0, UPT, URZ, UR4, UPT ;  /* 0x000000043f00728c */ /* 0x000fe4000bf05070 */
[----:B------:R-:W-:Y:S01]  /*0490*/  ULDC.64 UR6, c[0x0][0x370] ;  /* 0x0000dc0000067ab9 */ /* 0x000fe20000000a00 */
[----:B------:R-:W-:Y:S01]  /*04a0*/  ISETP.NE.AND.EX P3, PT, RZ, c[0x0][0x34c], PT, P3 ;  /* 0x0000d300ff007a0c */ /* 0x000fe20003f65330 */
[----:B------:R-:W-:Y:S02]  /*04b0*/  UISETP.NE.AND.EX UP0, UPT, URZ, UR5, UPT, UP0 ;  /* 0x000000053f00728c */ /* 0x000fe4000bf05300 */
[----:B------:R-:W-:Y:S02]  /*04c0*/  UISETP.NE.U32.AND UP1, UPT, URZ, UR6, UPT ;  /* 0x000000063f00728c */ /* 0x000fe4000bf25070 */
[----:B------:R-:W-:-:S02]  /*04d0*/  ULDC.64 UR4, c[0x0][0x360] ;  /* 0x0000d80000047ab9 */ /* 0x000fc40000000a00 */
[----:B------:R-:W-:Y:S01]  /*04e0*/  UISETP.NE.AND.EX UP1, UPT, URZ, UR7, UPT, UP1 ;  /* 0x000000073f00728c */ /* 0x000fe2000bf25310 */
[----:B------:R-:W-:Y:S01]  /*04f0*/  PLOP3.LUT P1, PT, PT, PT, UP0, 0x80, 0x0 ;  /* 0x000000000000781c */ /* 0x000fe20003f2f008 */
[----:B------:R-:W-:Y:S02]  /*0500*/  ULDC.64 UR8, c[0x0][0x370] ;  /* 0x0000dc0000087ab9 */ /* 0x000fe40000000a00 */
[----:B------:R-:W-:Y:S02]  /*0510*/  ULDC.64 UR6, c[0x0][0x348] ;  /* 0x0000d20000067ab9 */ /* 0x000fe40000000a00 */
[----:B------:R-:W-:Y:S01]  /*0520*/  @UP0 UIMAD.WIDE UR4, UR18, UR19, UR4 ;  /* 0x00000013120402a5 */ /* 0x000fe2000f8e0204 */
[----:B------:R-:W-:Y:S01]  /*0530*/  PLOP3.LUT P2, PT, PT, PT, UP1, 0x80, 0x0 ;  /* 0x000000000000781c */ /* 0x000fe20003f4f018 */
[----:B------:R-:W-:Y:S01]  /*0540*/  UIMAD.WIDE UR6, UR18, UR19, UR6 ;  /* 0x00000013120672a5 */ /* 0x000fe2000f8e0206 */
[----:B------:R-:W-:Y:S02]  /*0550*/  ISETP.NE.U32.AND P4, PT, RZ, c[0x0][0x350], PT ;  /* 0x0000d400ff007a0c */ /* 0x000fe40003f85070 */
[----:B------:R-:W-:Y:S01]  /*0560*/  @UP1 UIMAD.WIDE UR8, UR18, UR19, UR8 ;  /* 0x00000013120812a5 */ /* 0x000fe2000f8e0208 */
[----:B------:R-:W-:Y:S01]  /*0570*/  IMAD.U32 R2, RZ, RZ, UR4 ;  /* 0x00000004ff027e24 */ /* 0x000fe2000f8e00ff */
[----:B------:R-:W-:Y:S01]  /*0580*/  MOV R3, UR5 ;  /* 0x0000000500037c02 */ /* 0x000fe20008000f00 */
[----:B------:R-:W-:Y:S01]  /*0590*/  ULDC.64 UR4, c[0x0][0x358] ;  /* 0x0000d60000047ab9 */ /* 0x000fe20000000a00 */
[----:B------:R-:W-:Y:S01]  /*05a0*/  IMAD.U32 R8, RZ, RZ, UR6 ;  /* 0x00000006ff087e24 */ /* 0x000fe2000f8e00ff */
[----:B------:R-:W-:Y:S01]  /*05b0*/  UISETP.NE.U32.AND UP3, UPT, URZ, UR4, UPT ;  /* 0x000000043f00728c */ /* 0x000fe2000bf65070 */
[----:B------:R-:W-:Y:S01]  /*05c0*/  IMAD.U32 R9, RZ, RZ, UR7 ;  /* 0x00000007ff097e24 */ /* 0x000fe2000f8e00ff */
[----:B------:R-:W-:Y:S01]  /*05d0*/  ISETP.NE.AND.EX P4, PT, RZ, c[0x0][0x354], PT, P4 ;  /* 0x0000d500ff007a0c */ /* 0x000fe20003f85340 */
[----:B------:R-:W-:Y:S01]  /*05e0*/  IMAD.U32 R4, RZ, RZ, UR8 ;  /* 0x00000008ff047e24 */ /* 0x000fe2000f8e00ff */
[----:B------:R-:W-:Y:S01]  /*05f0*/  UISETP.NE.AND.EX UP3, UPT, URZ, UR5, UPT, UP3 ;  /* 0x000000053f00728c */ /* 0x000fe2000bf65330 */
[----:B------:R-:W-:Y:S01]  /*0600*/  IMAD.U32 R5, RZ, RZ, UR9 ;  /* 0x00000009ff057e24 */ /* 0x000fe2000f8e00ff */
[----:B------:R-:W-:Y:S01]  /*0610*/  ULDC.64 UR6, c[0x0][0x350] ;  /* 0x0000d40000067ab9 */ /* 0x000fe20000000a00 */
[----:B------:R1:W2:Y:S01]  /*0620*/  @P1 LDG.E R0, [R2.64] ;  /* 0x0000001402001981 */ /* 0x0002a2000c1e1900 */
[----:B------:R-:W-:-:S02]  /*0630*/  ULDC.64 UR4, c[0x0][0x358] ;  /* 0x0000d60000047ab9 */ /* 0x000fc40000000a00 */
[----:B------:R-:W-:Y:S01]  /*0640*/  PLOP3.LUT P0, PT, PT, PT, UP3, 0x80, 0x0 ;  /* 0x000000000000781c */ /* 0x000fe20003f0f038 */
[----:B------:R-:W-:Y:S01]  /*0650*/  UIMAD.WIDE UR6, UR18, UR19, UR6 ;  /* 0x00000013120672a5 */ /* 0x000fe2000f8e0206 */
[----:B------:R3:W4:Y:S01]  /*0660*/  @P2 LDG.E R7, [R4.64] ;  /* 0x0000001404072981 */ /* 0x000722000c1e1900 */
[----:B------:R-:W-:Y:S01]  /*0670*/  UIMAD.WIDE UR4, UR18, UR19, UR4 ;  /* 0x00000013120472a5 */ /* 0x000fe2000f8e0204 */
[----:B------:R-:W-:Y:S01]  /*0680*/  MOV R29, RZ ;  /* 0x000000ff001d7202 */ /* 0x000fe20000000f00 */
[----:B------:R-:W-:Y:S01]  /*0690*/  IMAD.MOV.U32 R10, RZ, RZ, RZ ;  /* 0x000000ffff0a7224 */ /* 0x000fe200078e00ff */
[----:B------:R-:W4:Y:S03]  /*06a0*/  @P3 LDG.E R6, [R8.64] ;  /* 0x0000001408063981 */ /* 0x000f26000c1e1900 */
[----:B-1----:R-:W-:Y:S01]  /*06b0*/  IMAD.U32 R2, RZ, RZ, UR4 ;  /* 0x00000004ff027e24 */ /* 0x002fe2000f8e00ff */
[----:B------:R-:W-:Y:S01]  /*06c0*/  MOV R3, UR5 ;  /* 0x0000000500037c02 */ /* 0x000fe20008000f00 */
[----:B---3--:R-:W-:Y:S01]  /*06d0*/  IMAD.U32 R4, RZ, RZ, UR6 ;  /* 0x00000006ff047e24 */ /* 0x008fe2000f8e00ff */
[----:B------:R-:W-:-:S03]  /*06e0*/  MOV R5, UR7 ;  /* 0x0000000700057c02 */ /* 0x000fc60008000f00 */
[----:B------:R1:W5:Y:S04]  /*06f0*/  @P0 LDG.E R10, [R2.64] ;  /* 0x00000014020a0981 */ /* 0x000368000c1e1900 */
[----:B------:R1:W5:Y:S01]  /*0700*/  @P4 LDG.E R29, [R4.64] ;  /* 0x00000014041d4981 */ /* 0x000362000c1e1900 */
[----:B------:R-:W3:Y:S01]  /*0710*/  S2UR UR11, SR_CTAID.Y ;  /* 0x00000000000b79c3 */ /* 0x000ee20000002600 */
[----:B------:R-:W-:Y:S02]  /*0720*/  UMOV UR13, URZ ;  /* 0x0000003f000d7c82 */ /* 0x000fe40008000000 */
[----:B------:R-:W-:Y:S02]  /*0730*/  ULDC UR17, c[0x0][0x168] ;  /* 0x00005a0000117ab9 */ /* 0x000fe40000000800 */
[----:B------:R-:W-:-:S02]  /*0740*/  UMOV UR14, URZ ;  /* 0x0000003f000e7c82 */ /* 0x000fc40008000000 */
[----:B------:R-:W-:Y:S02]  /*0750*/  ULDC UR4, c[0x0][0x2ac] ;  /* 0x0000ab0000047ab9 */ /* 0x000fe40000000800 */
[----:B------:R-:W-:Y:S02]  /*0760*/  ULDC UR16, c[0x0][0x1d0] ;  /* 0x0000740000107ab9 */ /* 0x000fe40000000800 */
[----:B------:R-:W-:Y:S02]  /*0770*/  UIMAD UR16, UR4, UR16, URZ ;  /* 0x00000010041072a4 */ /* 0x000fe4000f8e023f */
[----:B------:R-:W-:Y:S02]  /*0780*/  ULDC UR15, c[0x0][0x228] ;  /* 0x00008a00000f7ab9 */ /* 0x000fe40000000800 */
[----:B---3--:R-:W-:Y:S01]  /*0790*/  USHF.R.S32.HI UR10, URZ, 0x1f, UR11 ;  /* 0x0000001f3f0a7899 */ /* 0x008fe2000801140b */
[----:B--2---:R1:W2:Y:S08]  /*07a0*/  @P1 R2UR UR17, R0 ;  /* 0x00000000001113c2 */ /* 0x0042b000000e0000 */
[----:B----4-:R1:W3:Y:S08]  /*07b0*/  @P2 R2UR UR13, R7 ;  /* 0x00000000070d23c2 */ /* 0x0102f000000e0000 */
[----:B------:R1:W4:Y:S01]  /*07c0*/  @P3 R2UR UR14, R6 ;  /* 0x00000000060e33c2 */ /* 0x00032200000e0000 */
[----:B------:R-:W-:Y:S05]  /*07d0*/  @P1 BRA `(.L_x_748) ;  /* 0x0000006000001947 */ /* 0x000fea0003800000 */
[----:B------:R-:W-:Y:S05]  /*07e0*/  @!P3 BRA `(.L_x_748) ;  /* 0x000000500000b947 */ /* 0x000fea0003800000 */
[----:B-1--4-:R-:W4:Y:S04]  /*07f0*/  LDG.E R6, [R8.64] ;  /* 0x0000001408067981 */ /* 0x012f28000c1e1900 */
[----:B---3--:R-:W3:Y:S01]  /*0800*/  LDG.E R0, [R8.64+0x4] ;  /* 0x0000041408007981 */ /* 0x008ee2000c1e1900 */
[----:B--2-4-:R-:W1:Y:S08]  /*0810*/  R2UR UR17, R6 ;  /* 0x00000000061173c2 */ /* 0x014e7000000e0000 */
[----:B---3--:R-:W1:Y:S02]  /*0820*/  R2UR UR4, R0 ;  /* 0x00000000000473c2 */ /* 0x008e6400000e0000 */
[----:B-1----:R-:W-:-:S06]  /*0830*/  UIADD3 UR17, -UR17, UR4, URZ ;  /* 0x0000000411117290 */ /* 0x002fcc000fffe13f */
.L_x_748:
[----:B------:R-:W-:-:S04]  /*0840*/  ISETP.NE.U32.AND P1, PT, RZ, c[0x0][0x368], PT ;  /* 0x0000da00ff007a0c */ /* 0x000fc80003f25070 */
[----:B------:R-:W-:-:S13]  /*0850*/  ISETP.NE.AND.EX P1, PT, RZ, c[0x0][0x36c], PT, P1 ;  /* 0x0000db00ff007a0c */ /* 0x000fda0003f25310 */
[----:B------:R-:W-:Y:S05]  /*0860*/  @!P1 BRA `(.L_x_749) ;  /* 0x0000007000009947 */ /* 0x000fea0003800000 */
[----:B------:R-:W-:Y:S02]  /*0870*/  ULDC.64 UR4, c[0x0][0x368] ;  /* 0x0000da0000047ab9 */ /* 0x000fe40000000a00 */
[----:B------:R-:W-:-:S06]  /*0880*/  UIMAD.WIDE UR4, UR18, UR19, UR4 ;  /* 0x00000013120472a5 */ /* 0x000fcc000f8e0204 */
[----:B-1----:R-:W-:Y:S02]  /*0890*/  MOV R4, UR4 ;  /* 0x0000000400047c02 */ /* 0x002fe40008000f00 */
[----:B------:R-:W-:-:S05]  /*08a0*/  MOV R5, UR5 ;  /* 0x0000000500057c02 */ /* 0x000fca0008000f00 */
[----:B----4-:R-:W4:Y:S02]  /*08b0*/  LDG.E R0, [R4.64] ;  /* 0x0000001404007981 */ /* 0x010f24000c1e1900 */
[----:B----4-:R1:W4:Y:S02]  /*08c0*/  R2UR UR16, R0 ;  /* 0x00000000001073c2 */ /* 0x01032400000e0000 */
[----:B-1--4-:R-:W-:Y:S05]  /*08d0*/  BRA `(.L_x_750) ;  /* 0x0000006000007947 */ /* 0x012fea0003800000 */
.L_x_749:
[----:B------:R-:W-:Y:S05]  /*08e0*/  @!P4 BRA `(.L_x_750) ;  /* 0x000000500000c947 */ /* 0x000fea0003800000 */
[----:B-1--4-:R1:W4:Y:S04]  /*08f0*/  LDG.E R0, [R4.64] ;  /* 0x0000001404007981 */ /* 0x012328000c1e1900 */
[----:B-1-3--:R-:W3:Y:S01]  /*0900*/  LDG.E R4, [R4.64+0x4] ;  /* 0x0000041404047981 */ /* 0x00aee2000c1e1900 */
[----:B----4-:R-:W1:Y:S08]  /*0910*/  R2UR UR16, R0 ;  /* 0x00000000001073c2 */ /* 0x010e7000000e0000 */
[----:B---3--:R-:W1:Y:S02]  /*0920*/  R2UR UR4, R4 ;  /* 0x00000000040473c2 */ /* 0x008e6400000e0000 */
[----:B-1----:R-:W-:-:S06]  /*0930*/  UIADD3 UR16, -UR16, UR4, URZ ;  /* 0x0000000410107290 */ /* 0x002fcc000fffe13f */
.L_x_750:
[----:B-1--4-:R1:W4:Y:S01]  /*0940*/  @P0 LDG.E R0, [R2.64] ;  /* 0x0000001402000981 */ /* 0x012322000c1e1900 */
[----:B------:R-:W-:-:S03]  /*0950*/  ULDC.64 UR4, c[0x0][0x378] ;  /* 0x0000de0000047ab9 */ /* 0x000fc60000000a00 */
[----:B-1-3--:R-:W3:Y:S01]  /*0960*/  @P0 LDG.E R2, [R2.64+0x4] ;  /* 0x0000041402020981 */ /* 0x00aee2000c1e1900 */
[----:B------:R-:W-:Y:S01]  /*0970*/  UISETP.NE.U32.AND UP0, UPT, URZ, UR4, UPT ;  /* 0x000000043f00728c */ /* 0x000fe2000bf05070 */
[----:B------:R-:W-:-:S03]  /*0980*/  IMAD.U32 R147, RZ, RZ, UR16 ;  /* 0x00000010ff937e24 */ /* 0x000fc6000f8e00ff */
[----:B------:R-:W-:-:S03]  /*0990*/  UISETP.NE.AND.EX UP0, UPT, URZ, UR5, UPT, UP0 ;  /* 0x000000053f00728c */ /* 0x000fc6000bf05300 */
[----:B------:R-:W-:-:S03]  /*09a0*/  ULDC.64 UR4, c[0x0][0x378] ;  /* 0x0000de0000047ab9 */ /* 0x000fc60000000a00 */
[----:B------:R-:W-:-:S05]  /*09b0*/  PLOP3.LUT P1, PT, PT, PT, UP0, 0x80, 0x0 ;  /* 0x000000000000781c */ /* 0x000fca0003f2f008 */
[----:B------:R-:W-:-:S06]  /*09c0*/  @UP0 UIMAD.WIDE UR4, UR18, UR19, UR4 ;  /* 0x00000013120402a5 */ /* 0x000fcc000f8e0204 */
[----:B------:R-:W-:Y:S01]  /*09d0*/  MOV R4, UR4 ;  /* 0x0000000400047c02 */ /* 0x000fe20008000f00 */
[----:B------:R-:W-:-:S05]  /*09e0*/  IMAD.U32 R5, RZ, RZ, UR5 ;  /* 0x00000005ff057e24 */ /* 0x000fca000f8e00ff */
[----:B------:R1:W5:Y:S01]  /*09f0*/  @P1 LDG.E R147, [R4.64] ;  /* 0x0000001404931981 */ /* 0x000362000c1e1900 */
[----:B------:R-:W-:Y:S02]  /*0a00*/  ULDC UR6, c[0x0][0x2c4] ;  /* 0x0000b10000067ab9 */ /* 0x000fe40000000800 */
[----:B------:R-:W-:Y:S02]  /*0a10*/  UISETP.NE.AND UP2, UPT, UR6, 0x1, UPT ;  /* 0x000000010600788c */ /* 0x000fe4000bf45270 */
[----:B------:R-:W-:-:S09]  /*0a20*/  UIADD3 UR6, -UR13, UR16, URZ ;  /* 0x000000100d067290 */ /* 0x000fd2000fffe13f */
[----:B------:R-:W-:Y:S01]  /*0a30*/  @UP2 UIADD3 UR22, UR12, 0x7f, URZ ;  /* 0x0000007f0c162890 */ /* 0x000fe2000fffe03f */
[----:B----4-:R-:W4:Y:S08]  /*0a40*/  @P0 R2UR UR4, R0 ;  /* 0x00000000000403c2 */ /* 0x010f3000000e0000 */
[----:B---3--:R-:W4:Y:S02]  /*0a50*/  @P0 R2UR UR5, R2 ;  /* 0x00000000020503c2 */ /* 0x008f2400000e0000 */
[----:B----4-:R-:W-:-:S03]  /*0a60*/  @UP3 UIADD3 UR15, -UR4, UR5, URZ ;  /* 0x00000005040f3290 */ /* 0x010fc6000fffe13f */
[----:B------:R-:W-:Y:S02]  /*0a70*/  ULDC.64 UR4, c[0x0][0x2c8] ;  /* 0x0000b20000047ab9 */ /* 0x000fe40000000a00 */
[----:B------:R-:W-:Y:S02]  /*0a80*/  UIMAD.WIDE.U32 UR22, UR22, UR4, URZ ;  /* 0x00000004161672a5 */ /* 0x000fe4000f8e003f */
[----:B------:R-:W-:Y:S02]  /*0a90*/  UIADD3 UR9, UR6, UR15, URZ ;  /* 0x0000000f06097290 */ /* 0x000fe4000fffe03f */
[----:B------:R-:W-:Y:S02]  /*0aa0*/  UIADD3 UR4, UR12, 0x7f, URZ ;  /* 0x0000007f0c047890 */ /* 0x000fe4000fffe03f */
[----:B--2---:R-:W-:Y:S02]  /*0ab0*/  UIADD3 UR7, UR9, 0x40, -UR17 ;  /* 0x0000004009077890 */ /* 0x004fe4000fffe811 */
[----:B------:R-:W-:-:S02]  /*0ac0*/  @UP2 USHF.R.U32.HI UR4, URZ, UR5, UR23 ;  /* 0x000000053f042299 */ /* 0x000fc40008011617 */
[----:B------:R-:W-:Y:S02]  /*0ad0*/  UIADD3 UR22, UR9, 0x3f, URZ ;  /* 0x0000003f09167890 */ /* 0x000fe4000fffe03f */
[----:B------:R-:W-:Y:S02]  /*0ae0*/  UIADD3 UR5, UR7, UR4, URZ ;  /* 0x0000000407057290 */ /* 0x000fe4000fffe03f */
[----:B------:R-:W-:Y:S02]  /*0af0*/  USHF.R.S32.HI UR8, URZ, 0x1f, UR22 ;  /* 0x0000001f3f087899 */ /* 0x000fe40008011416 */
[----:B------:R-:W-:Y:S02]  /*0b00*/  USHF.R.S32.HI UR4, URZ, 0x1f, UR5 ;  /* 0x0000001f3f047899 */ /* 0x000fe40008011405 */
[----:B------:R-:W-:Y:S02]  /*0b10*/  ULEA.HI UR8, UR8, UR22, URZ, 0x6 ;  /* 0x0000001608087291 */ /* 0x000fe4000f8f303f */
[----:B------:R-:W-:-:S02]  /*0b20*/  ULEA.HI UR4, UR4, UR5, URZ, 0x6 ;  /* 0x0000000504047291 */ /* 0x000fc4000f8f303f */
[----:B------:R-:W-:Y:S02]  /*0b30*/  USHF.R.S32.HI UR8, URZ, 0x6, UR8 ;  /* 0x000000063f087899 */ /* 0x000fe40008011408 */
[----:B------:R-:W-:-:S04]  /*0b40*/  USHF.R.S32.HI UR4, URZ, 0x6, UR4 ;  /* 0x000000063f047899 */ /* 0x000fc80008011404 */
[----:B------:R-:W-:-:S04]  /*0b50*/  UISETP.LT.AND UP0, UPT, UR8, UR4, UPT ;  /* 0x000000040800728c */ /* 0x000fc8000bf01270 */
[----:B------:R-:W-:Y:S02]  /*0b60*/  USEL UR5, UR8, UR4, UP0 ;  /* 0x0000000408057287 */ /* 0x000fe40008000000 */
[----:B------:R-:W-:Y:S02]  /*0b70*/  UIADD3 UR4, -UR6, URZ, URZ ;  /* 0x0000003f06047290 */ /* 0x000fe4000fffe13f */
[----:B------:R-:W-:Y:S02]  /*0b80*/  ULEA UR6, UR5, -UR6, 0x6 ;  /* 0x8000000605067291 */ /* 0x000fe4000f8e303f */
[----:B------:R-:W-:Y:S02]  /*0b90*/  UISETP.LT.AND UP1, UPT, URZ, UR4, UPT ;  /* 0x000000043f00728c */ /* 0x000fe4000bf21270 */
[----:B------:R-:W-:Y:S02]  /*0ba0*/  UISETP.LT.AND UP0, UPT, UR6, UR15, UPT ;  /* 0x0000000f0600728c */ /* 0x000fe4000bf01270 */
[----:B------:R-:W-:-:S02]  /*0bb0*/  USEL UR4, URZ, UR4, !UP1 ;  /* 0x000000043f047287 */ /* 0x000fc4000c800000 */
[----:B------:R-:W-:Y:S02]  /*0bc0*/  USEL UR5, UR6, UR15, UP0 ;  /* 0x0000000f06057287 */ /* 0x000fe40008000000 */
[----:B------:R-:W-:Y:S02]  /*0bd0*/  USHF.R.U32.HI UR6, URZ, 0x6, UR4 ;  /* 0x000000063f067899 */ /* 0x000fe40008011604 */
[----:B------:R-:W-:-:S05]  /*0be0*/  UISETP.GT.AND UP0, UPT, UR5, UR4, UPT ;  /* 0x000000040500728c */ /* 0x000fca000bf04270 */
[----:B------:R-:W-:-:S06]  /*0bf0*/  UMOV UR22, UR6 ;  /* 0x0000000600167c82 */ /* 0x000fcc0008000000 */
[----:B------:R-:W-:-:S04]  /*0c00*/  @UP0 UIADD3 UR5, UR5, 0x3f, URZ ;  /* 0x0000003f05050890 */ /* 0x000fc8000fffe03f */
[----:B------:R-:W-:-:S04]  /*0c10*/  @UP0 USHF.R.S32.HI UR4, URZ, 0x1f, UR5 ;  /* 0x0000001f3f040899 */ /* 0x000fc80008011405 */
[----:B------:R-:W-:-:S04]  /*0c20*/  @UP0 ULEA.HI UR4, UR4, UR5, URZ, 0x6 ;  /* 0x0000000504040291 */ /* 0x000fc8000f8f303f */
[----:B------:R-:W-:-:S04]  /*0c30*/  @UP0 USHF.R.S32.HI UR22, URZ, 0x6, UR4 ;  /* 0x000000063f160899 */ /* 0x000fc80008011404 */
[----:B------:R-:W-:-:S06]  /*0c40*/  UISETP.GT.AND UP0, UPT, UR22, UR6, UPT ;  /* 0x000000061600728c */ /* 0x000fcc000bf04270 */
[----:B------:R-:W-:-:S13]  /*0c50*/  PLOP3.LUT P0, PT, PT, PT, UP0, 0x80, 0x0 ;  /* 0x000000000000781c */ /* 0x000fda0003f0f008 */
[----:B------:R-:W-:Y:S05]  /*0c60*/  @!P0 BRA `(.L_x_751) ;  /* 0x000056f000008947 */ /* 0x000fea0003800000 */
[----:B-1----:R-:W-:Y:S02]  /*0c70*/  ULDC.64 UR4, c[0x0][0x340] ;  /* 0x0000d00000047ab9 */ /* 0x002fe40000000a00 */
        /* <DEDUP_REMOVED lines=8> */
[----:B------:R-:W-:Y:S01]  /*0d00*/  UIADD3 UR19, UR22, -0x1, URZ ;  /* 0xffffffff16137890 */ /* 0x000fe2000fffe03f */
[-C--:B------:R-:W-:Y:S01]  /*0d10*/  LEA.HI R12, R159, R159.reuse, RZ, 0x1 ;  /* 0x0000009f9f0c7211 */ /* 0x080fe200078f08ff */
[----:B------:R-:W-:Y:S01]  /*0d20*/  ULDC.64 UR4, c[0x0][0x240] ;  /* 0x0000900000047ab9 */ /* 0x000fe20000000a00 */
[-C--:B------:R-:W-:Y:S01]  /*0d30*/  LEA.HI R5, R8, R159.reuse, RZ, 0x2 ;  /* 0x0000009f08057211 */ /* 0x080fe200078f10ff */
[----:B------:R1:W2:Y:S01]  /*0d40*/  @P2 LDG.E R26, [R2.64] ;  /* 0x00000014021a2981 */ /* 0x0002a2000c1e1900 */
[----:B------:R-:W-:Y:S01]  /*0d50*/  SHF.R.S32.HI R92, RZ, 0x1, R12 ;  /* 0x00000001ff5c7819 */ /* 0x000fe2000001140c */
[----:B------:R-:W-:Y:S01]  /*0d60*/  IMAD.U32 R7, RZ, RZ, UR19 ;  /* 0x00000013ff077e24 */ /* 0x000fe2000f8e00ff */
[--C-:B------:R-:W-:Y:S01]  /*0d70*/  SHF.R.S32.HI R6, RZ, 0x2, R5.reuse ;  /* 0x00000002ff067819 */ /* 0x100fe20000011405 */
[----:B------:R-:W-:Y:S01]  /*0d80*/  UIMAD UR4, UR10, UR4, URZ ;  /* 0x000000040a0472a4 */ /* 0x000fe2000f8e023f */
[----:B------:R-:W-:Y:S01]  /*0d90*/  SHF.R.S32.HI R0, RZ, 0x1f, R5 ;  /* 0x0000001fff007819 */ /* 0x000fe20000011405 */
[----:B------:R-:W-:Y:S01]  /*0da0*/  USHF.R.S32.HI UR22, URZ, 0x1f, UR18 ;  /* 0x0000001f3f167899 */ /* 0x000fe20008011412 */
[----:B------:R-:W-:Y:S01]  /*0db0*/  IADD3 R144, -R6, UR15, RZ ;  /* 0x0000000f06907c10 */ /* 0x000fe2000fffe1ff */
[----:B------:R-:W-:Y:S01]  /*0dc0*/  UIMAD UR25, UR11, UR5, UR4 ;  /* 0x000000050b1972a4 */ /* 0x000fe2000f8e0204 */
[----:B------:R-:W-:Y:S01]  /*0dd0*/  LEA.HI R0, R0, R6, RZ, 0x2 ;  /* 0x0000000600007211 */ /* 0x000fe200078f10ff */
[----:B------:R-:W-:Y:S01]  /*0de0*/  USEL UR24, UR18, URZ, !UP3 ;  /* 0x0000003f12187287 */ /* 0x000fe2000d800000 */
[----:B-----5:R-:W-:Y:S01]  /*0df0*/  SHF.R.S32.HI R4, RZ, 0x1f, R10 ;  /* 0x0000001fff047819 */ /* 0x020fe2000001140a */
[----:B------:R-:W-:Y:S01]  /*0e00*/  USEL UR23, UR22, URZ, !UP3 ;  /* 0x0000003f16177287 */ /* 0x000fe2000d800000 */
[C---:B------:R-:W-:Y:S01]  /*0e10*/  IADD3 R108, P0, R6.reuse, R10, RZ ;  /* 0x0000000a066c7210 */ /* 0x040fe20007f1e0ff */
[----:B------:R-:W-:Y:S01]  /*0e20*/  ULDC.64 UR4, c[0x0][0x248] ;  /* 0x0000920000047ab9 */ /* 0x000fe20000000a00 */
[----:B------:R-:W-:Y:S01]  /*0e30*/  IMAD.U32 R10, RZ, RZ, UR11 ;  /* 0x0000000bff0a7e24 */ /* 0x000fe2000f8e00ff */
[----:B------:R-:W-:Y:S01]  /*0e40*/  UIMAD UR4, UR23, UR4, URZ ;  /* 0x00000004170472a4 */ /* 0x000fe2000f8e023f */
[----:B------:R-:W-:Y:S01]  /*0e50*/  LEA.HI.X.SX32 R109, R6, R4, 0x1, P0 ;  /* 0x00000004066d7211 */ /* 0x000fe200000f0eff */
[----:B------:R-:W-:Y:S01]  /*0e60*/  IMAD.MOV.U32 R27, RZ, RZ, c[0x0][0x238] ;  /* 0x00008e00ff1b7624 */ /* 0x000fe200078e00ff */
[----:B------:R-:W-:Y:S01]  /*0e70*/  LOP3.LUT R4, R5, 0x1ffffffc, RZ, 0xc0, !PT ;  /* 0x1ffffffc05047812 */ /* 0x000fe200078ec0ff */
[----:B------:R-:W-:Y:S01]  /*0e80*/  IMAD.MOV.U32 R150, RZ, RZ, 0x6 ;  /* 0x00000006ff967424 */ /* 0x000fe200078e00ff */
[----:B------:R-:W-:Y:S01]  /*0e90*/  UIMAD UR4, UR24, UR5, UR4 ;  /* 0x00000005180472a4 */ /* 0x000fe2000f8e0204 */
[----:B------:R-:W-:Y:S01]  /*0ea0*/  IMAD.U32 R14, RZ, RZ, UR24 ;  /* 0x00000018ff0e7e24 */ /* 0x000fe2000f8e00ff */
[----:B------:R-:W-:Y:S01]  /*0eb0*/  USHF.R.S32.HI UR5, URZ, 0x1f, UR19 ;  /* 0x0000001f3f057899 */ /* 0x000fe20008011413 */
[----:B------:R-:W-:Y:S01]  /*0ec0*/  IMAD.SHL.U32 R153, R27, 0x40, RZ ;  /* 0x000000401b997824 */ /* 0x000fe200078e00ff */
[----:B-1----:R-:W-:Y:S01]  /*0ed0*/  LEA.HI R2, R5, R6, RZ, 0x1 ;  /* 0x0000000605027211 */ /* 0x002fe200078f08ff */
[----:B------:R-:W-:Y:S01]  /*0ee0*/  IMAD.MOV.U32 R151, RZ, RZ, 0x5 ;  /* 0x00000005ff977424 */ /* 0x000fe200078e00ff */
[-C--:B------:R-:W-:Y:S01]  /*0ef0*/  LEA.HI R5, R8, R159.reuse, RZ, 0x3 ;  /* 0x0000009f08057211 */ /* 0x080fe200078f18ff */
[----:B------:R-:W-:Y:S01]  /*0f00*/  IMAD.SHL.U32 R156, R27, 0x20, RZ ;  /* 0x000000201b9c7824 */ /* 0x000fe200078e00ff */
[----:B------:R-:W-:Y:S01]  /*0f10*/  LOP3.LUT R3, R2, 0x7fffffe, RZ, 0xc0, !PT ;  /* 0x07fffffe02037812 */ /* 0x000fe200078ec0ff */
[----:B------:R-:W-:Y:S01]  /*0f20*/  IMAD.MOV.U32 R154, RZ, RZ, c[0x0][0x280] ;  /* 0x0000a000ff9a7624 */ /* 0x000fe200078e00ff */
[----:B------:R-:W-:Y:S01]  /*0f30*/  LOP3.LUT R2, R0, 0xfffffffc, RZ, 0xc0, !PT ;  /* 0xfffffffc00027812 */ /* 0x000fe200078ec0ff */
[----:B------:R-:W-:Y:S01]  /*0f40*/  IMAD R0, R7, -0x40, R144 ;  /* 0xffffffc007007824 */ /* 0x000fe200078e0290 */
[----:B------:R-:W-:Y:S01]  /*0f50*/  SHF.R.S32.HI R5, RZ, 0x3, R5 ;  /* 0x00000003ff057819 */ /* 0x000fe20000011405 */
[----:B------:R-:W-:Y:S01]  /*0f60*/  IMAD.IADD R9, R6, 0x1, -R3 ;  /* 0x0000000106097824 */ /* 0x000fe200078e0a03 */
[----:B------:R-:W-:Y:S01]  /*0f70*/  LEA.HI R3, R12, R92, RZ, 0x1 ;  /* 0x0000005c0c037211 */ /* 0x000fe200078f08ff */
[----:B------:R-:W-:Y:S01]  /*0f80*/  IMAD.IADD R28, R6, 0x1, -R2 ;  /* 0x00000001061c7824 */ /* 0x000fe200078e0a02 */
[-C--:B------:R-:W-:Y:S01]  /*0f90*/  LEA.HI R2, R8, R159.reuse, RZ, 0x4 ;  /* 0x0000009f08027211 */ /* 0x080fe200078f20ff */
[----:B------:R-:W-:Y:S01]  /*0fa0*/  IMAD.MOV.U32 R155, RZ, RZ, c[0x0][0x290] ;  /* 0x0000a400ff9b7624 */ /* 0x000fe200078e00ff */
[C---:B------:R-:W-:Y:S01]  /*0fb0*/  ISETP.GE.AND P1, PT, R0.reuse, 0x1, PT ;  /* 0x000000010000780c */ /* 0x040fe20003f26270 */
[----:B------:R-:W-:Y:S01]  /*0fc0*/  IMAD.MOV.U32 R158, RZ, RZ, c[0x0][0x2b8] ;  /* 0x0000ae00ff9e7624 */ /* 0x000fe200078e00ff */
[----:B------:R-:W-:Y:S01]  /*0fd0*/  ISETP.GT.AND P0, PT, R0, 0x20, PT ;  /* 0x000000200000780c */ /* 0x000fe20003f04270 */
[----:B------:R-:W-:Y:S01]  /*0fe0*/  IMAD.SHL.U32 R0, R2, 0x10, RZ ;  /* 0x0000001002007824 */ /* 0x000fe200078e00ff */
[----:B------:R-:W-:Y:S01]  /*0ff0*/  LOP3.LUT R2, R3, 0x7fffffe, RZ, 0xc0, !PT ;  /* 0x07fffffe03027812 */ /* 0x000fe200078ec0ff */
[----:B------:R-:W-:Y:S01]  /*1000*/  IMAD.MOV.U32 R157, RZ, RZ, c[0x0][0x27c] ;  /* 0x00009f00ff9d7624 */ /* 0x000fe200078e00ff */
[----:B------:R-:W-:Y:S01]  /*1010*/  LEA.HI R6, R8, R159, RZ, 0x5 ;  /* 0x0000009f08067211 */ /* 0x000fe200078f28ff */
[----:B------:R-:W-:Y:S01]  /*1020*/  IMAD.MOV.U32 R148, RZ, RZ, c[0x0][0x27c] ;  /* 0x00009f00ff947624 */ /* 0x000fe200078e00ff */
[----:B------:R-:W-:Y:S01]  /*1030*/  LOP3.LUT R3, R0, 0xffffff00, RZ, 0xc0, !PT ;  /* 0xffffff0000037812 */ /* 0x000fe200078ec0ff */
[----:B------:R-:W-:Y:S01]  /*1040*/  IMAD.IADD R0, R92, 0x1, -R2 ;  /* 0x000000015c007824 */ /* 0x000fe200078e0a02 */
[-C--:B------:R-:W-:Y:S01]  /*1050*/  SHF.L.U64.HI R152, R27, R150.reuse, c[0x0][0x23c] ;  /* 0x00008f001b987619 */ /* 0x080fe20000010296 */
[----:B------:R-:W-:Y:S01]  /*1060*/  IMAD.IADD R2, R159, 0x1, -R4 ;  /* 0x000000019f027824 */ /* 0x000fe200078e0a04 */
[----:B------:R-:W-:Y:S01]  /*1070*/  SHF.L.U64.HI R151, R27, R151, c[0x0][0x23c] ;  /* 0x00008f001b977619 */ /* 0x000fe20000010297 */
[----:B------:R-:W-:Y:S01]  /*1080*/  IMAD.SHL.U32 R4, R6, 0x8, RZ ;  /* 0x0000000806047824 */ /* 0x000fe200078e00ff */
[-C--:B------:R-:W-:Y:S01]  /*1090*/  SHF.L.U64.HI R149, R154, R150.reuse, c[0x0][0x284] ;  /* 0x0000a1009a957619 */ /* 0x080fe20000010296 */
[----:B------:R-:W-:Y:S01]  /*10a0*/  IMAD R105, R0, 0x20, R3 ;  /* 0x0000002000697824 */ /* 0x000fe200078e0203 */
[----:B------:R-:W-:Y:S01]  /*10b0*/  SHF.L.U64.HI R150, R155, R150, c[0x0][0x294] ;  /* 0x0000a5009b967619 */ /* 0x000fe20000010296 */
[----:B------:R-:W-:Y:S01]  /*10c0*/  IMAD.SHL.U32 R2, R2, 0x8, RZ ;  /* 0x0000000802027824 */ /* 0x000fe200078e00ff */
[----:B------:R-:W-:Y:S01]  /*10d0*/  LOP3.LUT R0, R4, 0xffffff00, RZ, 0xc0, !PT ;  /* 0xffffff0004007812 */ /* 0x000fe200078ec0ff */
[----:B------:R-:W-:Y:S01]  /*10e0*/  IMAD.SHL.U32 R4, R5, 0x40, RZ ;  /* 0x0000004005047824 */ /* 0x000fe200078e00ff */
[----:B------:R-:W-:Y:S01]  /*10f0*/  IADD3 R141, R29, UR16, RZ ;  /* 0x000000101d8d7c10 */ /* 0x000fe2000fffe0ff */
[----:B------:R-:W-:Y:S01]  /*1100*/  IMAD R6, R109, c[0x0][0x238], RZ ;  /* 0x00008e006d067a24 */ /* 0x000fe200078e02ff */
[----:B------:R-:W-:Y:S01]  /*1110*/  SHF.R.S32.HI R3, RZ, 0x1f, R2 ;  /* 0x0000001fff037819 */ /* 0x000fe20000011402 */
[----:B------:R-:W-:Y:S01]  /*1120*/  IMAD R9, R9, 0x20, R0 ;  /* 0x0000002009097824 */ /* 0x000fe200078e0200 */
[----:B------:R-:W-:Y:S01]  /*1130*/  LOP3.LUT R0, R4, 0xc0, RZ, 0xc0, !PT ;  /* 0x000000c004007812 */ /* 0x000fe200078ec0ff */
[----:B------:R-:W-:Y:S01]  /*1140*/  IMAD R6, R108, c[0x0][0x23c], R6 ;  /* 0x00008f006c067a24 */ /* 0x000fe200078e0206 */
[----:B------:R-:W-:Y:S01]  /*1150*/  ISETP.GE.AND P4, PT, R2, c[0x0][0x1d4], PT ;  /* 0x0000750002007a0c */ /* 0x000fe20003f86270 */
[----:B------:R-:W-:Y:S01]  /*1160*/  IMAD.WIDE.U32 R4, R108, c[0x0][0x238], R2 ;  /* 0x00008e006c047a25 */ /* 0x000fe200078e0002 */
[----:B------:R-:W-:-:S02]  /*1170*/  LOP3.LUT R8, R0, 0x18, R2, 0xf8, !PT ;  /* 0x0000001800087812 */ /* 0x000fc400078ef802 */
[----:B------:R-:W-:Y:S01]  /*1180*/  SHF.R.U32.HI R7, RZ, 0x3, R0 ;  /* 0x00000003ff077819 */ /* 0x000fe20000011600 */
[----:B------:R-:W-:Y:S01]  /*1190*/  IMAD.IADD R5, R5, 0x1, R6 ;  /* 0x0000000105057824 */ /* 0x000fe200078e0206 */
[----:B------:R-:W-:Y:S01]  /*11a0*/  IADD3 R0, R2, 0x20, RZ ;  /* 0x0000002002007810 */ /* 0x000fe20007ffe0ff */
[----:B------:R-:W-:Y:S01]  /*11b0*/  IMAD.U32 R6, RZ, RZ, UR11 ;  /* 0x0000000bff067e24 */ /* 0x000fe2000f8e00ff */
[----:B------:R-:W-:Y:S01]  /*11c0*/  LOP3.LUT R7, R8, R7, RZ, 0x3c, !PT ;  /* 0x0000000708077212 */ /* 0x000fe200078e3cff */
[----:B------:R-:W-:Y:S01]  /*11d0*/  IMAD.WIDE.U32 R10, R10, c[0x0][0x260], R2 ;  /* 0x000098000a0a7a25 */ /* 0x000fe200078e0002 */
[----:B------:R-:W-:Y:S02]  /*11e0*/  ISETP.GE.AND P6, PT, R0, c[0x0][0x1d4], PT ;  /* 0x0000750000007a0c */ /* 0x000fe40003fc6270 */
[----:B------:R-:W-:Y:S01]  /*11f0*/  IADD3 R0, R2, 0x40, RZ ;  /* 0x0000004002007810 */ /* 0x000fe20007ffe0ff */
[----:B------:R-:W-:Y:S01]  /*1200*/  IMAD.WIDE.U32 R4, R6, c[0x0][0x240], R4 ;  /* 0x0000900006047a25 */ /* 0x000fe200078e0004 */
[----:B------:R-:W-:-:S02]  /*1210*/  SHF.R.S32.HI R2, RZ, 0x1f, R92 ;  /* 0x0000001fff027819 */ /* 0x000fc4000001145c */
[----:B------:R-:W-:Y:S01]  /*1220*/  ISETP.GE.AND P5, PT, R0, c[0x0][0x1d4], PT ;  /* 0x0000750000007a0c */ /* 0x000fe20003fa6270 */
[----:B------:R-:W-:Y:S01]  /*1230*/  IMAD.IADD R80, R9, 0x1, R7 ;  /* 0x0000000109507824 */ /* 0x000fe200078e0207 */
[----:B------:R-:W-:Y:S01]  /*1240*/  LOP3.LUT R0, R12, 0xfffffffe, RZ, 0xc0, !PT ;  /* 0xfffffffe0c007812 */ /* 0x000fe200078ec0ff */
[----:B------:R-:W-:Y:S01]  /*1250*/  IMAD R12, R152, UR19, RZ ;  /* 0x00000013980c7c24 */ /* 0x000fe2000f8e02ff */
[----:B------:R-:W-:Y:S01]  /*1260*/  IADD3 R5, R5, UR25, RZ ;  /* 0x0000001905057c10 */ /* 0x000fe2000fffe0ff */
[----:B------:R-:W-:Y:S01]  /*1270*/  IMAD.SHL.U32 R80, R80, 0x2, RZ ;  /* 0x0000000250507824 */ /* 0x000fe200078e00ff */
[----:B------:R-:W-:Y:S01]  /*1280*/  P2R R112, PR, RZ, 0x10 ;  /* 0x00000010ff707803 */ /* 0x000fe20000000000 */
[----:B------:R-:W-:Y:S02]  /*1290*/  IMAD.IADD R15, R159, 0x1, -R0 ;  /* 0x000000019f0f7824 */ /* 0x000fe400078e0a00 */
[----:B------:R-:W-:-:S04]  /*12a0*/  IMAD.WIDE.U32 R116, R14, c[0x0][0x248], R4 ;  /* 0x000092000e747a25 */ /* 0x000fc800078e0004 */
[----:B------:R-:W-:Y:S01]  /*12b0*/  IMAD.SHL.U32 R32, R15, 0x4, RZ ;  /* 0x000000040f207824 */ /* 0x000fe200078e00ff */
[----:B------:R-:W-:Y:S01]  /*12c0*/  IADD3 R115, R117, UR4, RZ ;  /* 0x0000000475737c10 */ /* 0x000fe2000fffe0ff */
[C---:B------:R-:W-:Y:S02]  /*12d0*/  IMAD R0, R2.reuse, c[0x0][0x280], RZ ;  /* 0x0000a00002007a24 */ /* 0x040fe400078e02ff */
[----:B------:R-:W-:Y:S01]  /*12e0*/  IMAD R2, R2, c[0x0][0x290], RZ ;  /* 0x0000a40002027a24 */ /* 0x000fe200078e02ff */
[----:B------:R-:W-:Y:S01]  /*12f0*/  SHF.R.S32.HI R33, RZ, 0x1f, R32 ;  /* 0x0000001fff217819 */ /* 0x000fe20000011420 */
[----:B------:R-:W-:Y:S01]  /*1300*/  IMAD.MOV.U32 R114, RZ, RZ, R116 ;  /* 0x000000ffff727224 */ /* 0x000fe200078e0074 */
[----:B------:R-:W-:Y:S01]  /*1310*/  IADD3 R34, R32, 0x10, RZ ;  /* 0x0000001020227810 */ /* 0x000fe20007ffe0ff */
[----:B------:R-:W-:Y:S01]  /*1320*/  IMAD R13, R92, c[0x0][0x284], R0 ;  /* 0x0000a1005c0d7a24 */ /* 0x000fe200078e0200 */
[C---:B------:R-:W-:Y:S01]  /*1330*/  IADD3 R31, R32.reuse, 0x20, RZ ;  /* 0x00000020201f7810 */ /* 0x040fe20007ffe0ff */
[----:B------:R-:W-:Y:S01]  /*1340*/  IMAD.SHL.U32 R24, R15, 0x8, RZ ;  /* 0x000000080f187824 */ /* 0x000fe200078e00ff */
[----:B------:R-:W-:Y:S01]  /*1350*/  IADD3 R37, R32, 0x28, RZ ;  /* 0x0000002820257810 */ /* 0x000fe20007ffe0ff */
[----:B------:R-:W-:Y:S01]  /*1360*/  IMAD R0, R92, c[0x0][0x294], R2 ;  /* 0x0000a5005c007a24 */ /* 0x000fe200078e0202 */
[----:B------:R-:W-:Y:S01]  /*1370*/  IADD3 R36, R32, 0x8, RZ ;  /* 0x0000000820247810 */ /* 0x000fe20007ffe0ff */
[----:B------:R-:W-:Y:S01]  /*1380*/  IMAD.WIDE.U32 R2, R92, c[0x0][0x290], R32 ;  /* 0x0000a4005c027a25 */ /* 0x000fe200078e0020 */
[----:B------:R-:W-:-:S02]  /*1390*/  SHF.R.S32.HI R25, RZ, 0x1f, R24 ;  /* 0x0000001fff197819 */ /* 0x000fc40000011418 */
[C---:B------:R-:W-:Y:S01]  /*13a0*/  IADD3 R95, R24.reuse, 0x30, RZ ;  /* 0x00000030185f7810 */ /* 0x040fe20007ffe0ff */
[C---:B------:R-:W-:Y:S01]  /*13b0*/  IMAD R12, R153.reuse, UR5, R12 ;  /* 0x00000005990c7c24 */ /* 0x040fe2000f8e020c */
[----:B------:R-:W-:Y:S01]  /*13c0*/  ULDC.64 UR4, c[0x0][0x260] ;  /* 0x0000980000047ab9 */ /* 0x000fe20000000a00 */
[----:B------:R-:W-:Y:S01]  /*13d0*/  IMAD.WIDE.U32 R4, R153, UR19, R114 ;  /* 0x0000001399047c25 */ /* 0x000fe2000f8e0072 */
[----:B------:R-:W-:Y:S01]  /*13e0*/  UIMAD UR4, UR10, UR4, URZ ;  /* 0x000000040a0472a4 */ /* 0x000fe2000f8e023f */
[----:B------:R-:W-:Y:S02]  /*13f0*/  IADD3 R94, R24, 0x40, RZ ;  /* 0x00000040185e7810 */ /* 0x000fe40007ffe0ff */
[----:B------:R-:W-:Y:S01]  /*1400*/  IMAD.WIDE.U32 R6, R92, c[0x0][0x280], R32 ;  /* 0x0000a0005c067a25 */ /* 0x000fe200078e0020 */
[----:B------:R-:W-:Y:S01]  /*1410*/  UIMAD UR4, UR11, UR5, UR4 ;  /* 0x000000050b0472a4 */ /* 0x000fe2000f8e0204 */
[----:B------:R-:W-:Y:S02]  /*1420*/  IADD3 R93, R24, 0x50, RZ ;  /* 0x00000050185d7810 */ /* 0x000fe40007ffe0ff */
[----:B------:R-:W-:Y:S01]  /*1430*/  IMAD.MOV.U32 R20, RZ, RZ, R2 ;  /* 0x000000ffff147224 */ /* 0x000fe200078e0002 */
[C---:B------:R-:W-:Y:S01]  /*1440*/  @P1 LEA R2, P3, R4.reuse, c[0x0][0x220], 0x1 ;  /* 0x0000880004021a11 */ /* 0x040fe200078608ff */
[----:B------:R-:W-:Y:S01]  /*1450*/  IMAD.IADD R12, R5, 0x1, R12 ;  /* 0x00000001050c7824 */ /* 0x000fe200078e020c */
[----:B------:R-:W-:Y:S01]  /*1460*/  IADD3 R5, R11, UR4, RZ ;  /* 0x000000040b057c10 */ /* 0x000fe2000fffe0ff */
[----:B------:R-:W-:Y:S01]  /*1470*/  IMAD.IADD R23, R7, 0x1, R13 ;  /* 0x0000000107177824 */ /* 0x000fe200078e020d */
[----:B------:R-:W-:Y:S01]  /*1480*/  ULDC.64 UR4, c[0x0][0x1e8] ;  /* 0x00007a0000047ab9 */ /* 0x000fe20000000a00 */
[----:B------:R-:W-:Y:S01]  /*1490*/  IMAD.IADD R21, R3, 0x1, R0 ;  /* 0x0000000103157824 */ /* 0x000fe200078e0200 */
[----:B------:R-:W-:Y:S01]  /*14a0*/  @P1 LEA.HI.X R3, R4, c[0x0][0x224], R12, 0x1, P3 ;  /* 0x0000890004031a11 */ /* 0x000fe200018f0c0c */
[----:B------:R-:W-:Y:S01]  /*14b0*/  IMAD.MOV.U32 R22, RZ, RZ, R6 ;  /* 0x000000ffff167224 */ /* 0x000fe200078e0006 */
[----:B------:R-:W-:Y:S01]  /*14c0*/  ISETP.GE.AND P3, PT, R24, c[0x0][0x27c], PT ;  /* 0x00009f0018007a0c */ /* 0x000fe20003f66270 */
[----:B------:R-:W-:Y:S01]  /*14d0*/  IMAD.WIDE.U32 R6, R92, c[0x0][0x290], R24 ;  /* 0x0000a4005c067a25 */ /* 0x000fe200078e0018 */
[----:B------:R-:W-:Y:S01]  /*14e0*/  UIMAD UR25, UR10, UR4, URZ ;  /* 0x000000040a1972a4 */ /* 0x000fe2000f8e023f */
[----:B------:R-:W-:Y:S01]  /*14f0*/  @!PT LDS RZ, [RZ] ;  /* 0x00000000fffff984 */ /* 0x000fe20000000800 */
[----:B------:R-:W-:Y:S01]  /*1500*/  @!PT LDS RZ, [RZ] ;  /* 0x00000000fffff984 */ /* 0x000fe20000000800 */
[----:B------:R-:W-:Y:S01]  /*1510*/  @!PT LDS RZ, [RZ] ;  /* 0x00000000fffff984 */ /* 0x000fe20000000800 */
[----:B------:R1:W-:Y:S01]  /*1520*/  @P1 LDGSTS.E.BYPASS.LTC128B.128 [R80+0x3100], [R2.64], !P4 ;  /* 0x0310000002501fae */ /* 0x0003e2000e101d54 */
[----:B------:R-:W-:Y:S01]  /*1530*/  P2R R145, PR, RZ, 0x8 ;  /* 0x00000008ff917803 */ /* 0x000fe20000000000 */
[----:B------:R-:W-:Y:S01]  /*1540*/  IMAD.IADD R17, R0, 0x1, R7 ;  /* 0x0000000100117824 */ /* 0x000fe200078e0207 */
[----:B------:R-:W-:Y:S01]  /*1550*/  SEL R0, RZ, c[0x0][0x27c], !P3 ;  /* 0x00009f00ff007a07 */ /* 0x000fe20005800000 */
[----:B------:R-:W-:Y:S01]  /*1560*/  IMAD.MOV.U32 R16, RZ, RZ, R6 ;  /* 0x000000ffff107224 */ /* 0x000fe200078e0006 */
[----:B------:R1:W-:Y:S01]  /*1570*/  @P1 LDGSTS.E.BYPASS.LTC128B.128 [R80+0x4100], [R2.64+0x40], !P6 ;  /* 0x0410004002501fae */ /* 0x0003e2000f101d54 */
[----:B------:R-:W-:Y:S01]  /*1580*/  IMAD.IADD R27, R32, 0x1, R34 ;  /* 0x00000001201b7824 */ /* 0x000fe200078e0222 */
[----:B------:R-:W-:Y:S01]  /*1590*/  UIMAD.WIDE.U32 UR28, UR11, UR4, URZ ;  /* 0x000000040b1c72a5 */ /* 0x000fe2000f8e003f */
[----:B------:R-:W-:Y:S01]  /*15a0*/  IMAD.IADD R6, R24, 0x1, R0 ;  /* 0x0000000118067824 */ /* 0x000fe200078e0200 */
[----:B------:R1:W-:Y:S01]  /*15b0*/  @P1 LDGSTS.E.BYPASS.LTC128B.128 [R80+0x5100], [R2.64+0x80], !P5 ;  /* 0x0510008002501fae */ /* 0x0003e2000e901d54 */
[----:B------:R-:W-:Y:S01]  /*15c0*/  @P0 IADD3 R0, P1, R156, R4, RZ ;  /* 0x000000049c000210 */ /* 0x000fe20007f3e0ff */
[----:B------:R-:W-:Y:S01]  /*15d0*/  IMAD.MOV.U32 R4, RZ, RZ, R10 ;  /* 0x000000ffff047224 */ /* 0x000fe200078e000a */
[----:B------:R-:W-:Y:S01]  /*15e0*/  ISETP.GE.AND P3, PT, R27, c[0x0][0x27c], PT ;  /* 0x00009f001b007a0c */ /* 0x000fe20003f66270 */
[----:B------:R-:W-:Y:S01]  /*15f0*/  IMAD.WIDE.U32 R8, R92, c[0x0][0x280], R24 ;  /* 0x0000a0005c087a25 */ /* 0x000fe200078e0018 */
[----:B------:R-:W-:Y:S01]  /*1600*/  SHF.R.S32.HI R7, RZ, 0x1f, R6 ;  /* 0x0000001fff077819 */ /* 0x000fe20000011406 */
[----:B------:R-:W-:Y:S01]  /*1610*/  UIMAD UR25, UR11, UR5, UR25 ;  /* 0x000000050b1972a4 */ /* 0x000fe2000f8e0219 */
[----:B------:R-:W-:Y:S01]  /*1620*/  P2R R143, PR, RZ, 0x8 ;  /* 0x00000008ff8f7803 */ /* 0x000fe20000000000 */
[----:B------:R-:W-:Y:S01]  /*1630*/  IMAD.WIDE.U32 R106, R14, c[0x0][0x268], R4 ;  /* 0x00009a000e6a7a25 */ /* 0x000fe200078e0004 */
[CC--:B------:R-:W-:Y:S01]  /*1640*/  LEA.HI R11, R7.reuse, R6.reuse, RZ, 0x3 ;  /* 0x00000006070b7211 */ /* 0x0c0fe200078f18ff */
[----:B------:R-:W-:Y:S01]  /*1650*/  ULDC.64 UR4, c[0x0][0x210] ;  /* 0x0000840000047ab9 */ /* 0x000fe20000000a00 */
[----:B------:R-:W-:Y:S01]  /*1660*/  LEA.HI R6, R7, R6, RZ, 0x5 ;  /* 0x0000000607067211 */ /* 0x000fe200078f28ff */
[----:B------:R-:W-:Y:S01]  /*1670*/  IMAD.IADD R19, R13, 0x1, R9 ;  /* 0x000000010d137824 */ /* 0x000fe200078e0209 */
[----:B------:R-:W-:Y:S01]  /*1680*/  UIMAD UR27, UR10, UR4, URZ ;  /* 0x000000040a1b72a4 */ /* 0x000fe2000f8e023f */
[----:B------:R-:W-:Y:S01]  /*1690*/  IMAD.MOV.U32 R18, RZ, RZ, R8 ;  /* 0x000000ffff127224 */ /* 0x000fe200078e0008 */
[----:B------:R-:W-:Y:S01]  /*16a0*/  UIMAD.WIDE.U32 UR30, UR11, UR4, URZ ;  /* 0x000000040b1e72a5 */ /* 0x000fe2000f8e003f */
[C---:B------:R-:W-:Y:S01]  /*16b0*/  IMAD.WIDE.U32 R124, R147.reuse, c[0x0][0x280], R22 ;  /* 0x0000a000937c7a25 */ /* 0x040fe200078e0016 */
[----:B------:R-:W-:Y:S01]  /*16c0*/  UIMAD UR27, UR11, UR5, UR27 ;  /* 0x000000050b1b72a4 */ /* 0x000fe2000f8e021b */
[----:B------:R-:W-:Y:S01]  /*16d0*/  SHF.R.S32.HI R8, RZ, 0x1f, R27 ;  /* 0x0000001fff087819 */ /* 0x000fe2000001141b */
[----:B------:R-:W-:Y:S01]  /*16e0*/  UIADD3 UR25, UR29, UR25, URZ ;  /* 0x000000191d197290 */ /* 0x000fe2000fffe03f */
[C---:B------:R-:W-:Y:S01]  /*16f0*/  IMAD.WIDE.U32 R122, R147.reuse, c[0x0][0x290], R20 ;  /* 0x0000a400937a7a25 */ /* 0x040fe200078e0014 */
[----:B------:R-:W-:Y:S01]  /*1700*/  ULDC.64 UR4, c[0x0][0x268] ;  /* 0x00009a0000047ab9 */ /* 0x000fe20000000a00 */
[----:B------:R-:W-:Y:S01]  /*1710*/  LEA.HI R8, R8, R27, RZ, 0x3 ;  /* 0x0000001b08087211 */ /* 0x000fe200078f18ff */
[----:B------:R-:W-:Y:S01]  /*1720*/  UIMAD UR4, UR23, UR4, URZ ;  /* 0x00000004170472a4 */ /* 0x000fe2000f8e023f */
[----:B------:R-:W-:Y:S01]  /*1730*/  IMAD.WIDE.U32 R120, R147, c[0x0][0x280], R18 ;  /* 0x0000a00093787a25 */ /* 0x000fe200078e0012 */
[----:B------:R-:W-:Y:S01]  /*1740*/  IADD3 R35, R32, 0x18, RZ ;  /* 0x0000001820237810 */ /* 0x000fe20007ffe0ff */
[----:B------:R-:W-:Y:S01]  /*1750*/  UIADD3 UR27, UR31, UR27, URZ ;  /* 0x0000001b1f1b7290 */ /* 0x000fe2000fffe03f */
[----:B------:R-:W-:Y:S01]  /*1760*/  LOP3.LUT R88, R8, 0xfffffff8, RZ, 0xc0, !PT ;  /* 0xfffffff808587812 */ /* 0x000fe200078ec0ff */
[----:B-1----:R-:W-:Y:S01]  /*1770*/  @P0 IMAD.X R3, R151, 0x1, R12, P1 ;  /* 0x0000000197030824 */ /* 0x002fe200008e060c */
[----:B------:R-:W-:Y:S01]  /*1780*/  @P0 LEA R2, P1, R0, c[0x0][0x220], 0x1 ;  /* 0x0000880000020a11 */ /* 0x000fe200078208ff */
[----:B------:R-:W-:Y:S01]  /*1790*/  IMAD.WIDE.U32 R118, R147, c[0x0][0x290], R16 ;  /* 0x0000a40093767a25 */ /* 0x000fe200078e0010 */
[----:B------:R-:W-:Y:S01]  /*17a0*/  UIMAD UR24, UR24, UR5, UR4 ;  /* 0x00000005181872a4 */ /* 0x000fe2000f8e0204 */
[----:B------:R-:W-:-:S02]  /*17b0*/  SHF.R.S32.HI R140, RZ, 0x3, R11 ;  /* 0x00000003ff8c7819 */ /* 0x000fc4000001140b */
[----:B------:R-:W-:Y:S01]  /*17c0*/  @P0 LEA.HI.X R3, R0, c[0x0][0x224], R3, 0x1, P1 ;  /* 0x0000890000030a11 */ /* 0x000fe200008f0c03 */
[----:B------:R-:W-:Y:S01]  /*17d0*/  ULDC.64 UR4, c[0x0][0x2b0] ;  /* 0x0000ac0000047ab9 */ /* 0x000fe20000000a00 */
[----:B------:R-:W-:Y:S01]  /*17e0*/  SEL R0, RZ, c[0x0][0x27c], !P3 ;  /* 0x00009f00ff007a07 */ /* 0x000fe20005800000 */
[----:B------:R-:W-:Y:S01]  /*17f0*/  IMAD.SHL.U32 R154, R154, 0x40, RZ ;  /* 0x000000409a9a7824 */ /* 0x000fe200078e00ff */
[----:B------:R-:W-:Y:S01]  /*1800*/  SHF.R.S32.HI R101, RZ, 0x1f, R88 ;  /* 0x0000001fff657819 */ /* 0x000fe20000011458 */
[----:B------:R1:W-:Y:S01]  /*1810*/  @P0 LDGSTS.E.BYPASS.LTC128B.128 [R80+0x3900], [R2.64], !P4 ;  /* 0x0390000002500fae */ /* 0x0003e2000e101d54 */
[----:B------:R-:W-:Y:S01]  /*1820*/  IMAD.SHL.U32 R155, R155, 0x40, RZ ;  /* 0x000000409b9b7824 */ /* 0x000fe200078e00ff */
[----:B------:R-:W-:Y:S01]  /*1830*/  IADD3 R110, R107, UR24, RZ ;  /* 0x000000186b6e7c10 */ /* 0x000fe2000fffe0ff */
[----:B------:R-:W-:Y:S01]  /*1840*/  IMAD.IADD R0, R0, 0x1, R27 ;  /* 0x0000000100007824 */ /* 0x000fe200078e021b */
[----:B------:R1:W-:Y:S01]  /*1850*/  @P0 LDGSTS.E.BYPASS.LTC128B.128 [R80+0x4900], [R2.64+0x40], !P6 ;  /* 0x0490004002500fae */ /* 0x0003e2000f101d54 */
[----:B------:R-:W-:-:S02]  /*1860*/  IMAD.SHL.U32 R148, R148, 0x2, RZ ;  /* 0x0000000294947824 */ /* 0x000fc400078e00ff */
[----:B------:R-:W-:Y:S01]  /*1870*/  IMAD.U32 R79, RZ, RZ, UR19 ;  /* 0x00000013ff4f7e24 */ /* 0x000fe2000f8e00ff */
[----:B------:R1:W-:Y:S01]  /*1880*/  @P0 LDGSTS.E.BYPASS.LTC128B.128 [R80+0x5900], [R2.64+0x80], !P5 ;  /* 0x0590008002500fae */ /* 0x0003e2000e901d54 */
[C---:B------:R-:W-:Y:S01]  /*1890*/  LOP3.LUT P0, RZ, R28.reuse, 0x2, RZ, 0xc0, !PT ;  /* 0x000000021cff7812 */ /* 0x040fe2000780c0ff */
[----:B------:R-:W-:Y:S02]  /*18a0*/  IMAD R111, R15, 0x40, R92 ;  /* 0x000000400f6f7824 */ /* 0x000fe400078e025c */
[----:B------:R-:W0:Y:S01]  /*18b0*/  LDGDEPBAR ;  /* 0x00000000000079af */ /* 0x000e220000000000 */
[----:B-1----:R-:W-:Y:S01]  /*18c0*/  IMAD.SHL.U32 R3, R28, 0x40, RZ ;  /* 0x000000401c037824 */ /* 0x002fe200078e00ff */
[----:B------:R-:W-:-:S04]  /*18d0*/  SHF.R.S32.HI R2, RZ, 0x1f, R0 ;  /* 0x0000001fff027819 */ /* 0x000fc80000011400 */
[----:B------:R-:W-:Y:S02]  /*18e0*/  LOP3.LUT R98, R3, 0xc0, RZ, 0xc0, !PT ;  /* 0x000000c003627812 */ /* 0x000fe400078ec0ff */
[CC--:B------:R-:W-:Y:S02]  /*18f0*/  LEA.HI R10, R2.reuse, R0.reuse, RZ, 0x3 ;  /* 0x00000000020a7211 */ /* 0x0c0fe400078f18ff */
[----:B------:R-:W-:Y:S02]  /*1900*/  LEA.HI R5, R2, R0, RZ, 0x5 ;  /* 0x0000000002057211 */ /* 0x000fe400078f28ff */
[----:B------:R-:W-:Y:S02]  /*1910*/  SHF.R.U32.HI R99, RZ, 0x3, R98 ;  /* 0x00000003ff637819 */ /* 0x000fe40000011662 */
[----:B------:R-:W-:Y:S02]  /*1920*/  LOP3.LUT R4, R98, 0x18, R11, 0xf8, !PT ;  /* 0x0000001862047812 */ /* 0x000fe400078ef80b */
[----:B------:R-:W-:Y:S01]  /*1930*/  SHF.R.S32.HI R133, RZ, 0x3, R10 ;  /* 0x00000003ff857819 */ /* 0x000fe2000001140a */
[----:B--2---:R1:W2:Y:S02]  /*1940*/  @P2 R2UR UR26, R26 ;  /* 0x000000001a1a23c2 */ /* 0x0042a400000e0000 */
[----:B-1----:R-:W-:Y:S01]  /*1950*/  IMAD.IADD R26, R32, 0x1, R31 ;  /* 0x00000001201a7824 */ /* 0x002fe200078e021f */
[----:B--2---:R-:W-:-:S02]  /*1960*/  @UP0 USHF.R.S32.HI UR33, URZ, 0x1f, UR26 ;  /* 0x0000001f3f210899 */ /* 0x004fc4000801141a */
[----:B------:R-:W-:Y:S01]  /*1970*/  @UP0 UMOV UR32, UR26 ;  /* 0x0000001a00200c82 */ /* 0x000fe20008000000 */
[----:B------:R-:W-:Y:S01]  /*1980*/  BAR.SYNC.DEFER_BLOCKING 0x0 ;  /* 0x0000000000007b1d */ /* 0x000fe20000010000 */
[----:B------:R-:W-:Y:S02]  /*1990*/  ISETP.GE.AND P1, PT, R26, c[0x0][0x27c], PT ;  /* 0x00009f001a007a0c */ /* 0x000fe40003f26270 */
[--C-:B------:R-:W-:Y:S02]  /*19a0*/  SHF.R.S32.HI R7, RZ, 0x1f, R26.reuse ;  /* 0x0000001fff077819 */ /* 0x100fe4000001141a */
[----:B------:R-:W-:Y:S01]  /*19b0*/  SEL R3, RZ, c[0x0][0x27c], !P1 ;  /* 0x00009f00ff037a07 */ /* 0x000fe20004800000 */
[----:B------:R-:W-:Y:S01]  /*19c0*/  @!UP0 UMOV UR33, UR22 ;  /* 0x0000001600218c82 */ /* 0x000fe20008000000 */
[----:B------:R-:W-:Y:S01]  /*19d0*/  LEA.HI R7, R7, R26, RZ, 0x3 ;  /* 0x0000001a07077211 */ /* 0x000fe200078f18ff */
[----:B------:R-:W-:Y:S01]  /*19e0*/  UIMAD UR22, UR33, UR4, URZ ;  /* 0x00000004211672a4 */ /* 0x000fe2000f8e023f */
[----:B------:R-:W-:Y:S01]  /*19f0*/  P2R R142, PR, RZ, 0x2 ;  /* 0x00000002ff8e7803 */ /* 0x000fe20000000000 */
[----:B------:R-:W-:Y:S01]  /*1a00*/  IMAD.IADD R0, R3, 0x1, R26 ;  /* 0x0000000103007824 */ /* 0x000fe200078e021a */
[----:B------:R-:W-:Y:S01]  /*1a10*/  LOP3.LUT R87, R7, 0xfffffff8, RZ, 0xc0, !PT ;  /* 0xfffffff807577812 */ /* 0x000fe200078ec0ff */
[----:B------:R-:W-:Y:S01]  /*1a20*/  IMAD.SHL.U32 R3, R6, 0x40, RZ ;  /* 0x0000004006037824 */ /* 0x000fe200078e00ff */
[----:B------:R-:W-:Y:S01]  /*1a30*/  @!UP0 UMOV UR32, UR18 ;  /* 0x0000001200208c82 */ /* 0x000fe20008000000 */
[----:B------:R-:W-:Y:S01]  /*1a40*/  ISETP.NE.AND P1, PT, R158, 0x1, PT ;  /* 0x000000019e00780c */ /* 0x000fe20003f25270 */
[----:B------:R-:W-:Y:S01]  /*1a50*/  UIMAD.WIDE.U32 UR34, UR32, UR4, URZ ;  /* 0x00000004202272a5 */ /* 0x000fe2000f8e003f */
[----:B------:R-:W-:Y:S01]  /*1a60*/  SHF.R.S32.HI R2, RZ, 0x1f, R0 ;  /* 0x0000001fff027819 */ /* 0x000fe20000011400 */
[----:B------:R-:W-:Y:S01]  /*1a70*/  UIMAD UR5, UR32, UR5, UR22 ;  /* 0x00000005200572a4 */ /* 0x000fe2000f8e0216 */
[----:B------:R-:W-:Y:S01]  /*1a80*/  LOP3.LUT R6, R3, 0x7ffff800, RZ, 0xc0, !PT ;  /* 0x7ffff80003067812 */ /* 0x000fe200078ec0ff */
[----:B------:R-:W-:Y:S01]  /*1a90*/  ULDC.U8 UR4, c[0x0][0x298] ;  /* 0x0000a60000047ab9 */ /* 0x000fe20000000000 */
[----:B------:R-:W-:Y:S01]  /*1aa0*/  LOP3.LUT R3, R4, R99, RZ, 0x3c, !PT ;  /* 0x0000006304037212 */ /* 0x000fe200078e3cff */
[----:B------:R-:W-:Y:S01]  /*1ab0*/  UIADD3 UR5, UR35, UR5, URZ ;  /* 0x0000000523057290 */ /* 0x000fe2000fffe03f */
[----:B------:R-:W-:-:S02]  /*1ac0*/  LEA.HI R9, R2, R0, RZ, 0x3 ;  /* 0x0000000002097211 */ /* 0x000fc400078f18ff */
[----:B------:R-:W-:Y:S01]  /*1ad0*/  LEA.HI R0, R2, R0, RZ, 0x5 ;  /* 0x0000000002007211 */ /* 0x000fe200078f28ff */
[----:B------:R-:W-:Y:S01]  /*1ae0*/  IMAD.SHL.U32 R2, R5, 0x40, RZ ;  /* 0x0000004005027824 */ /* 0x000fe200078e00ff */
[----:B------:R-:W-:Y:S02]  /*1af0*/  IADD3 R14, R3, R6, R105 ;  /* 0x00000006030e7210 */ /* 0x000fe40007ffe069 */
[----:B------:R-:W-:Y:S01]  /*1b00*/  LOP3.LUT R3, R98, 0x18, R10, 0xf8, !PT ;  /* 0x0000001862037812 */ /* 0x000fe200078ef80a */
[----:B------:R-:W-:Y:S01]  /*1b10*/  IMAD.SHL.U32 R0, R0, 0x40, RZ ;  /* 0x0000004000007824 */ /* 0x000fe200078e00ff */
[----:B------:R-:W-:Y:S01]  /*1b20*/  LOP3.LUT R4, R98, 0x18, R9, 0xf8, !PT ;  /* 0x0000001862047812 */ /* 0x000fe200078ef809 */
[----:B------:R-:W-:Y:S01]  /*1b30*/  IMAD.SHL.U32 R131, R14, 0x2, RZ ;  /* 0x000000020e837824 */ /* 0x000fe200078e00ff */
[----:B------:R-:W-:Y:S02]  /*1b40*/  LOP3.LUT R5, R2, 0x7ffff800, RZ, 0xc0, !PT ;  /* 0x7ffff80002057812 */ /* 0x000fe400078ec0ff */
[----:B------:R-:W-:-:S02]  /*1b50*/  LOP3.LUT R3, R3, R99, RZ, 0x3c, !PT ;  /* 0x0000006303037212 */ /* 0x000fc400078e3cff */
[----:B------:R-:W-:Y:S02]  /*1b60*/  LOP3.LUT R2, R0, 0x7ffff800, RZ, 0xc0, !PT ;  /* 0x7ffff80000027812 */ /* 0x000fe400078ec0ff */
[----:B------:R-:W-:Y:S02]  /*1b70*/  LOP3.LUT R0, R4, R99, RZ, 0x3c, !PT ;  /* 0x0000006304007212 */ /* 0x000fe400078e3cff */
[----:B------:R-:W-:Y:S02]  /*1b80*/  IADD3 R13, R3, R5, R105 ;  /* 0x00000005030d7210 */ /* 0x000fe40007ffe069 */
[----:B------:R-:W-:Y:S02]  /*1b90*/  SHF.R.S32.HI R4, RZ, 0x1f, R95 ;  /* 0x0000001fff047819 */ /* 0x000fe4000001145f */
[----:B------:R-:W-:Y:S01]  /*1ba0*/  SHF.R.S32.HI R3, RZ, 0x1f, R94 ;  /* 0x0000001fff037819 */ /* 0x000fe2000001145e */
[----:B------:R-:W-:Y:S01]  /*1bb0*/  IMAD.SHL.U32 R126, R13, 0x2, RZ ;  /* 0x000000020d7e7824 */ /* 0x000fe200078e00ff */
[----:B------:R-:W-:-:S02]  /*1bc0*/  SHF.R.S32.HI R5, RZ, 0x1f, R93 ;  /* 0x0000001fff057819 */ /* 0x000fc4000001145d */
[----:B------:R-:W-:Y:S02]  /*1bd0*/  LEA.HI R6, R4, R95, RZ, 0x3 ;  /* 0x0000005f04067211 */ /* 0x000fe400078f18ff */
[----:B------:R-:W-:Y:S02]  /*1be0*/  LEA.HI R4, R3, R94, RZ, 0x3 ;  /* 0x0000005e03047211 */ /* 0x000fe400078f18ff */
[----:B------:R-:W-:Y:S02]  /*1bf0*/  LEA.HI R3, R5, R93, RZ, 0x3 ;  /* 0x0000005d05037211 */ /* 0x000fe400078f18ff */
[----:B------:R-:W-:Y:S02]  /*1c00*/  IADD3 R12, R0, R2, R105 ;  /* 0x00000002000c7210 */ /* 0x000fe40007ffe069 */
[----:B------:R-:W-:Y:S02]  /*1c10*/  SHF.R.S32.HI R0, RZ, 0x1f, R147 ;  /* 0x0000001fff007819 */ /* 0x000fe40000011493 */
[----:B------:R-:W-:Y:S01]  /*1c20*/  LOP3.LUT R86, R3, 0xfffffff8, RZ, 0xc0, !PT ;  /* 0xfffffff803567812 */ /* 0x000fe200078ec0ff */
[----:B------:R-:W-:Y:S01]  /*1c30*/  IMAD.SHL.U32 R113, R12, 0x2, RZ ;  /* 0x000000020c717824 */ /* 0x000fe200078e00ff */
[----:B------:R-:W-:Y:S01]  /*1c40*/  LOP3.LUT R3, R98, 0x8, R24, 0xf8, !PT ;  /* 0x0000000862037812 */ /* 0x000fe200078ef818 */
[----:B------:R-:W-:Y:S01]  /*1c50*/  IMAD R2, R0, c[0x0][0x280], RZ ;  /* 0x0000a00000027a24 */ /* 0x000fe200078e02ff */
[----:B------:R-:W-:Y:S01]  /*1c60*/  LOP3.LUT R89, R4, 0xfffffff8, RZ, 0xc0, !PT ;  /* 0xfffffff804597812 */ /* 0x000fe200078ec0ff */
[----:B------:R-:W-:Y:S01]  /*1c70*/  IMAD R0, R0, c[0x0][0x290], RZ ;  /* 0x0000a40000007a24 */ /* 0x000fe200078e02ff */
[----:B------:R-:W-:Y:S01]  /*1c80*/  LOP3.LUT R81, R3, R99, RZ, 0x3c, !PT ;  /* 0x0000006303517212 */ /* 0x000fe200078e3cff */
[----:B------:R-:W-:Y:S01]  /*1c90*/  IMAD R2, R147, c[0x0][0x284], R2 ;  /* 0x0000a10093027a24 */ /* 0x000fe200078e0202 */
[----:B------:R-:W-:Y:S01]  /*1ca0*/  LOP3.LUT R3, R11, 0xfffffff8, RZ, 0xc0, !PT ;  /* 0xfffffff80b037812 */ /* 0x000fe200078ec0ff */
[----:B------:R-:W-:Y:S01]  /*1cb0*/  IMAD R0, R147, c[0x0][0x294], R0 ;  /* 0x0000a50093007a24 */ /* 0x000fe200078e0200 */
[----:B------:R-:W-:Y:S01]  /*1cc0*/  LOP3.LUT R90, R6, 0xfffffff8, RZ, 0xc0, !PT ;  /* 0xfffffff8065a7812 */ /* 0x000fe200078ec0ff */
[----:B------:R-:W-:Y:S01]  /*1cd0*/  IMAD.IADD R81, R105, 0x1, R81 ;  /* 0x0000000169517824 */ /* 0x000fe200078e0251 */
[----:B------:R-:W-:Y:S01]  /*1ce0*/  SHF.R.S32.HI R4, RZ, 0x1f, R3 ;  /* 0x0000001fff047819 */ /* 0x000fe20000011403 */
[----:B------:R-:W-:Y:S01]  /*1cf0*/  IMAD.IADD R139, R125, 0x1, R2 ;  /* 0x000000017d8b7824 */ /* 0x000fe200078e0202 */
[----:B------:R-:W-:Y:S01]  /*1d00*/  SHF.R.S32.HI R104, RZ, 0x1f, R90 ;  /* 0x0000001fff687819 */ /* 0x000fe2000001145a */
[----:B------:R-:W-:Y:S01]  /*1d10*/  IMAD.IADD R137, R2, 0x1, R121 ;  /* 0x0000000102897824 */ /* 0x000fe200078e0279 */
[----:B------:R-:W-:Y:S01]  /*1d20*/  LOP3.LUT R2, R10, 0xfffffff8, RZ, 0xc0, !PT ;  /* 0xfffffff80a027812 */ /* 0x000fe200078ec0ff */
[----:B------:R-:W-:Y:S01]  /*1d30*/  IMAD.IADD R138, R123, 0x1, R0 ;  /* 0x000000017b8a7824 */ /* 0x000fe200078e0200 */
[----:B------:R-:W-:Y:S01]  /*1d40*/  LEA R81, R81, 0x100, 0x1 ;  /* 0x0000010051517811 */ /* 0x000fe200078e08ff */
[----:B------:R-:W-:Y:S01]  /*1d50*/  IMAD.IADD R136, R0, 0x1, R119 ;  /* 0x0000000100887824 */ /* 0x000fe200078e0277 */
[----:B------:R-:W-:Y:S01]  /*1d60*/  LOP3.LUT R0, R9, 0xfffffff8, RZ, 0xc0, !PT ;  /* 0xfffffff809007812 */ /* 0x000fe200078ec0ff */
[C---:B------:R-:W-:Y:S01]  /*1d70*/  IMAD.SHL.U32 R134, R3.reuse, 0x2, RZ ;  /* 0x0000000203867824 */ /* 0x040fe200078e00ff */
[----:B------:R-:W-:Y:S01]  /*1d80*/  SHF.L.U64.HI R135, R3, 0x1, R4 ;  /* 0x0000000103877819 */ /* 0x000fe20000010204 */
[----:B------:R-:W-:Y:S01]  /*1d90*/  IMAD.SHL.U32 R129, R2, 0x2, RZ ;  /* 0x0000000202817824 */ /* 0x000fe200078e00ff */
[----:B------:R-:W-:Y:S01]  /*1da0*/  SHF.R.S32.HI R3, RZ, 0x1f, R2 ;  /* 0x0000001fff037819 */ /* 0x000fe20000011402 */
[----:B------:R-:W-:Y:S01]  /*1db0*/  IMAD.SHL.U32 R127, R0, 0x2, RZ ;  /* 0x00000002007f7824 */ /* 0x000fe200078e00ff */
[----:B------:R-:W-:-:S02]  /*1dc0*/  SHF.R.S32.HI R4, RZ, 0x1f, R0 ;  /* 0x0000001fff047819 */ /* 0x000fc40000011400 */
[C---:B------:R-:W-:Y:S02]  /*1dd0*/  IADD3 R82, R81.reuse, 0x20, RZ ;  /* 0x0000002051527810 */ /* 0x040fe40007ffe0ff */
[----:B------:R-:W-:Y:S02]  /*1de0*/  @P0 IADD3 R82, R81, -0x20, RZ ;  /* 0xffffffe051520810 */ /* 0x000fe40007ffe0ff */
[----:B------:R-:W-:Y:S02]  /*1df0*/  SHF.R.S32.HI R103, RZ, 0x1f, R89 ;  /* 0x0000001fff677819 */ /* 0x000fe40000011459 */
[----:B------:R-:W-:Y:S02]  /*1e00*/  SHF.R.S32.HI R102, RZ, 0x1f, R86 ;  /* 0x0000001fff667819 */ /* 0x000fe40000011456 */
[----:B------:R-:W-:Y:S02]  /*1e10*/  SHF.R.S32.HI R100, RZ, 0x1f, R87 ;  /* 0x0000001fff647819 */ /* 0x000fe40000011457 */
[----:B------:R-:W-:-:S02]  /*1e20*/  SHF.R.S32.HI R132, RZ, 0x3, R9 ;  /* 0x00000003ff847819 */ /* 0x000fc40000011409 */
[----:B------:R-:W-:Y:S02]  /*1e30*/  SHF.L.U64.HI R130, R2, 0x1, R3 ;  /* 0x0000000102827819 */ /* 0x000fe40000010203 */
[----:B------:R-:W-:Y:S02]  /*1e40*/  SHF.L.U64.HI R128, R0, 0x1, R4 ;  /* 0x0000000100807819 */ /* 0x000fe40000010204 */
[----:B------:R-:W-:Y:S02]  /*1e50*/  ISETP.GE.AND P0, PT, R157, 0x1, PT ;  /* 0x000000019d00780c */ /* 0x000fe40003f06270 */
.L_x_776:
[----:B------:R-:W-:Y:S01]  /*1e60*/  IMAD.SHL.U32 R91, R79, 0x40, RZ ;  /* 0x000000404f5b7824 */ /* 0x000fe200078e00ff */
[----:B------:R-:W-:Y:S04]  /*1e70*/  DEPBAR.LE SB0, 0x0 ;  /* 0x000080000000791a */ /* 0x000fe80000000000 */
[----:B-1----:R-:W-:Y:S01]  /*1e80*/  IMAD.IADD R2, R111, 0x1, R91 ;  /* 0x000000016f027824 */ /* 0x002fe200078e025b */
[----:B------:R-:W-:Y:S01]  /*1e90*/  ISETP.NE.AND P1, PT, R158, 0x1, PT ;  /* 0x000000019e00780c */ /* 0x000fe20003f25270 */
[----:B------:R-:W-:Y:S01]  /*1ea0*/  IMAD.MOV.U32 R83, RZ, RZ, RZ ;  /* 0x000000ffff537224 */ /* 0x000fe200078e00ff */
[----:B------:R-:W-:Y:S01]  /*1eb0*/  ISETP.GE.AND P2, PT, R157, 0x1, PT ;  /* 0x000000019d00780c */ /* 0x000fe20003f46270 */
[----:B------:R-:W-:Y:S01]  /*1ec0*/  IMAD.IADD R0, R141, 0x1, R2 ;  /* 0x000000018d007824 */ /* 0x000fe200078e0202 */
[----:B------:R-:W-:Y:S01]  /*1ed0*/  ISETP.GE.AND P0, PT, R2, UR15, PT ;  /* 0x0000000f02007c0c */ /* 0x000fe2000bf06270 */
[----:B------:R-:W-:Y:S02]  /*1ee0*/  BSSY B1, `(.L_x_752) ;  /* 0x00003d8000017945 */ /* 0x000fe40003800000 */
[----:B------:R-:W-:Y:S01]  /*1ef0*/  IMAD.MOV.U32 R2, RZ, RZ, R0 ;  /* 0x000000ffff027224 */ /* 0x000fe200078e0000 */
[----:B------:R-:W-:Y:S05]  /*1f00*/  ISETP.GT.OR P0, PT, R111, 0x3f, P0 ;  /* 0x0000003f6f00780c */ /* 0x000fea0000704670 */
[----:B------:R-:W-:Y:S05]  /*1f10*/  @P1 IMAD.HI.U32 R3, R0, c[0x0][0x2bc], RZ ;  /* 0x0000af0000031a27 */ /* 0x000fea00078e00ff */
[----:B------:R-:W-:Y:S04]  /*1f20*/  @P1 SHF.R.U32.HI R2, RZ, c[0x0][0x2c0], R3 ;  /* 0x0000b000ff021a19 */ /* 0x000fe80000011603 */
[C---:B------:R-:W-:Y:S04]  /*1f30*/  @!P0 IADD3 R3, P1, R2.reuse, UR34, RZ ;  /* 0x0000002202038c10 */ /* 0x040fe8000ff3e0ff */
[----:B------:R-:W-:Y:S01]  /*1f40*/  @!P0 LEA.HI.X.SX32 R5, R2, UR5, 0x1, P1 ;  /* 0x0000000502058c11 */ /* 0x000fe200088f0eff */
        /* <DEDUP_REMOVED lines=25> */
[----:B------:R-:W-:Y:S03]  /*20e0*/  IADD3 R4, -R91, UR15, RZ ;  /* 0x0000000f5b047c10 */ /* 0x000fe6000fffe1ff */
        /* <DEDUP_REMOVED lines=66> */
.L_x_756:
[----:B------:R-:W-:Y:S05]  /*2510*/  BSYNC B0 ;  /* 0x0000000000007941 */ /* 0x000fea0003800000 */
.L_x_755:
        /* <DEDUP_REMOVED lines=94> */
.L_x_759:
[----:B------:R-:W-:Y:S05]  /*2b00*/  BSYNC B0 ;  /* 0x0000000000007941 */ /* 0x000fea0003800000 */
.L_x_758:
        /* <DEDUP_REMOVED lines=58> */
.L_x_761:
[----:B------:R-:W-:Y:S05]  /*2eb0*/  BSYNC B0 ;  /* 0x0000000000007941 */ /* 0x000fea0003800000 */
.L_x_760:
        /* <DEDUP_REMOVED lines=58> */
.L_x_763:
[----:B------:R-:W-:Y:S05]  /*3260*/  BSYNC B0 ;  /* 0x0000000000007941 */ /* 0x000fea0003800000 */
.L_x_762:
        /* <DEDUP_REMOVED lines=58> */
.L_x_765:
[----:B------:R-:W-:Y:S05]  /*3610*/  BSYNC B0 ;  /* 0x0000000000007941 */ /* 0x000fea0003800000 */
.L_x_764:
        /* <DEDUP_REMOVED lines=58> */
.L_x_767:
[----:B------:R-:W-:Y:S05]  /*39c0*/  BSYNC B0 ;  /* 0x0000000000007941 */ /* 0x000fea0003800000 */
.L_x_766:
        /* <DEDUP_REMOVED lines=58> */
.L_x_754:
        /* <DEDUP_REMOVED lines=47> */
.L_x_769:
[----:B------:R-:W-:Y:S05]  /*4060*/  BSYNC B0 ;  /* 0x0000000000007941 */ /* 0x000fea0003800000 */
.L_x_768:
        /* <DEDUP_REMOVED lines=57> */
[----:B------:R-:W-:Y:S01]  /*4400*/  @!P0 SHF.R.U64 R5, R6, 0x10, R7 ;  /* 0x0000001006058819 */ /* 0x000fe20000001207 */
        /* <DEDUP_REMOVED lines=100> */
.L_x_771:
[----:B------:R-:W-:Y:S05]  /*4a50*/  BSYNC B0 ;  /* 0x0000000000007941 */ /* 0x000fea0003800000 */
.L_x_770:
        /* <DEDUP_REMOVED lines=123> */
.L_x_773:
[----:B------:R-:W-:Y:S05]  /*5210*/  BSYNC B0 ;  /* 0x0000000000007941 */ /* 0x000fea0003800000 */
.L_x_772:
        /* <DEDUP_REMOVED lines=126> */
.L_x_753:
[----:B------:R1:W2:Y:S01]  /*5a00*/  SHFL.IDX PT, R2, R14, RZ, 0x1e1f ;  /* 0x001e1fff0e027589 */ /* 0x0002a200000e0000 */
[----:B------:R-:W-:Y:S03]  /*5a10*/  IADD3 R3, -R91, UR15, RZ ;  /* 0x0000000f5b037c10 */ /* 0x000fe6000fffe1ff */
[----:B------:R1:W3:Y:S01]  /*5a20*/  SHFL.IDX PT, R0, R15, RZ, 0x1e1f ;  /* 0x001e1fff0f007589 */ /* 0x0002e200000e0000 */
        /* <DEDUP_REMOVED lines=35> */
.L_x_757:
[----:B------:R-:W-:Y:S05]  /*5c60*/  BSYNC B1 ;  /* 0x0000000000017941 */ /* 0x000fea0003800000 */
.L_x_752:
[----:B---3--:R-:W-:Y:S01]  /*5c70*/  IMAD.IADD R0, R144, 0x1, -R91 ;  /* 0x0000000190007824 */ /* 0x008fe200078e0a5b */
[C---:B-12--5:R-:W-:Y:S01]  /*5c80*/  LEA R2, P0, R79.reuse, R108, 0x6 ;  /* 0x0000006c4f027211 */ /* 0x066fe200078030ff */
        /* <DEDUP_REMOVED lines=13> */
[----:B------:R-:W-:Y:S04]  /*5d60*/  IADD3 R8, P1, R4, UR30, RZ ;  /* 0x0000001e04087c10 */ /* 0x000fe8000ff3e0ff */
[----:B------:R-:W-:Y:S02]  /*5d70*/  IADD3.X R9, R5, UR27, R6, P1, !PT ;  /* 0x0000001b05097c10 */ /* 0x000fe40008ffe406 */
        /* <DEDUP_REMOVED lines=41> */
[C---:B-1----:R-:W-:Y:S04]  /*6010*/  @!P2 LEA R6, P0, R24.reuse, R0, 0x1 ;  /* 0x000000001806a211 */ /* 0x042fe800078008ff */
[----:B---3--:R-:W-:Y:S02]  /*6020*/  @!P2 LEA.HI.X R7, R24, R2, R25, 0x1, P0 ;  /* 0x000000021807a211 */ /* 0x008fe400000f0c19 */
[C---:B------:R-:W-:Y:S04]  /*6030*/  @!P1 LEA R4, P0, R88.reuse, R0, 0x1 ;  /* 0x0000000058049211 */ /* 0x040fe800078008ff */
        /* <DEDUP_REMOVED lines=23> */
.L_x_775:
[----:B--2---:R-:W-:Y:S05]  /*61b0*/  BSYNC B0 ;  /* 0x0000000000007941 */ /* 0x004fea0003800000 */
.L_x_774:
[C---:B------:R-:W-:Y:S02]  /*61c0*/  ISETP.GT.AND P0, PT, R79.reuse, UR6, PT ;  /* 0x000000064f007c0c */ /* 0x040fe4000bf04270 */
        /* <DEDUP_REMOVED lines=25> */
.L_x_751:
[----:B-1----:R-:W-:Y:S01]  /*6360*/  UIADD3 UR6, UR12, 0x7f, URZ ;  /* 0x0000007f0c067890 */ /* 0x002fe2000fffe03f */
[----:B------:R-:W-:Y:S01]  /*6370*/  PLOP3.LUT P4, PT, PT, PT, PT, 0x80, 0x0 ;  /* 0x000000000000781c */ /* 0x000fe20003f8f070 */
[----:B------:R-:W-:Y:S01]  /*6380*/  ULDC.64 UR4, c[0x0][0x2c8] ;  /* 0x0000b20000047ab9 */ /* 0x000fe20000000a00 */
[----:B------:R-:W-:Y:S01]  /*6390*/  CS2R R94, SRZ ;  /* 0x00000000005e7805 */ /* 0x000fe2000001ff00 */
[----:B------:R-:W-:Y:S01]  /*63a0*/  UIMAD.WIDE.U32 UR22, UR6, UR4, URZ ;  /* 0x00000004061672a5 */ /* 0x000fe2000f8e003f */
[----:B------:R-:W-:Y:S01]  /*63b0*/  CS2R R92, SRZ ;  /* 0x00000000005c7805 */ /* 0x000fe2000001ff00 */
[----:B------:R-:W-:Y:S01]  /*63c0*/  CS2R R98, SRZ ;  /* 0x0000000000627805 */ /* 0x000fe2000001ff00 */
[----:B------:R-:W-:Y:S01]  /*63d0*/  CS2R R96, SRZ ;  /* 0x0000000000607805 */ /* 0x000fe2000001ff00 */
[----:B------:R-:W-:Y:S01]  /*63e0*/  @UP2 USHF.R.U32.HI UR6, URZ, UR5, UR23 ;  /* 0x000000053f062299 */ /* 0x000fe20008011617 */
[----:B------:R-:W-:Y:S01]  /*63f0*/  CS2R R90, SRZ ;  /* 0x00000000005a7805 */ /* 0x000fe2000001ff00 */
[----:B------:R-:W-:Y:S01]  /*6400*/  CS2R R88, SRZ ;  /* 0x0000000000587805 */ /* 0x000fe2000001ff00 */
[----:B------:R-:W-:Y:S01]  /*6410*/  IMAD.MOV.U32 R11, RZ, RZ, RZ ;  /* 0x000000ffff0b7224 */ /* 0x000fe200078e00ff */
[----:B------:R-:W-:Y:S01]  /*6420*/  UIADD3 UR6, UR7, UR6, URZ ;  /* 0x0000000607067290 */ /* 0x000fe2000fffe03f */
[----:B------:R-:W-:Y:S01]  /*6430*/  IMAD.MOV.U32 R86, RZ, RZ, RZ ;  /* 0x000000ffff567224 */ /* 0x000fe200078e00ff */
[----:B------:R-:W-:Y:S01]  /*6440*/  MOV R12, RZ ;  /* 0x000000ff000c7202 */ /* 0x000fe20000000f00 */
[----:B------:R-:W-:Y:S01]  /*6450*/  IMAD.MOV.U32 R84, RZ, RZ, RZ ;  /* 0x000000ffff547224 */ /* 0x000fe200078e00ff */
[----:B------:R-:W-:Y:S01]  /*6460*/  USHF.R.S32.HI UR4, URZ, 0x1f, UR6 ;  /* 0x0000001f3f047899 */ /* 0x000fe20008011406 */
[----:B------:R-:W-:Y:S01]  /*6470*/  CS2R R14, SRZ ;  /* 0x00000000000e7805 */ /* 0x000fe2000001ff00 */
[----:B------:R-:W-:Y:S01]  /*6480*/  MOV R78, RZ ;  /* 0x000000ff004e7202 */ /* 0x000fe20000000f00 */
[----:B------:R-:W-:Y:S01]  /*6490*/  IMAD.MOV.U32 R76, RZ, RZ, RZ ;  /* 0x000000ffff4c7224 */ /* 0x000fe200078e00ff */
[----:B------:R-:W-:Y:S01]  /*64a0*/  ULEA.HI UR4, UR4, UR6, URZ, 0x6 ;  /* 0x0000000604047291 */ /* 0x000fe2000f8f303f */
[----:B------:R-:W-:Y:S01]  /*64b0*/  CS2R R16, SRZ ;  /* 0x0000000000107805 */ /* 0x000fe2000001ff00 */
[----:B------:R-:W-:Y:S01]  /*64c0*/  MOV R82, RZ ;  /* 0x000000ff00527202 */ /* 0x000fe20000000f00 */
[----:B------:R-:W-:Y:S01]  /*64d0*/  IMAD.MOV.U32 R80, RZ, RZ, RZ ;  /* 0x000000ffff507224 */ /* 0x000fe200078e00ff */
[----:B------:R-:W-:Y:S01]  /*64e0*/  USHF.R.S32.HI UR4, URZ, 0x6, UR4 ;  /* 0x000000063f047899 */ /* 0x000fe20008011404 */
[----:B------:R-:W-:Y:S01]  /*64f0*/  MOV R18, RZ ;  /* 0x000000ff00127202 */ /* 0x000fe20000000f00 */
[----:B------:R-:W-:Y:S01]  /*6500*/  IMAD.MOV.U32 R74, RZ, RZ, RZ ;  /* 0x000000ffff4a7224 */ /* 0x000fe200078e00ff */
[----:B------:R-:W-:Y:S01]  /*6510*/  CS2R R20, SRZ ;  /* 0x0000000000147805 */ /* 0x000fe2000001ff00 */
[----:B------:R-:W-:Y:S01]  /*6520*/  UISETP.LT.AND UP0, UPT, UR8, UR4, UPT ;  /* 0x000000040800728c */ /* 0x000fe2000bf01270 */
[----:B------:R-:W-:Y:S01]  /*6530*/  MOV R72, RZ ;  /* 0x000000ff00487202 */ /* 0x000fe20000000f00 */
[----:B------:R-:W-:Y:S01]  /*6540*/  IMAD.MOV.U32 R70, RZ, RZ, RZ ;  /* 0x000000ffff467224 */ /* 0x000fe200078e00ff */
[----:B------:R-:W-:Y:S01]  /*6550*/  CS2R R22, SRZ ;  /* 0x0000000000167805 */ /* 0x000fe2000001ff00 */
[----:B------:R-:W-:Y:S01]  /*6560*/  USEL UR8, UR8, UR4, UP0 ;  /* 0x0000000408087287 */ /* 0x000fe20008000000 */
[----:B----4-:R-:W-:Y:S01]  /*6570*/  MOV R68, RZ ;  /* 0x000000ff00447202 */ /* 0x010fe20000000f00 */
[----:B------:R-:W-:Y:S01]  /*6580*/  IMAD.MOV.U32 R170, RZ, RZ, RZ ;  /* 0x000000ffffaa7224 */ /* 0x000fe200078e00ff */
[----:B------:R-:W-:Y:S01]  /*6590*/  CS2R R24, SRZ ;  /* 0x0000000000187805 */ /* 0x000fe2000001ff00 */
[----:B------:R-:W-:Y:S01]  /*65a0*/  UISETP.GE.AND UP0, UPT, UR8, 0x1, UPT ;  /* 0x000000010800788c */ /* 0x000fe2000bf06270 */
[----:B------:R-:W-:Y:S01]  /*65b0*/  MOV R168, RZ ;  /* 0x000000ff00a87202 */ /* 0x000fe20000000f00 */
[----:B------:R-:W-:Y:S01]  /*65c0*/  IMAD.MOV.U32 R174, RZ, RZ, RZ ;  /* 0x000000ffffae7224 */ /* 0x000fe200078e00ff */
[----:B------:R-:W-:Y:S01]  /*65d0*/  CS2R R26, SRZ ;  /* 0x00000000001a7805 */ /* 0x000fe2000001ff00 */
[----:B------:R-:W-:Y:S01]  /*65e0*/  MOV R172, RZ ;  /* 0x000000ff00ac7202 */ /* 0x000fe20000000f00 */
[----:B------:R-:W-:Y:S01]  /*65f0*/  CS2R R166, SRZ ;  /* 0x0000000000a67805 */ /* 0x000fe2000001ff00 */
[----:B------:R-:W-:Y:S01]  /*6600*/  PLOP3.LUT P0, PT, PT, PT, UP0, 0x80, 0x0 ;  /* 0x000000000000781c */ /* 0x000fe20003f0f008 */
[----:B------:R-:W-:Y:S01]  /*6610*/  IMAD.MOV.U32 R164, RZ, RZ, RZ ;  /* 0x000000ffffa47224 */ /* 0x000fe200078e00ff */
[----:B-----5:R-:W-:Y:S01]  /*6620*/  CS2R R28, SRZ ;  /* 0x00000000001c7805 */ /* 0x020fe2000001ff00 */
        /* <DEDUP_REMOVED lines=49> */
[----:B------:R-:W-:Y:S01]  /*6940*/  USHF.R.S32.HI UR6, URZ, 0x1f, UR14 ;  /* 0x0000001f3f067899 */ /* 0x000fe2000801140e */
[----:B------:R-:W-:Y:S01]  /*6950*/  SHF.R.S32.HI R8, RZ, 0x1f, R159 ;  /* 0x0000001fff087819 */ /* 0x000fe2000001149f */
[----:B------:R-:W-:Y:S02]  /*6960*/  ULDC.64 UR4, c[0x0][0x178] ;  /* 0x00005e0000047ab9 */ /* 0x000fe40000000a00 */
        /* <DEDUP_REMOVED lines=9> */
[----:B------:R-:W-:Y:S01]  /*6a00*/  LEA.HI R154, R8, R159, RZ, 0x5 ;  /* 0x0000009f089a7211 */ /* 0x000fe200078f28ff */
[----:B------:R-:W-:Y:S01]  /*6a10*/  UISETP.NE.U32.AND UP0, UPT, URZ, UR6, UPT ;  /* 0x000000063f00728c */ /* 0x000fe2000bf05070 */
[----:B------:R-:W-:Y:S01]  /*6a20*/  SHF.R.S32.HI R112, RZ, 0x3, R113 ;  /* 0x00000003ff707819 */ /* 0x000fe20000011471 */
[----:B------:R-:W-:Y:S01]  /*6a30*/  ULDC.64 UR4, c[0x0][0x1b8] ;  /* 0x00006e0000047ab9 */ /* 0x000fe20000000a00 */
[----:B------:R-:W-:Y:S01]  /*6a40*/  SHF.R.S32.HI R153, RZ, 0x5, R154 ;  /* 0x00000005ff997819 */ /* 0x000fe2000001149a */
[----:B------:R-:W-:-:S02]  /*6a50*/  UISETP.NE.AND.EX UP0, UPT, URZ, UR7, UPT, UP0 ;  /* 0x000000073f00728c */ /* 0x000fc4000bf05300 */
[----:B------:R-:W-:Y:S02]  /*6a60*/  USHF.R.S32.HI UR7, URZ, 0x1f, UR18 ;  /* 0x0000001f3f077899 */ /* 0x000fe40008011412 */
[----:B------:R-:W-:Y:S02]  /*6a70*/  UIADD3 UR23, UR23, UR14, URZ ;  /* 0x0000000e17177290 */ /* 0x000fe4000fffe03f */
[----:B------:R-:W-:Y:S02]  /*6a80*/  UIMAD UR6, UR10, UR4, URZ ;  /* 0x000000040a0672a4 */ /* 0x000fe4000f8e023f */
[----:B------:R-:W-:Y:S02]  /*6a90*/  USEL UR7, UR7, URZ, !UP0 ;  /* 0x0000003f07077287 */ /* 0x000fe4000c000000 */
[----:B------:R-:W-:Y:S01]  /*6aa0*/  UIMAD UR6, UR11, UR5, UR6 ;  /* 0x000000050b0672a4 */ /* 0x000fe2000f8e0206 */
[----:B-1----:R-:W-:Y:S01]  /*6ab0*/  LEA.HI R2, R8, R159, RZ, 0x2 ;  /* 0x0000009f08027211 */ /* 0x002fe200078f10ff */
[----:B------:R-:W-:-:S02]  /*6ac0*/  UIMAD.WIDE.U32 UR22, UR11, UR4, UR22 ;  /* 0x000000040b1672a5 */ /* 0x000fc4000f8e0016 */
[----:B------:R-:W-:Y:S01]  /*6ad0*/  USEL UR14, UR18, URZ, !UP0 ;  /* 0x0000003f120e7287 */ /* 0x000fe2000c000000 */
[----:B------:R-:W-:Y:S01]  /*6ae0*/  LOP3.LUT R0, R2, 0xfffffffc, RZ, 0xc0, !PT ;  /* 0xfffffffc02007812 */ /* 0x000fe200078ec0ff */
[----:B------:R-:W-:Y:S01]  /*6af0*/  ULDC.64 UR4, c[0x0][0x1c0] ;  /* 0x0000700000047ab9 */ /* 0x000fe20000000a00 */
[----:B------:R-:W-:Y:S01]  /*6b00*/  SHF.R.S32.HI R47, RZ, 0x2, R2 ;  /* 0x00000002ff2f7819 */ /* 0x000fe20000011402 */
[----:B------:R-:W-:Y:S02]  /*6b10*/  UIMAD UR7, UR7, UR4, URZ ;  /* 0x00000004070772a4 */ /* 0x000fe4000f8e023f */
[----:B------:R-:W-:Y:S01]  /*6b20*/  IMAD.IADD R152, R159, 0x1, -R0 ;  /* 0x000000019f987824 */ /* 0x000fe200078e0a00 */
[----:B------:R-:W-:Y:S01]  /*6b30*/  UIADD3 UR23, UR23, UR6, URZ ;  /* 0x0000000617177290 */ /* 0x000fe2000fffe03f */
[----:B------:R-:W-:Y:S01]  /*6b40*/  IADD3 R11, R47, UR12, RZ ;  /* 0x0000000c2f0b7c10 */ /* 0x000fe2000fffe0ff */
[----:B------:R-:W-:Y:S01]  /*6b50*/  UIMAD UR5, UR14, UR5, UR7 ;  /* 0x000000050e0572a4 */ /* 0x000fe2000f8e0207 */
[C---:B------:R-:W-:Y:S01]  /*6b60*/  IMAD R163, R152.reuse, 0x20, R47 ;  /* 0x0000002098a37824 */ /* 0x040fe200078e022f */
[----:B------:R-:W-:Y:S01]  /*6b70*/  UIMAD.WIDE.U32 UR14, UR14, UR4, UR22 ;  /* 0x000000040e0e72a5 */ /* 0x000fe2000f8e0016 */
[----:B------:R-:W-:Y:S01]  /*6b80*/  IMAD.SHL.U32 R161, R152, 0x8, RZ ;  /* 0x0000000898a17824 */ /* 0x000fe200078e00ff */
[----:B------:R-:W-:-:S02]  /*6b90*/  ULDC UR7, c[0x0][0x2c4] ;  /* 0x0000b10000077ab9 */ /* 0x000fc40000000800 */
[----:B------:R-:W-:Y:S01]  /*6ba0*/  IADD3 R4, R163, UR12, RZ ;  /* 0x0000000ca3047c10 */ /* 0x000fe2000fffe0ff */
[----:B------:R-:W-:Y:S01]  /*6bb0*/  UIADD3 UR5, UR15, UR5, URZ ;  /* 0x000000050f057290 */ /* 0x000fe2000fffe03f */
[----:B------:R-:W-:Y:S01]  /*6bc0*/  IMAD.U32 R3, RZ, RZ, UR15 ;  /* 0x0000000fff037e24 */ /* 0x000fe2000f8e00ff */
[----:B------:R1:W-:Y:S01]  /*6bd0*/  STL [R1+0x54], R163 ;  /* 0x000054a301007387 */ /* 0x0003e20000100800 */
[----:B------:R-:W-:Y:S01]  /*6be0*/  UIMAD UR7, UR17, UR7, URZ ;  /* 0x00000007110772a4 */ /* 0x000fe2000f8e023f */
[----:B------:R-:W-:Y:S01]  /*6bf0*/  @P1 IMAD.HI.U32 R2, R4, c[0x0][0x2c8], RZ ;  /* 0x0000b20004021a27 */ /* 0x000fe200078e00ff */
[C---:B------:R-:W-:Y:S01]  /*6c00*/  IADD3 R97, R161.reuse, 0x20, RZ ;  /* 0x00000020a1617810 */ /* 0x040fe20007ffe0ff */
[----:B------:R1:W-:Y:S01]  /*6c10*/  STL [R1+0x20], R161 ;  /* 0x000020a101007387 */ /* 0x0003e20000100800 */
[C---:B------:R-:W-:Y:S01]  /*6c20*/  IADD3 R96, R161.reuse, 0x40, RZ ;  /* 0x00000040a1607810 */ /* 0x040fe20007ffe0ff */
[----:B------:R-:W-:Y:S01]  /*6c30*/  IMAD.MOV.U32 R0, RZ, RZ, R4 ;  /* 0x000000ffff007224 */ /* 0x000fe200078e0004 */
[----:B------:R-:W-:Y:S01]  /*6c40*/  @P0 SHF.R.U32.HI R0, RZ, c[0x0][0x2cc], R2 ;  /* 0x0000b300ff000a19 */ /* 0x000fe20000011602 */
[----:B------:R-:W-:Y:S01]  /*6c50*/  IMAD.U32 R2, RZ, RZ, UR14 ;  /* 0x0000000eff027e24 */ /* 0x000fe2000f8e00ff */
[----:B------:R-:W-:Y:S01]  /*6c60*/  ISETP.GE.AND P4, PT, R161, c[0x0][0x198], PT ;  /* 0x00006600a1007a0c */ /* 0x000fe20003f86270 */
[----:B------:R-:W-:Y:S01]  /*6c70*/  IMAD.U32 R3, RZ, RZ, UR5 ;  /* 0x00000005ff037e24 */ /* 0x000fe2000f8e00ff */
[--C-:B------:R-:W-:Y:S01]  /*6c80*/  SHF.R.S32.HI R6, RZ, 0x1f, R0.reuse ;  /* 0x0000001fff067819 */ /* 0x100fe20000011400 */
[----:B------:R-:W-:Y:S01]  /*6c90*/  IMAD.MOV R5, RZ, RZ, -R0 ;  /* 0x000000ffff057224 */ /* 0x000fe200078e0a00 */
[----:B------:R-:W-:Y:S01]  /*6ca0*/  ISETP.GE.AND P3, PT, R97, c[0x0][0x198], PT ;  /* 0x0000660061007a0c */ /* 0x000fe20003f66270 */
[----:B------:R-:W-:-:S04]  /*6cb0*/  IMAD.WIDE.U32 R2, R0, c[0x0][0x1b0], R2 ;  /* 0x00006c0000027a25 */ /* 0x000fc800078e0002 */
[----:B------:R-:W-:Y:S02]  /*6cc0*/  IMAD R6, R6, c[0x0][0x1b0], RZ ;  /* 0x00006c0006067a24 */ /* 0x000fe400078e02ff */
[----:B------:R-:W-:Y:S02]  /*6cd0*/  IMAD R4, R5, c[0x0][0x2c4], R4 ;  /* 0x0000b10005047a24 */ /* 0x000fe400078e0204 */
[----:B------:R-:W-:Y:S01]  /*6ce0*/  IMAD R5, R0, c[0x0][0x1b4], R6 ;  /* 0x00006d0000057a24 */ /* 0x000fe200078e0206 */
[----:B------:R-:W-:Y:S02]  /*6cf0*/  LEA.HI R6, R8, R159, RZ, 0x4 ;  /* 0x0000009f08067211 */ /* 0x000fe400078f20ff */
[----:B------:R-:W-:Y:S01]  /*6d00*/  SHF.R.S32.HI R0, RZ, 0x1f, R4 ;  /* 0x0000001fff007819 */ /* 0x000fe20000011404 */
[----:B------:R-:W-:Y:S01]  /*6d10*/  IMAD.IADD R3, R3, 0x1, R5 ;  /* 0x0000000103037824 */ /* 0x000fe200078e0205 */
[----:B------:R-:W-:-:S03]  /*6d20*/  LOP3.LUT R6, R6, 0xfffffff0, RZ, 0xc0, !PT ;  /* 0xfffffff006067812 */ /* 0x000fc600078ec0ff */
[----:B------:R-:W-:Y:S02]  /*6d30*/  IMAD R5, R0, c[0x0][0x1a8], RZ ;  /* 0x00006a0000057a24 */ /* 0x000fe400078e02ff */
[----:B------:R-:W-:Y:S02]  /*6d40*/  IMAD.SHL.U32 R0, R112, 0x40, RZ ;  /* 0x0000004070007824 */ /* 0x000fe400078e00ff */
[----:B------:R-:W-:Y:S02]  /*6d50*/  IMAD.IADD R102, R159, 0x1, -R6 ;  /* 0x000000019f667824 */ /* 0x000fe400078e0a06 */
[----:B------:R-:W-:Y:S01]  /*6d60*/  IMAD R5, R4, c[0x0][0x1ac], R5 ;  /* 0x00006b0004057a24 */ /* 0x000fe200078e0205 */
[----:B------:R-:W-:Y:S01]  /*6d70*/  LOP3.LUT R0, R0, 0xc0, RZ, 0xc0, !PT ;  /* 0x000000c000007812 */ /* 0x000fe200078ec0ff */
[----:B------:R-:W-:Y:S01]  /*6d80*/  IMAD.WIDE.U32 R2, R4, c[0x0][0x1a8], R2 ;  /* 0x00006a0004027a25 */ /* 0x000fe200078e0002 */
[----:B------:R-:W-:Y:S02]  /*6d90*/  LEA.HI R108, R102, R102, RZ, 0x1 ;  /* 0x00000066666c7211 */ /* 0x000fe400078f08ff */
[----:B------:R-:W-:Y:S01]  /*6da0*/  SHF.R.U32.HI R4, RZ, 0x3, R0 ;  /* 0x00000003ff047819 */ /* 0x000fe20000011600 */
[----:B------:R-:W-:Y:S01]  /*6db0*/  IMAD.IADD R5, R3, 0x1, R5 ;  /* 0x0000000103057824 */ /* 0x000fe200078e0205 */
[----:B------:R-:W-:-:S02]  /*6dc0*/  LOP3.LUT R0, R0, 0x18, R161, 0xf8, !PT ;  /* 0x0000001800007812 */ /* 0x000fc400078ef8a1 */
[--C-:B------:R-:W-:Y:S02]  /*6dd0*/  SHF.R.S32.HI R3, RZ, 0x1, R108.reuse ;  /* 0x00000001ff037819 */ /* 0x100fe4000001146c */
[----:B------:R-:W-:Y:S02]  /*6de0*/  LOP3.LUT R6, R0, R4, RZ, 0x3c, !PT ;  /* 0x0000000400067212 */ /* 0x000fe400078e3cff */
        /* <DEDUP_REMOVED lines=22> */
[----:B------:R-:W-:Y:S01]  /*6f50*/  IMAD.WIDE R8, R161, 0x2, R4 ;  /* 0x00000002a1087825 */ /* 0x000fe200078e0204 */
[----:B------:R-:W-:Y:S02]  /*6f60*/  SHF.R.S32.HI R0, RZ, 0x1f, R96 ;  /* 0x0000001fff007819 */ /* 0x000fe40000011460 */
[----:B------:R-:W-:Y:S02]  /*6f70*/  LEA.HI R3, R3, R97, RZ, 0x3 ;  /* 0x0000006103037211 */ /* 0x000fe400078f18ff */
[----:B------:R-:W-:-:S02]  /*6f80*/  LEA.HI R0, R0, R96, RZ, 0x3 ;  /* 0x0000006000007211 */ /* 0x000fc400078f18ff */
[----:B------:R-:W-:Y:S02]  /*6f90*/  LOP3.LUT R3, R3, 0xfffffff8, RZ, 0xc0, !PT ;  /* 0xfffffff803037812 */ /* 0x000fe400078ec0ff */
[----:B------:R-:W-:Y:S01]  /*6fa0*/  LOP3.LUT R10, R0, 0xfffffff8, RZ, 0xc0, !PT ;  /* 0xfffffff8000a7812 */ /* 0x000fe200078ec0ff */
[----:B------:R-:W-:Y:S02]  /*6fb0*/  IMAD.SHL.U32 R0, R92, 0x2, RZ ;  /* 0x000000025c007824 */ /* 0x000fe400078e00ff */
[----:B-1----:R-:W-:-:S03]  /*6fc0*/  IMAD.WIDE R6, R3, 0x2, R4 ;  /* 0x0000000203067825 */ /* 0x002fc600078e0204 */
[----:B------:R-:W-:Y:S01]  /*6fd0*/  @!PT LDS RZ, [RZ] ;  /* 0x00000000fffff984 */ /* 0x000fe20000000800 */
[----:B------:R1:W-:Y:S01]  /*6fe0*/  LDGSTS.E.BYPASS.LTC128B.128 [R0+0x6100], [R8.64], !P4 ;  /* 0x0610000008007fae */ /* 0x0003e2000e101d54 */
[----:B------:R-:W-:-:S03]  /*6ff0*/  IMAD.WIDE R4, R10, 0x2, R4 ;  /* 0x000000020a047825 */ /* 0x000fc600078e0204 */
[----:B------:R1:W-:Y:S04]  /*7000*/  LDGSTS.E.BYPASS.LTC128B.128 [R0+0x8100], [R6.64], !P3 ;  /* 0x0810000006007fae */ /* 0x0003e8000d901d54 */
[----:B------:R1:W-:Y:S02]  /*7010*/  LDGSTS.E.BYPASS.LTC128B.128 [R0+0xa100], [R4.64], !P2 ;  /* 0x0a10000004007fae */ /* 0x0003e4000d101d54 */
.L_x_779:
[----:B---34-:R-:W-:Y:S05]  /*7020*/  BSYNC B0 ;  /* 0x0000000000007941 */ /* 0x018fea0003800000 */
.L_x_778:
        /* <DEDUP_REMOVED lines=20> */
.L_x_781:
[----:B------:R-:W-:Y:S05]  /*7170*/  BSYNC B0 ;  /* 0x0000000000007941 */ /* 0x000fea0003800000 */
.L_x_780:
        /* <DEDUP_REMOVED lines=20> */
.L_x_783:
[----:B------:R-:W-:Y:S05]  /*72c0*/  BSYNC B0 ;  /* 0x0000000000007941 */ /* 0x000fea0003800000 */
.L_x_782:
[----:B------:R-:W-:Y:S01]  /*72d0*/  IMAD.MOV.U32 R164, RZ, RZ, c[0x0][0x2b8] ;  /* 0x0000ae00ffa47624 */ /* 0x000fe200078e00ff */
[----:B---3--:R-:W-:Y:S01]  /*72e0*/  IADD3 R6, R11, 0x60, RZ ;  /* 0x000000600b067810 */ /* 0x008fe20007ffe0ff */
[----:B------:R-:W-:Y:S01]  /*72f0*/  IMAD.U32 R3, RZ, RZ, UR8 ;  /* 0x00000008ff037e24 */ /* 0x000fe2000f8e00ff */
[----:B------:R-:W-:Y:S01]  /*7300*/  SHFL.IDX PT, R4, R13, 0x3, 0x1c1f ;  /* 0x007c1f000d047f89 */ /* 0x000fe200000e0000 */
[----:B------:R-:W-:Y:S01]  /*7310*/  USHF.R.S32.HI UR6, URZ, 0x1f, UR16 ;  /* 0x0000001f3f067899 */ /* 0x000fe20008011410 */
[----:B------:R-:W-:Y:S01]  /*7320*/  ISETP.NE.AND P5, PT, R164, 0x1, PT ;  /* 0x00000001a400780c */ /* 0x000fe20003fa5270 */
[----:B------:R-:W-:Y:S01]  /*7330*/  IMAD R3, R3, 0x40, R163 ;  /* 0x0000004003037824 */ /* 0x000fe200078e02a3 */
[----:B------:R-:W-:Y:S01]  /*7340*/  ISETP.GE.AND P0, PT, R6, UR7, PT ;  /* 0x0000000706007c0c */ /* 0x000fe2000bf06270 */
[----:B----4-:R-:W3:Y:S01]  /*7350*/  SHFL.IDX PT, R5, R12, 0x3, 0x1c1f ;  /* 0x007c1f000c057f89 */ /* 0x010ee200000e0000 */
[----:B------:R-:W-:Y:S01]  /*7360*/  ULDC.64 UR4, c[0x0][0x2b0] ;  /* 0x0000ac0000047ab9 */ /* 0x000fe20000000a00 */
[----:B------:R-:W-:Y:S01]  /*7370*/  IMAD.MOV.U32 R114, RZ, RZ, RZ ;  /* 0x000000ffff727224 */ /* 0x000fe200078e00ff */
[----:B------:R-:W-:Y:S01]  /*7380*/  IADD3 R3, R3, -0x40, RZ ;  /* 0xffffffc003037810 */ /* 0x000fe20007ffe0ff */
[----:B------:R-:W-:-:S02]  /*7390*/  UIMAD UR6, UR6, UR4, URZ ;  /* 0x00000004060672a4 */ /* 0x000fc4000f8e023f */
[----:B------:R-:W-:Y:S01]  /*73a0*/  UIMAD.WIDE.U32 UR14, UR16, UR4, URZ ;  /* 0x00000004100e72a5 */ /* 0x000fe2000f8e003f */
[C---:B------:R-:W-:Y:S01]  /*73b0*/  IADD3 R11, R3.reuse, UR13, RZ ;  /* 0x0000000d030b7c10 */ /* 0x040fe2000fffe0ff */
[----:B------:R-:W-:Y:S01]  /*73c0*/  UIMAD UR6, UR16, UR5, UR6 ;  /* 0x00000005100672a4 */ /* 0x000fe2000f8e0206 */
[----:B------:R-:W-:Y:S02]  /*73d0*/  ISETP.GE.AND P1, PT, R3, UR9, PT ;  /* 0x0000000903007c0c */ /* 0x000fe4000bf26270 */
[----:B------:R-:W-:Y:S01]  /*73e0*/  ULDC.64 UR4, c[0x0][0x1e8] ;  /* 0x00007a0000047ab9 */ /* 0x000fe20000000a00 */
[----:B------:R-:W-:Y:S01]  /*73f0*/  @P5 IMAD.HI.U32 R3, R11, c[0x0][0x2bc], RZ ;  /* 0x0000af000b035a27 */ /* 0x000fe200078e00ff */
[----:B------:R-:W-:Y:S01]  /*7400*/  @!P0 SHF.R.S32.HI R8, RZ, 0x1f, R96 ;  /* 0x0000001fff088819 */ /* 0x000fe20000011460 */
[----:B------:R-:W-:Y:S01]  /*7410*/  UIADD3 UR6, UR15, UR6, URZ ;  /* 0x000000060f067290 */ /* 0x000fe2000fffe03f */
[----:B------:R-:W-:Y:S01]  /*7420*/  ISETP.GT.OR P1, PT, R163, 0x3f, P1 ;  /* 0x0000003fa300780c */ /* 0x000fe20000f24670 */
[----:B------:R-:W-:Y:S01]  /*7430*/  IMAD.MOV.U32 R0, RZ, RZ, R11 ;  /* 0x000000ffff007224 */ /* 0x000fe200078e000b */
[----:B------:R-:W-:Y:S01]  /*7440*/  @P5 SHF.R.U32.HI R0, RZ, c[0x0][0x2c0], R3 ;  /* 0x0000b000ff005a19 */ /* 0x000fe20000011603 */
[----:B------:R-:W-:Y:S01]  /*7450*/  @!P0 IMAD.SHL.U32 R10, R92, 0x2, RZ ;  /* 0x000000025c0a8824 */ /* 0x000fe200078e00ff */
[----:B------:R-:W-:-:S02]  /*7460*/  @!P0 SHF.R.S32.HI R3, RZ, 0x1f, R97 ;  /* 0x0000001fff038819 */ /* 0x000fc40000011461 */
[----:B------:R-:W-:Y:S02]  /*7470*/  @!P0 LEA.HI R9, R8, R96, RZ, 0x3 ;  /* 0x0000006008098211 */ /* 0x000fe400078f18ff */
[----:B------:R-:W-:Y:S01]  /*7480*/  @!P0 LEA.HI R3, R3, R97, RZ, 0x3 ;  /* 0x0000006103038211 */ /* 0x000fe200078f18ff */
[--C-:B---3--:R-:W-:Y:S01]  /*7490*/  @!P0 IMAD.WIDE R6, R161, 0x2, R4.reuse ;  /* 0x00000002a1068825 */ /* 0x108fe200078e0204 */
[----:B-12---:R-:W-:Y:S02]  /*74a0*/  @!P0 LOP3.LUT R12, R9, 0xfffffff8, RZ, 0xc0, !PT ;  /* 0xfffffff8090c8812 */ /* 0x006fe400078ec0ff */
[----:B------:R-:W-:Y:S02]  /*74b0*/  @!P0 LOP3.LUT R8, R3, 0xfffffff8, RZ, 0xc0, !PT ;  /* 0xfffffff803088812 */ /* 0x000fe400078ec0ff */
[----:B------:R-:W-:Y:S01]  /*74c0*/  @!PT LDS RZ, [RZ] ;  /* 0x00000000fffff984 */ /* 0x000fe20000000800 */
[----:B------:R1:W-:Y:S01]  /*74d0*/  @!P0 LDGSTS.E.BYPASS.LTC128B.128 [R10+0x7900], [R6.64], !P4 ;  /* 0x07900000060a8fae */ /* 0x0003e2000e101d54 */
[----:B------:R-:W-:Y:S02]  /*74e0*/  @!P1 IADD3 R3, P5, R0, UR14, RZ ;  /* 0x0000000e00039c10 */ /* 0x000fe4000ffbe0ff */
[----:B------:R-:W-:-:S04]  /*74f0*/  @!P0 IMAD.WIDE R8, R8, 0x2, R4 ;  /* 0x0000000208088825 */ /* 0x000fc800078e0204 */
[----:B------:R-:W-:Y:S01]  /*7500*/  @!P0 IMAD.WIDE R4, R12, 0x2, R4 ;  /* 0x000000020c048825 */ /* 0x000fe200078e0204 */
[----:B------:R2:W-:Y:S04]  /*7510*/  @!P0 LDGSTS.E.BYPASS.LTC128B.128 [R10+0x9900], [R8.64], !P3 ;  /* 0x09900000080a8fae */ /* 0x0005e8000d901d54 */
[----:B------:R3:W-:Y:S04]  /*7520*/  @!P0 LDGSTS.E.BYPASS.LTC128B.128 [R10+0xb900], [R4.64], !P2 ;  /* 0x0b900000040a8fae */ /* 0x0007e8000d101d54 */
[----:B------:R-:W0:Y:S01]  /*7530*/  LDGDEPBAR ;  /* 0x00000000000079af */ /* 0x000e220000000000 */
[----:B-1----:R-:W-:-:S02]  /*7540*/  @!P1 LEA.HI.X.SX32 R7, R0, UR6, 0x1, P5 ;  /* 0x0000000600079c11 */ /* 0x002fc4000a8f0eff */
[----:B------:R-:W-:-:S04]  /*7550*/  @!P1 LEA R6, P4, R3, c[0x0][0x2a0], 0x2 ;  /* 0x0000a80003069a11 */ /* 0x000fc800078810ff */
[----:B------:R-:W-:Y:S01]  /*7560*/  @!P1 LEA.HI.X R7, R3, c[0x0][0x2a4], R7, 0x2, P4 ;  /* 0x0000a90003079a11 */ /* 0x000fe200020f1407 */
[----:B------:R-:W-:Y:S06]  /*7570*/  BAR.SYNC.DEFER_BLOCKING 0x0 ;  /* 0x0000000000007b1d */ /* 0x000fec0000010000 */
[----:B------:R-:W4:Y:S01]  /*7580*/  @!P1 LDG.E R114, [R6.64] ;  /* 0x0000001406729981 */ /* 0x000f22000c1e1900 */
[----:B------:R-:W-:Y:S01]  /*7590*/  IMAD.MOV R0, RZ, RZ, -R0 ;  /* 0x000000ffff007224 */ /* 0x000fe200078e0a00 */
[----:B------:R-:W-:Y:S01]  /*75a0*/  UIMAD UR16, UR10, UR4, URZ ;  /* 0x000000040a1072a4 */ /* 0x000fe2000f8e023f */
[----:B------:R-:W-:Y:S01]  /*75b0*/  ISETP.GE.AND P5, PT, R161, c[0x0][0x1d4], PT ;  /* 0x00007500a1007a0c */ /* 0x000fe20003fa6270 */
[----:B------:R-:W-:Y:S01]  /*75c0*/  UIMAD.WIDE.U32 UR22, UR11, UR4, URZ ;  /* 0x000000040b1672a5 */ /* 0x000fe2000f8e003f */
[----:B------:R-:W-:Y:S01]  /*75d0*/  IMAD R115, R0, c[0x0][0x2b8], R11 ;  /* 0x0000ae0000737a24 */ /* 0x000fe200078e020b */
[----:B------:R-:W-:Y:S01]  /*75e0*/  UIMAD UR16, UR11, UR5, UR16 ;  /* 0x000000050b1072a4 */ /* 0x000fe2000f8e0210 */
[----:B------:R-:W-:Y:S01]  /*75f0*/  ISETP.GE.AND P6, PT, R97, c[0x0][0x1d4], PT ;  /* 0x0000750061007a0c */ /* 0x000fe20003fc6270 */
[----:B------:R-:W-:Y:S01]  /*7600*/  ULEA UR19, UR8, 0xffffffc0, 0x6 ;  /* 0xffffffc008137891 */ /* 0x000fe2000f8e303f */
[----:B---3--:R-:W-:Y:S01]  /*7610*/  IMAD.WIDE.U32 R4, R115, c[0x0][0x1e0], RZ ;  /* 0x0000780073047a25 */ /* 0x008fe200078e00ff */
[----:B------:R-:W-:Y:S01]  /*7620*/  SHF.R.S32.HI R109, RZ, 0x1f, R115 ;  /* 0x0000001fff6d7819 */ /* 0x000fe20000011473 */
[----:B------:R-:W-:Y:S01]  /*7630*/  UIADD3 UR16, UR23, UR16, URZ ;  /* 0x0000001017107290 */ /* 0x000fe2000fffe03f */
[----:B------:R-:W-:Y:S01]  /*7640*/  ISETP.GE.AND P4, PT, R96, c[0x0][0x1d4], PT ;  /* 0x0000750060007a0c */ /* 0x000fe20003f86270 */
[----:B------:R-:W-:Y:S01]  /*7650*/  UIADD3 UR19, UR9, -UR19, URZ ;  /* 0x8000001309137290 */ /* 0x000fe2000fffe03f */
[----:B------:R-:W-:Y:S01]  /*7660*/  STL [R1+0x10], R115 ;  /* 0x0000107301007387 */ /* 0x000fe20000100800 */
[----:B------:R-:W-:Y:S01]  /*7670*/  IMAD R0, R109, c[0x0][0x1e0], RZ ;  /* 0x000078006d007a24 */ /* 0x000fe200078e02ff */
[----:B------:R-:W-:Y:S01]  /*7680*/  ULDC.64 UR4, c[0x0][0x210] ;  /* 0x0000840000047ab9 */ /* 0x000fe20000000a00 */
[----:B------:R-:W-:Y:S01]  /*7690*/  ISETP.GT.AND P3, PT, R163, 0x3f, PT ;  /* 0x0000003fa300780c */ /* 0x000fe20003f64270 */
[----:B------:R-:W-:Y:S01]  /*76a0*/  UIMAD UR10, UR10, UR4, URZ ;  /* 0x000000040a0a72a4 */ /* 0x000fe2000f8e023f */
[----:B------:R-:W-:Y:S01]  /*76b0*/  IMAD R0, R115, c[0x0][0x1e4], R0 ;  /* 0x0000790073007a24 */ /* 0x000fe200078e0200 */
[----:B------:R-:W-:Y:S01]  /*76c0*/  IADD3 R104, -R47, UR19, RZ ;  /* 0x000000132f687c10 */ /* 0x000fe2000fffe1ff */
[----:B------:R-:W-:Y:S01]  /*76d0*/  UIMAD.WIDE.U32 UR24, UR11, UR4, URZ ;  /* 0x000000040b1872a5 */ /* 0x000fe2000f8e003f */
[----:B------:R-:W-:Y:S01]  /*76e0*/  SEL R151, RZ, 0x10, P4 ;  /* 0x00000010ff977807 */ /* 0x000fe20002000000 */
[----:B------:R-:W-:Y:S01]  /*76f0*/  IMAD.IADD R5, R5, 0x1, R0 ;  /* 0x0000000105057824 */ /* 0x000fe200078e0200 */
[----:B------:R-:W-:Y:S01]  /*7700*/  ISETP.GE.AND P1, PT, R104, 0x1, PT ;  /* 0x000000016800780c */ /* 0x000fe20003f26270 */
[----:B------:R-:W-:-:S04]  /*7710*/  UIMAD UR10, UR11, UR5, UR10 ;  /* 0x000000050b0a72a4 */ /* 0x000fc8000f8e020a */
[----:B------:R-:W-:-:S08]  /*7720*/  UIADD3 UR10, UR25, UR10, URZ ;  /* 0x0000000a190a7290 */ /* 0x000fd0000fffe03f */
[----:B------:R-:W-:Y:S01]  /*7730*/  @P1 IMAD.SHL.U32 R17, R92, 0x2, RZ ;  /* 0x000000025c111824 */ /* 0x000fe200078e00ff */
[----:B----4-:R-:W-:Y:S01]  /*7740*/  SHF.R.S32.HI R110, RZ, 0x1f, R114 ;  /* 0x0000001fff6e7819 */ /* 0x010fe20000011472 */
[----:B------:R-:W-:Y:S01]  /*7750*/  IMAD.WIDE.U32 R4, R114, c[0x0][0x1f0], R4 ;  /* 0x00007c0072047a25 */ /* 0x000fe200078e0004 */
[----:B------:R-:W-:Y:S03]  /*7760*/  STL [R1+0xc], R114 ;  /* 0x00000c7201007387 */ /* 0x000fe60000100800 */
[----:B------:R-:W-:Y:S01]  /*7770*/  IMAD R3, R110, c[0x0][0x1f0], RZ ;  /* 0x00007c006e037a24 */ /* 0x000fe200078e02ff */
[----:B------:R-:W-:-:S03]  /*7780*/  IADD3 R0, P0, R4, UR22, RZ ;  /* 0x0000001604007c10 */ /* 0x000fc6000ff1e0ff */
[----:B------:R-:W-:-:S05]  /*7790*/  IMAD R3, R114, c[0x0][0x1f4], R3 ;  /* 0x00007d0072037a24 */ /* 0x000fca00078e0203 */
[----:B------:R-:W-:Y:S02]  /*77a0*/  IADD3.X R4, R5, UR16, R3, P0, !PT ;  /* 0x0000001005047c10 */ /* 0x000fe400087fe403 */
[C---:B------:R-:W-:Y:S02]  /*77b0*/  LEA R5, P0, R0.reuse, c[0x0][0x1c8], 0x1 ;  /* 0x0000720000057a11 */ /* 0x040fe400078008ff */
[--C-:B------:R-:W-:Y:S02]  /*77c0*/  @P1 SHF.R.S32.HI R3, RZ, 0x1f, R97.reuse ;  /* 0x0000001fff031819 */ /* 0x100fe40000011461 */
[----:B------:R-:W-:Y:S01]  /*77d0*/  LEA.HI.X R0, R0, c[0x0][0x1cc], R4, 0x1, P0 ;  /* 0x0000730000007a11 */ /* 0x000fe200000f0c04 */
[----:B------:R-:W-:Y:S01]  /*77e0*/  SHFL.IDX PT, R6, R5, RZ, 0x1c1f ;  /* 0x001c1fff05067589 */ /* 0x000fe200000e0000 */
[----:B------:R-:W-:Y:S02]  /*77f0*/  ISETP.GE.AND P0, PT, R104, 0x21, PT ;  /* 0x000000216800780c */ /* 0x000fe40003f06270 */
[----:B--2---:R-:W-:Y:S01]  /*7800*/  @P1 LEA.HI R9, R3, R97, RZ, 0x3 ;  /* 0x0000006103091211 */ /* 0x004fe200078f18ff */
[----:B------:R-:W1:Y:S03]  /*7810*/  SHFL.IDX PT, R7, R0, RZ, 0x1c1f ;  /* 0x001c1fff00077589 */ /* 0x000e6600000e0000 */
[----:B------:R-:W-:Y:S01]  /*7820*/  @P1 LOP3.LUT R9, R9, 0xfffffff8, RZ, 0xc0, !PT ;  /* 0xfffffff809091812 */ /* 0x000fe200078ec0ff */
[----:B------:R-:W-:Y:S04]  /*7830*/  SHFL.IDX PT, R4, R5, 0x1, 0x1c1f ;  /* 0x003c1f0005047f89 */ /* 0x000fe800000e0000 */
[----:B------:R2:W3:Y:S02]  /*7840*/  SHFL.IDX PT, R5, R0, 0x1, 0x1c1f ;  /* 0x003c1f0000057f89 */ /* 0x0004e400000e0000 */
[----:B------:R-:W-:Y:S01]  /*7850*/  @P0 SHF.R.S32.HI R10, RZ, 0x1f, R97 ;  /* 0x0000001fff0a0819 */ /* 0x000fe20000011461 */
[----:B------:R-:W-:Y:S01]  /*7860*/  @P0 IMAD.SHL.U32 R16, R92, 0x2, RZ ;  /* 0x000000025c100824 */ /* 0x000fe200078e00ff */
[----:B------:R-:W-:-:S02]  /*7870*/  @P0 SHF.R.S32.HI R11, RZ, 0x1f, R96 ;  /* 0x0000001fff0b0819 */ /* 0x000fc40000011460 */
[----:B------:R-:W-:-:S04]  /*7880*/  @P0 LEA.HI R3, R10, R97, RZ, 0x3 ;  /* 0x000000610a030211 */ /* 0x000fc800078f18ff */
[----:B------:R-:W-:Y:S01]  /*7890*/  @P0 LOP3.LUT R3, R3, 0xfffffff8, RZ, 0xc0, !PT ;  /* 0xfffffff803030812 */ /* 0x000fe200078ec0ff */
        /* <DEDUP_REMOVED lines=8> */
[----:B------:R-:W-:-:S03]  /*7920*/  @P1 IMAD.WIDE R12, R8, 0x2, R6 ;  /* 0x00000002080c1825 */ /* 0x000fc600078e0206 */
[----:B------:R1:W-:Y:S01]  /*7930*/  @P1 LDGSTS.E.BYPASS.LTC128B.128 [R17+0x4100], [R14.64], !P6 ;  /* 0x041000000e111fae */ /* 0x0003e2000f101d54 */
[----:B---3--:R-:W-:-:S03]  /*7940*/  @P0 IMAD.WIDE R8, R161, 0x2, R4 ;  /* 0x00000002a1080825 */ /* 0x008fc600078e0204 */
[----:B------:R1:W-:Y:S01]  /*7950*/  @P1 LDGSTS.E.BYPASS.LTC128B.128 [R17+0x5100], [R12.64], !P4 ;  /* 0x051000000c111fae */ /* 0x0003e2000e101d54 */
[----:B------:R-:W-:-:S03]  /*7960*/  @P0 IMAD.WIDE R6, R3, 0x2, R4 ;  /* 0x0000000203060825 */ /* 0x000fc600078e0204 */
[----:B------:R1:W-:Y:S01]  /*7970*/  @P0 LDGSTS.E.BYPASS.LTC128B.128 [R16+0x3900], [R8.64], !P5 ;  /* 0x0390000008100fae */ /* 0x0003e2000e901d54 */
[----:B------:R-:W-:Y:S01]  /*7980*/  @P0 IMAD.WIDE R4, R0, 0x2, R4 ;  /* 0x0000000200040825 */ /* 0x000fe200078e0204 */
[----:B------:R-:W-:Y:S02]  /*7990*/  SHF.R.S32.HI R0, RZ, 0x1f, R159 ;  /* 0x0000001fff007819 */ /* 0x000fe4000001149f */
[----:B------:R1:W-:Y:S02]  /*79a0*/  @P0 LDGSTS.E.BYPASS.LTC128B.128 [R16+0x4900], [R6.64], !P6 ;  /* 0x0490000006100fae */ /* 0x0003e4000f101d54 */
[----:B------:R-:W-:Y:S02]  /*79b0*/  LEA.HI R0, R0, R159, RZ, 0x4 ;  /* 0x0000009f00007211 */ /* 0x000fe400078f20ff */
[----:B------:R1:W-:Y:S01]  /*79c0*/  @P0 LDGSTS.E.BYPASS.LTC128B.128 [R16+0x5900], [R4.64], !P4 ;  /* 0x0590000004100fae */ /* 0x0003e2000e101d54 */
[----:B------:R-:W-:Y:S02]  /*79d0*/  ISETP.LT.AND P0, PT, RZ, c[0x0][0x27c], PT ;  /* 0x00009f00ff007a0c */ /* 0x000fe40003f01270 */
[----:B------:R-:W-:Y:S01]  /*79e0*/  SHF.R.S32.HI R90, RZ, 0x4, R0 ;  /* 0x00000004ff5a7819 */ /* 0x000fe20000011400 */
[----:B------:R-:W0:Y:S10]  /*79f0*/  LDGDEPBAR ;  /* 0x00000000000079af */ /* 0x000e340000000000 */
[----:B------:R-:W-:Y:S05]  /*7a00*/  @P0 BRA `(.L_x_784) ;  /* 0x0000002000000947 */ /* 0x000fea0003800000 */
[----:B------:R-:W-:-:S04]  /*7a10*/  DEPBAR.LE SB0, 0x1 ;  /* 0x000080400000791a */ /* 0x000fc80000000000 */
[----:B------:R-:W-:Y:S05]  /*7a20*/  BRA `(.L_x_785) ;  /* 0x0000766000007947 */ /* 0x000fea0003800000 */
.L_x_784:
[----:B------:R-:W-:Y:S01]  /*7a30*/  ULDC.U8 UR4, c[0x0][0x298] ;  /* 0x0000a60000047ab9 */ /* 0x000fe20000000000 */
[----:B------:R-:W-:Y:S01]  /*7a40*/  SHF.R.S32.HI R0, RZ, 0x1f, R147 ;  /* 0x0000001fff007819 */ /* 0x000fe20000011493 */
[----:B-1----:R-:W-:Y:S01]  /*7a50*/  IMAD.WIDE.U32 R10, R147, c[0x0][0x280], RZ ;  /* 0x0000a000930a7a25 */ /* 0x002fe200078e00ff */
[----:B------:R-:W-:Y:S01]  /*7a60*/  ISETP.NE.AND P0, PT, RZ, UR4, PT ;  /* 0x00000004ff007c0c */ /* 0x000fe2000bf05270 */
[----:B------:R-:W-:Y:S01]  /*7a70*/  BSSY B2, `(.L_x_785) ;  /* 0x0000761000027945 */ /* 0x000fe20003800000 */
[-C--:B------:R-:W-:Y:S01]  /*7a80*/  LEA.HI R4, R159, R159.reuse, RZ, 0x1 ;  /* 0x0000009f9f047211 */ /* 0x080fe200078f08ff */
[C---:B------:R-:W-:Y:S02]  /*7a90*/  IMAD R3, R0.reuse, c[0x0][0x280], RZ ;  /* 0x0000a00000037a24 */ /* 0x040fe400078e02ff */
[----:B------:R-:W-:Y:S01]  /*7aa0*/  IMAD R0, R0, c[0x0][0x290], RZ ;  /* 0x0000a40000007a24 */ /* 0x000fe200078e02ff */
[----:B------:R-:W-:Y:S01]  /*7ab0*/  SHF.R.S32.HI R56, RZ, 0x1, R4 ;  /* 0x00000001ff387819 */ /* 0x000fe20000011404 */
[C---:B------:R-:W-:Y:S01]  /*7ac0*/  IMAD R3, R147.reuse, c[0x0][0x284], R3 ;  /* 0x0000a10093037a24 */ /* 0x040fe200078e0203 */
[----:B------:R-:W-:Y:S01]  /*7ad0*/  LOP3.LUT R4, R4, 0xfffffffe, RZ, 0xc0, !PT ;  /* 0xfffffffe04047812 */ /* 0x000fe200078ec0ff */
[C---:B------:R-:W-:Y:S01]  /*7ae0*/  IMAD R0, R147.reuse, c[0x0][0x294], R0 ;  /* 0x0000a50093007a24 */ /* 0x040fe200078e0200 */
[----:B------:R-:W-:Y:S01]  /*7af0*/  IADD3 R24, R56, UR12, RZ ;  /* 0x0000000c38187c10 */ /* 0x000fe2000fffe0ff */
[----:B------:R-:W-:Y:S01]  /*7b00*/  IMAD.WIDE.U32 R8, R147, c[0x0][0x290], RZ ;  /* 0x0000a40093087a25 */ /* 0x000fe200078e00ff */
[----:B------:R-:W-:-:S02]  /*7b10*/  IADD3 R46, -R4, R159, RZ ;  /* 0x0000009f042e7210 */ /* 0x000fc40007ffe1ff */
[----:B------:R-:W-:Y:S01]  /*7b20*/  IADD3 R7, R3, R11, RZ ;  /* 0x0000000b03077210 */ /* 0x000fe20007ffe0ff */
[----:B------:R-:W-:Y:S01]  /*7b30*/  IMAD.IADD R5, R0, 0x1, R9 ;  /* 0x0000000100057824 */ /* 0x000fe200078e0209 */
[C---:B------:R-:W-:Y:S01]  /*7b40*/  SHF.L.U32 R57, R46.reuse, 0x3, RZ ;  /* 0x000000032e397819 */ /* 0x040fe200000006ff */
[----:B------:R-:W-:Y:S01]  /*7b50*/  IMAD R0, R46, 0x40, R24 ;  /* 0x000000402e007824 */ /* 0x000fe200078e0218 */
[----:B------:R-:W-:Y:S05]  /*7b60*/  @!P0 BRA `(.L_x_786) ;  /* 0x0000388000008947 */ /* 0x000fea0003800000 */
[----:B------:R-:W-:Y:S01]  /*7b70*/  PLOP3.LUT P1, PT, PT, PT, UP2, 0x80, 0x0 ;  /* 0x000000000000781c */ /* 0x000fe20003f2f028 */
[----:B------:R-:W-:Y:S01]  /*7b80*/  IMAD.MOV.U32 R6, RZ, RZ, R10 ;  /* 0x000000ffff067224 */ /* 0x000fe200078e000a */
[----:B------:R-:W-:Y:S01]  /*7b90*/  PLOP3.LUT P0, PT, PT, PT, UP2, 0x80, 0x0 ;  /* 0x000000000000781c */ /* 0x000fe20003f0f028 */
[----:B------:R-:W-:Y:S01]  /*7ba0*/  BSSY B0, `(.L_x_787) ;  /* 0x0000063000007945 */ /* 0x000fe20003800000 */
[----:B------:R-:W-:Y:S01]  /*7bb0*/  MOV R4, R8 ;  /* 0x0000000800047202 */ /* 0x000fe20000000f00 */
[----:B------:R-:W-:Y:S01]  /*7bc0*/  IMAD.SHL.U32 R17, R46, 0x4, RZ ;  /* 0x000000042e117824 */ /* 0x000fe200078e00ff */
[----:B------:R-:W-:Y:S01]  /*7bd0*/  CS2R R68, SRZ ;  /* 0x0000000000447805 */ /* 0x000fe2000001ff00 */
[----:B------:R-:W-:Y:S01]  /*7be0*/  CS2R R40, SRZ ;  /* 0x0000000000287805 */ /* 0x000fe2000001ff00 */
[----:B------:R-:W-:Y:S01]  /*7bf0*/  CS2R R36, SRZ ;  /* 0x0000000000247805 */ /* 0x000fe2000001ff00 */
[----:B------:R-:W-:Y:S01]  /*7c00*/  CS2R R32, SRZ ;  /* 0x0000000000207805 */ /* 0x000fe2000001ff00 */
[----:B------:R-:W-:Y:S01]  /*7c10*/  CS2R R30, SRZ ;  /* 0x00000000001e7805 */ /* 0x000fe2000001ff00 */
[----:B------:R-:W-:Y:S01]  /*7c20*/  CS2R R20, SRZ ;  /* 0x0000000000147805 */ /* 0x000fe2000001ff00 */
[----:B------:R-:W-:Y:S01]  /*7c30*/  CS2R R14, SRZ ;  /* 0x00000000000e7805 */ /* 0x000fe2000001ff00 */
[----:B------:R-:W-:Y:S01]  /*7c40*/  @P1 IMAD.HI.U32 R3, R0, c[0x0][0x2c8], RZ ;  /* 0x0000b20000031a27 */ /* 0x000fe200078e00ff */
[----:B------:R-:W-:Y:S01]  /*7c50*/  CS2R R42, SRZ ;  /* 0x00000000002a7805 */ /* 0x000fe2000001ff00 */
[----:B------:R-:W-:Y:S01]  /*7c60*/  CS2R R38, SRZ ;  /* 0x0000000000267805 */ /* 0x000fe2000001ff00 */
[----:B------:R-:W-:Y:S01]  /*7c70*/  CS2R R34, SRZ ;  /* 0x0000000000227805 */ /* 0x000fe2000001ff00 */
[----:B------:R-:W-:Y:S01]  /*7c80*/  CS2R R28, SRZ ;  /* 0x00000000001c7805 */ /* 0x000fe2000001ff00 */
[----:B------:R-:W-:Y:S01]  /*7c90*/  @P0 SHF.R.U32.HI R0, RZ, c[0x0][0x2cc], R3 ;  /* 0x0000b300ff000a19 */ /* 0x000fe20000011603 */
[----:B------:R-:W-:Y:S01]  /*7ca0*/  CS2R R22, SRZ ;  /* 0x0000000000167805 */ /* 0x000fe2000001ff00 */
[----:B------:R-:W-:-:S02]  /*7cb0*/  CS2R R18, SRZ ;  /* 0x0000000000127805 */ /* 0x000fc4000001ff00 */
[----:B------:R-:W-:Y:S01]  /*7cc0*/  SHF.R.S32.HI R3, RZ, 0x1f, R0 ;  /* 0x0000001fff037819 */ /* 0x000fe20000011400 */
[----:B------:R-:W-:-:S04]  /*7cd0*/  IMAD.WIDE.U32 R6, R0, c[0x0][0x280], R6 ;  /* 0x0000a00000067a25 */ /* 0x000fc800078e0006 */
[C---:B------:R-:W-:Y:S01]  /*7ce0*/  IMAD R9, R3.reuse, c[0x0][0x280], RZ ;  /* 0x0000a00003097a24 */ /* 0x040fe200078e02ff */
[----:B------:R-:W-:Y:S01]  /*7cf0*/  LEA R26, P1, R6, c[0x0][0x270], 0x1 ;  /* 0x00009c00061a7a11 */ /* 0x000fe200078208ff */
[----:B------:R-:W-:Y:S02]  /*7d00*/  IMAD R8, R3, c[0x0][0x290], RZ ;  /* 0x0000a40003087a24 */ /* 0x000fe400078e02ff */
[----:B------:R-:W-:-:S04]  /*7d10*/  IMAD.WIDE.U32 R4, R0, c[0x0][0x290], R4 ;  /* 0x0000a40000047a25 */ /* 0x000fc800078e0004 */
[----:B------:R-:W-:Y:S01]  /*7d20*/  IMAD R3, R0, c[0x0][0x284], R9 ;  /* 0x0000a10000037a24 */ /* 0x000fe200078e0209 */
[----:B------:R-:W-:Y:S01]  /*7d30*/  LEA R27, P0, R4, c[0x0][0x288], 0x1 ;  /* 0x0000a200041b7a11 */ /* 0x000fe200078008ff */
[----:B------:R-:W-:Y:S02]  /*7d40*/  IMAD R0, R0, c[0x0][0x294], R8 ;  /* 0x0000a50000007a24 */ /* 0x000fe400078e0208 */
[----:B------:R-:W-:-:S03]  /*7d50*/  IMAD.IADD R3, R7, 0x1, R3 ;  /* 0x0000000107037824 */ /* 0x000fc600078e0203 */
[----:B------:R-:W-:Y:S02]  /*7d60*/  IADD3 R0, R5, R0, RZ ;  /* 0x0000000005007210 */ /* 0x000fe40007ffe0ff */
[----:B------:R-:W-:Y:S02]  /*7d70*/  LEA.HI.X R25, R6, c[0x0][0x274], R3, 0x1, P1 ;  /* 0x00009d0006197a11 */ /* 0x000fe400008f0c03 */
[----:B------:R-:W-:Y:S01]  /*7d80*/  LEA.HI.X R16, R4, c[0x0][0x28c], R0, 0x1, P0 ;  /* 0x0000a30004107a11 */ /* 0x000fe200000f0c00 */
[----:B------:R1:W2:Y:S01]  /*7d90*/  SHFL.IDX PT, R6, R27, RZ, 0x1e1f ;  /* 0x001e1fff1b067589 */ /* 0x0002a200000e0000 */
[----:B------:R-:W-:-:S03]  /*7da0*/  ISETP.GE.AND P0, PT, R24, UR7, PT ;  /* 0x0000000718007c0c */ /* 0x000fc6000bf06270 */
[----:B------:R1:W3:Y:S04]  /*7db0*/  SHFL.IDX PT, R4, R26, RZ, 0x1e1f ;  /* 0x001e1fff1a047589 */ /* 0x0002e800000e0000 */
[----:B------:R1:W4:Y:S04]  /*7dc0*/  SHFL.IDX PT, R5, R25, RZ, 0x1e1f ;  /* 0x001e1fff19057589 */ /* 0x00032800000e0000 */
[----:B------:R1:W1:Y:S02]  /*7dd0*/  SHFL.IDX PT, R7, R16, RZ, 0x1e1f ;  /* 0x001e1fff10077589 */ /* 0x00026400000e0000 */
[----:B------:R-:W-:Y:S05]  /*7de0*/  @P0 BRA `(.L_x_788) ;  /* 0x000003e000000947 */ /* 0x000fea0003800000 */
[C---:B------:R-:W-:Y:S01]  /*7df0*/  IADD3 R3, R17.reuse, 0x8, RZ ;  /* 0x0000000811037810 */ /* 0x040fe20007ffe0ff */
[----:B------:R-:W-:Y:S01]  /*7e00*/  CS2R R14, SRZ ;  /* 0x00000000000e7805 */ /* 0x000fe2000001ff00 */
[----:B------:R-:W-:Y:S01]  /*7e10*/  ISETP.GE.AND P0, PT, R17, c[0x0][0x27c], PT ;  /* 0x00009f0011007a0c */ /* 0x000fe20003f06270 */
[----:B------:R-:W-:Y:S01]  /*7e20*/  CS2R R18, SRZ ;  /* 0x0000000000127805 */ /* 0x000fe2000001ff00 */
[----:B------:R-:W-:-:S02]  /*7e30*/  ISETP.GE.AND P2, PT, R3, c[0x0][0x27c], PT ;  /* 0x00009f0003007a0c */ /* 0x000fc40003f46270 */
[----:B------:R-:W-:-:S09]  /*7e40*/  IADD3 R12, R17, 0x18, RZ ;  /* 0x00000018110c7810 */ /* 0x000fd20007ffe0ff */
[C---:B---34-:R-:W-:Y:S02]  /*7e50*/  @!P0 IMAD.WIDE R10, R17.reuse, 0x2, R4 ;  /* 0x00000002110a8825 */ /* 0x058fe400078e0204 */
[----:B------:R-:W-:Y:S02]  /*7e60*/  @!P2 SHF.R.S32.HI R0, RZ, 0x1f, R3 ;  /* 0x0000001fff00a819 */ /* 0x000fe40000011403 */
[C---:B-12---:R-:W-:Y:S01]  /*7e70*/  @!P0 IMAD.WIDE R8, R17.reuse, 0x2, R6 ;  /* 0x0000000211088825 */ /* 0x046fe200078e0206 */
[----:B------:R1:W5:Y:S01]  /*7e80*/  @!P0 LD.E.64 R14, [R10.64] ;  /* 0x000000140a0e8980 */ /* 0x000362000c101b00 */
[----:B------:R-:W-:Y:S02]  /*7e90*/  @!P2 LEA.HI R0, R0, R3, RZ, 0x2 ;  /* 0x000000030000a211 */ /* 0x000fe400078f10ff */
[----:B------:R-:W-:Y:S01]  /*7ea0*/  IADD3 R3, R17, 0x10, RZ ;  /* 0x0000001011037810 */ /* 0x000fe20007ffe0ff */
[----:B------:R2:W5:Y:S03]  /*7eb0*/  @!P0 LD.E.64 R18, [R8.64] ;  /* 0x0000001408128980 */ /* 0x000566000c101b00 */
[----:B------:R-:W-:-:S02]  /*7ec0*/  ISETP.GE.AND P1, PT, R3, c[0x0][0x27c], PT ;  /* 0x00009f0003007a0c */ /* 0x000fc40003f26270 */
[----:B------:R-:W-:Y:S01]  /*7ed0*/  ISETP.GE.AND P0, PT, R12, c[0x0][0x27c], PT ;  /* 0x00009f000c007a0c */ /* 0x000fe20003f06270 */
[----:B------:R-:W-:Y:S01]  /*7ee0*/  CS2R R22, SRZ ;  /* 0x0000000000167805 */ /* 0x000fe2000001ff00 */
[----:B------:R-:W-:Y:S01]  /*7ef0*/  CS2R R30, SRZ ;  /* 0x00000000001e7805 */ /* 0x000fe2000001ff00 */
[----:B--2---:R-:W-:-:S08]  /*7f00*/  @!P2 LOP3.LUT R8, R0, 0xfffffffc, RZ, 0xc0, !PT ;  /* 0xfffffffc0008a812 */ /* 0x004fd000078ec0ff */
[----:B------:R-:W-:-:S04]  /*7f10*/  @!P1 SHF.R.S32.HI R0, RZ, 0x1f, R3 ;  /* 0x0000001fff009819 */ /* 0x000fc80000011403 */
[----:B------:R-:W-:Y:S01]  /*7f20*/  @!P1 LEA.HI R0, R0, R3, RZ, 0x2 ;  /* 0x0000000300009211 */ /* 0x000fe200078f10ff */
[----:B-1----:R-:W-:-:S03]  /*7f30*/  @!P2 IMAD.WIDE R10, R8, 0x2, R4 ;  /* 0x00000002080aa825 */ /* 0x002fc600078e0204 */
[----:B------:R-:W-:Y:S01]  /*7f40*/  @!P1 LOP3.LUT R0, R0, 0xfffffffc, RZ, 0xc0, !PT ;  /* 0xfffffffc00009812 */ /* 0x000fe200078ec0ff */
[----:B------:R-:W-:Y:S01]  /*7f50*/  @!P2 IMAD.WIDE R8, R8, 0x2, R6 ;  /* 0x000000020808a825 */ /* 0x000fe200078e0206 */
[----:B------:R-:W-:-:S04]  /*7f60*/  @!P0 SHF.R.S32.HI R3, RZ, 0x1f, R12 ;  /* 0x0000001fff038819 */ /* 0x000fc8000001140c */
[----:B------:R1:W5:Y:S01]  /*7f70*/  @!P2 LD.E.64 R22, [R8.64] ;  /* 0x000000140816a980 */ /* 0x000362000c101b00 */
[----:B------:R-:W-:Y:S01]  /*7f80*/  @!P0 LEA.HI R3, R3, R12, RZ, 0x2 ;  /* 0x0000000c03038211 */ /* 0x000fe200078f10ff */
[----:B------:R-:W-:Y:S01]  /*7f90*/  CS2R R20, SRZ ;  /* 0x0000000000147805 */ /* 0x000fe2000001ff00 */
[----:B------:R-:W-:Y:S01]  /*7fa0*/  CS2R R28, SRZ ;  /* 0x00000000001c7805 */ /* 0x000fe2000001ff00 */
[C---:B------:R-:W-:Y:S01]  /*7fb0*/  @!P1 IMAD.WIDE R12, R0.reuse, 0x2, R6 ;  /* 0x00000002000c9825 */ /* 0x040fe200078e0206 */
[----:B------:R-:W-:Y:S01]  /*7fc0*/  CS2R R32, SRZ ;  /* 0x0000000000207805 */ /* 0x000fe2000001ff00 */
[----:B------:R-:W-:Y:S02]  /*7fd0*/  CS2R R34, SRZ ;  /* 0x0000000000227805 */ /* 0x000fe4000001ff00 */
[----:B------:R2:W5:Y:S04]  /*7fe0*/  @!P2 LD.E.64 R20, [R10.64] ;  /* 0x000000140a14a980 */ /* 0x000568000c101b00 */
[----:B------:R3:W5:Y:S01]  /*7ff0*/  @!P1 LD.E.64 R28, [R12.64] ;  /* 0x000000140c1c9980 */ /* 0x000762000c101b00 */
[----:B-1----:R-:W-:-:S05]  /*8000*/  @!P1 IMAD.WIDE R8, R0, 0x2, R4 ;  /* 0x0000000200089825 */ /* 0x002fca00078e0204 */
[----:B------:R1:W5:Y:S01]  /*8010*/  @!P1 LD.E.64 R30, [R8.64] ;  /* 0x00000014081e9980 */ /* 0x000362000c101b00 */
[C---:B---3--:R-:W-:Y:S02]  /*8020*/  IADD3 R12, R17.reuse, 0x20, RZ ;  /* 0x00000020110c7810 */ /* 0x048fe40007ffe0ff */
[----:B------:R-:W-:Y:S02]  /*8030*/  IADD3 R13, R17, 0x28, RZ ;  /* 0x00000028110d7810 */ /* 0x000fe40007ffe0ff */
[----:B------:R-:W-:Y:S02]  /*8040*/  ISETP.GE.AND P1, PT, R12, c[0x0][0x27c], PT ;  /* 0x00009f000c007a0c */ /* 0x000fe40003f26270 */
[----:B-1----:R-:W-:-:S05]  /*8050*/  @!P0 LOP3.LUT R8, R3, 0xfffffffc, RZ, 0xc0, !PT ;  /* 0xfffffffc03088812 */ /* 0x002fca00078ec0ff */
[----:B--2---:R-:W-:-:S04]  /*8060*/  @!P0 IMAD.WIDE R10, R8, 0x2, R4 ;  /* 0x00000002080a8825 */ /* 0x004fc800078e0204 */
[----:B------:R-:W-:Y:S01]  /*8070*/  @!P0 IMAD.WIDE R8, R8, 0x2, R6 ;  /* 0x0000000208088825 */ /* 0x000fe200078e0206 */
[----:B------:R1:W5:Y:S04]  /*8080*/  @!P0 LD.E.64 R32, [R10.64] ;  /* 0x000000140a208980 */ /* 0x000368000c101b00 */
[----:B------:R2:W5:Y:S01]  /*8090*/  @!P0 LD.E.64 R34, [R8.64] ;  /* 0x0000001408228980 */ /* 0x000562000c101b00 */
[----:B------:R-:W-:Y:S02]  /*80a0*/  ISETP.GE.AND P0, PT, R13, c[0x0][0x27c], PT ;  /* 0x00009f000d007a0c */ /* 0x000fe40003f06270 */
[----:B------:R-:W-:-:S11]  /*80b0*/  @!P1 SHF.R.S32.HI R3, RZ, 0x1f, R12 ;  /* 0x0000001fff039819 */ /* 0x000fd6000001140c */
[----:B------:R-:W-:Y:S02]  /*80c0*/  @!P0 SHF.R.S32.HI R0, RZ, 0x1f, R13 ;  /* 0x0000001fff008819 */ /* 0x000fe4000001140d */
[----:B--2---:R-:W-:Y:S02]  /*80d0*/  @!P1 LEA.HI R8, R3, R12, RZ, 0x2 ;  /* 0x0000000c03089211 */ /* 0x004fe400078f10ff */
[----:B------:R-:W-:Y:S02]  /*80e0*/  @!P0 LEA.HI R3, R0, R13, RZ, 0x2 ;  /* 0x0000000d00038211 */ /* 0x000fe400078f10ff */
[----:B------:R-:W-:Y:S02]  /*80f0*/  @!P1 LOP3.LUT R0, R8, 0xfffffffc, RZ, 0xc0, !PT ;  /* 0xfffffffc08009812 */ /* 0x000fe400078ec0ff */
[----:B------:R-:W-:Y:S01]  /*8100*/  @!P0 LOP3.LUT R3, R3, 0xfffffffc, RZ, 0xc0, !PT ;  /* 0xfffffffc03038812 */ /* 0x000fe200078ec0ff */
[----:B------:R-:W-:Y:S01]  /*8110*/  CS2R R36, SRZ ;  /* 0x0000000000247805 */ /* 0x000fe2000001ff00 */
[----:B------:R-:W-:Y:S01]  /*8120*/  CS2R R40, SRZ ;  /* 0x0000000000287805 */ /* 0x000fe2000001ff00 */
[----:B-1----:R-:W-:Y:S01]  /*8130*/  @!P1 IMAD.WIDE R10, R0, 0x2, R4 ;  /* 0x00000002000a9825 */ /* 0x002fe200078e0204 */
[----:B------:R-:W-:Y:S01]  /*8140*/  CS2R R38, SRZ ;  /* 0x0000000000267805 */ /* 0x000fe2000001ff00 */
[----:B------:R-:W-:-:S02]  /*8150*/  CS2R R42, SRZ ;  /* 0x00000000002a7805 */ /* 0x000fc4000001ff00 */
[C---:B------:R-:W-:Y:S01]  /*8160*/  @!P0 IMAD.WIDE R8, R3.reuse, 0x2, R4 ;  /* 0x0000000203088825 */ /* 0x040fe200078e0204 */
[----:B------:R1:W5:Y:S03]  /*8170*/  @!P1 LD.E.64 R36, [R10.64] ;  /* 0x000000140a249980 */ /* 0x000366000c101b00 */
[--C-:B------:R-:W-:Y:S01]  /*8180*/  @!P1 IMAD.WIDE R4, R0, 0x2, R6.reuse ;  /* 0x0000000200049825 */ /* 0x100fe200078e0206 */
[----:B------:R1:W5:Y:S03]  /*8190*/  @!P0 LD.E.64 R40, [R8.64] ;  /* 0x0000001408288980 */ /* 0x000366000c101b00 */
[----:B------:R-:W-:Y:S01]  /*81a0*/  @!P0 IMAD.WIDE R6, R3, 0x2, R6 ;  /* 0x0000000203068825 */ /* 0x000fe200078e0206 */
[----:B------:R1:W5:Y:S04]  /*81b0*/  @!P1 LD.E.64 R38, [R4.64] ;  /* 0x0000001404269980 */ /* 0x000368000c101b00 */
[----:B------:R1:W5:Y:S02]  /*81c0*/  @!P0 LD.E.64 R42, [R6.64] ;  /* 0x00000014062a8980 */ /* 0x000364000c101b00 */
.L_x_788:
[----:B------:R-:W-:Y:S05]  /*81d0*/  BSYNC B0 ;  /* 0x0000000000007941 */ /* 0x000fea0003800000 */
.L_x_787:
[----:B------:R-:W-:Y:S01]  /*81e0*/  IADD3 R3, R24, 0x40, RZ ;  /* 0x0000004018037810 */ /* 0x000fe20007ffe0ff */
[----:B-----5:R-:W-:Y:S01]  /*81f0*/  IMAD.MOV.U32 R0, RZ, RZ, R40 ;  /* 0x000000ffff007224 */ /* 0x020fe200078e0028 */
[----:B-1----:R1:W4:Y:S02]  /*8200*/  SHFL.IDX PT, R7, R16, 0x1, 0x1e1f ;  /* 0x003e1f0010077f89 */ /* 0x00232400000e0000 */
[----:B----4-:R-:W-:Y:S01]  /*8210*/  IMAD.MOV.U32 R5, RZ, RZ, R41 ;  /* 0x000000ffff057224 */ /* 0x010fe200078e0029 */
[----:B------:R-:W-:Y:S01]  /*8220*/  ISETP.GE.AND P0, PT, R3, UR7, PT ;  /* 0x0000000703007c0c */ /* 0x000fe2000bf06270 */
[----:B---3--:R-:W-:Y:S01]  /*8230*/  IMAD.MOV.U32 R4, RZ, RZ, R36 ;  /* 0x000000ffff047224 */ /* 0x008fe200078e0024 */
[----:B--2---:R-:W2:Y:S01]  /*8240*/  SHFL.IDX PT, R6, R27, 0x1, 0x1e1f ;  /* 0x003e1f001b067f89 */ /* 0x004ea200000e0000 */
[----:B------:R-:W-:Y:S01]  /*8250*/  IMAD.MOV.U32 R3, RZ, RZ, R37 ;  /* 0x000000ffff037224 */ /* 0x000fe200078e0025 */
[----:B------:R-:W-:Y:S01]  /*8260*/  PRMT R80, R5, 0x5410, R0 ;  /* 0x0000541005507816 */ /* 0x000fe20000000000 */
[----:B------:R-:W-:Y:S01]  /*8270*/  IMAD.MOV.U32 R0, RZ, RZ, R32 ;  /* 0x000000ffff007224 */ /* 0x000fe200078e0020 */
[----:B------:R-:W-:Y:S01]  /*8280*/  BSSY B0, `(.L_x_789) ;  /* 0x000006f000007945 */ /* 0x000fe20003800000 */
[----:B------:R-:W-:Y:S01]  /*8290*/  IMAD.MOV.U32 R5, RZ, RZ, R33 ;  /* 0x000000ffff057224 */ /* 0x000fe200078e0021 */
[----:B------:R-:W-:Y:S01]  /*82a0*/  PRMT R77, R3, 0x5410, R4 ;  /* 0x00005410034d7816 */ /* 0x000fe20000000004 */
        /* <DEDUP_REMOVED lines=20> */
[----:B------:R-:W-:Y:S01]  /*83f0*/  CS2R R62, SRZ ;  /* 0x00000000003e7805 */ /* 0x000fe2000001ff00 */
[----:B------:R-:W-:Y:S01]  /*8400*/  PRMT R79, R5, 0x7610, R79 ;  /* 0x00007610054f7816 */ /* 0x000fe2000000004f */
[----:B------:R-:W-:Y:S01]  /*8410*/  CS2R R58, SRZ ;  /* 0x00000000003a7805 */ /* 0x000fe2000001ff00 */
[----:B------:R-:W-:Y:S01]  /*8420*/  PRMT R76, R3, 0x5410, R4 ;  /* 0x00005410034c7816 */ /* 0x000fe20000000004 */
[----:B------:R-:W-:Y:S01]  /*8430*/  IMAD.MOV.U32 R3, RZ, RZ, R28 ;  /* 0x000000ffff037224 */ /* 0x000fe200078e001c */
[----:B------:R-:W-:Y:S01]  /*8440*/  PRMT R74, R74, 0x5410, R0 ;  /* 0x000054104a4a7816 */ /* 0x000fe20000000000 */
[----:B------:R-:W-:Y:S01]  /*8450*/  IMAD.MOV.U32 R0, RZ, RZ, R29 ;  /* 0x000000ffff007224 */ /* 0x000fe200078e001d */
[----:B------:R-:W3:Y:S01]  /*8460*/  SHFL.IDX PT, R5, R25, 0x1, 0x1e1f ;  /* 0x003e1f0019057f89 */ /* 0x000ee200000e0000 */
[----:B------:R-:W-:Y:S01]  /*8470*/  CS2R R54, SRZ ;  /* 0x0000000000367805 */ /* 0x000fe2000001ff00 */
[----:B------:R-:W-:Y:S01]  /*8480*/  PRMT R74, R8, 0x7610, R74 ;  /* 0x00007610084a7816 */ /* 0x000fe2000000004a */
[----:B------:R-:W-:Y:S01]  /*8490*/  CS2R R48, SRZ ;  /* 0x0000000000307805 */ /* 0x000fe2000001ff00 */
[----:B------:R-:W-:Y:S01]  /*84a0*/  PRMT R72, R0, 0x5410, R3 ;  /* 0x0000541000487816 */ /* 0x000fe20000000003 */
[----:B------:R-:W-:Y:S01]  /*84b0*/  IMAD.MOV.U32 R3, RZ, RZ, R18 ;  /* 0x000000ffff037224 */ /* 0x000fe200078e0012 */
[----:B------:R-:W-:Y:S01]  /*84c0*/  MOV R8, R23 ;  /* 0x0000001700087202 */ /* 0x000fe20000000f00 */
[----:B------:R-:W-:Y:S01]  /*84d0*/  IMAD.MOV.U32 R0, RZ, RZ, R19 ;  /* 0x000000ffff007224 */ /* 0x000fe200078e0013 */
[----:B------:R4:W2:Y:S01]  /*84e0*/  SHFL.IDX PT, R4, R26, 0x1, 0x1e1f ;  /* 0x003e1f001a047f89 */ /* 0x0008a200000e0000 */
[----:B------:R-:W-:Y:S01]  /*84f0*/  CS2R R66, SRZ ;  /* 0x0000000000427805 */ /* 0x000fe2000001ff00 */
[----:B------:R-:W-:Y:S01]  /*8500*/  PRMT R70, R8, 0x5410, R9 ;  /* 0x0000541008467816 */ /* 0x000fe20000000009 */
[----:B------:R-:W-:Y:S01]  /*8510*/  CS2R R64, SRZ ;  /* 0x0000000000407805 */ /* 0x000fe2000001ff00 */
[----:B-1----:R-:W-:Y:S01]  /*8520*/  PRMT R16, R0, 0x5410, R3 ;  /* 0x0000541000107816 */ /* 0x002fe20000000003 */
[----:B------:R-:W-:Y:S01]  /*8530*/  CS2R R60, SRZ ;  /* 0x00000000003c7805 */ /* 0x000fe2000001ff00 */
[----:B------:R-:W-:Y:S01]  /*8540*/  CS2R R52, SRZ ;  /* 0x0000000000347805 */ /* 0x000fe2000001ff00 */
[----:B------:R-:W-:Y:S01]  /*8550*/  CS2R R50, SRZ ;  /* 0x0000000000327805 */ /* 0x000fe2000001ff00 */
[----:B------:R-:W-:Y:S01]  /*8560*/  CS2R R44, SRZ ;  /* 0x00000000002c7805 */ /* 0x000fe2000001ff00 */
[----:B----4-:R-:W-:Y:S01]  /*8570*/  CS2R R26, SRZ ;  /* 0x00000000001a7805 */ /* 0x010fe2000001ff00 */
[----:B------:R-:W-:Y:S05]  /*8580*/  @P0 BRA `(.L_x_790) ;  /* 0x000003e000000947 */ /* 0x000fea0003800000 */
[C---:B--23--:R-:W-:Y:S01]  /*8590*/  IADD3 R3, R17.reuse, 0x8, RZ ;  /* 0x0000000811037810 */ /* 0x04cfe20007ffe0ff */
[----:B------:R-:W-:Y:S01]  /*85a0*/  CS2R R26, SRZ ;  /* 0x00000000001a7805 */ /* 0x000fe2000001ff00 */
[----:B------:R-:W-:Y:S01]  /*85b0*/  ISETP.GE.AND P0, PT, R17, c[0x0][0x27c], PT ;  /* 0x00009f0011007a0c */ /* 0x000fe20003f06270 */
[----:B------:R-:W-:Y:S01]  /*85c0*/  CS2R R44, SRZ ;  /* 0x00000000002c7805 */ /* 0x000fe2000001ff00 */
[----:B------:R-:W-:-:S02]  /*85d0*/  ISETP.GE.AND P2, PT, R3, c[0x0][0x27c], PT ;  /* 0x00009f0003007a0c */ /* 0x000fc40003f46270 */
[----:B------:R-:W-:-:S09]  /*85e0*/  IADD3 R12, R17, 0x18, RZ ;  /* 0x00000018110c7810 */ /* 0x000fd20007ffe0ff */
[C---:B------:R-:W-:Y:S02]  /*85f0*/  @!P0 IMAD.WIDE R10, R17.reuse, 0x2, R4 ;  /* 0x00000002110a8825 */ /* 0x040fe400078e0204 */
[----:B------:R-:W-:Y:S02]  /*8600*/  @!P2 SHF.R.S32.HI R0, RZ, 0x1f, R3 ;  /* 0x0000001fff00a819 */ /* 0x000fe40000011403 */
[C---:B------:R-:W-:Y:S01]  /*8610*/  @!P0 IMAD.WIDE R8, R17.reuse, 0x2, R6 ;  /* 0x0000000211088825 */ /* 0x040fe200078e0206 */
[----:B------:R1:W5:Y:S01]  /*8620*/  @!P0 LD.E.64 R26, [R10.64] ;  /* 0x000000140a1a8980 */ /* 0x000362000c101b00 */
[----:B------:R-:W-:Y:S02]  /*8630*/  @!P2 LEA.HI R0, R0, R3, RZ, 0x2 ;  /* 0x000000030000a211 */ /* 0x000fe400078f10ff */
[----:B------:R-:W-:Y:S01]  /*8640*/  IADD3 R3, R17, 0x10, RZ ;  /* 0x0000001011037810 */ /* 0x000fe20007ffe0ff */
[----:B------:R2:W5:Y:S03]  /*8650*/  @!P0 LD.E.64 R44, [R8.64] ;  /* 0x00000014082c8980 */ /* 0x000566000c101b00 */
[----:B------:R-:W-:-:S02]  /*8660*/  ISETP.GE.AND P1, PT, R3, c[0x0][0x27c], PT ;  /* 0x00009f0003007a0c */ /* 0x000fc40003f26270 */
[----:B------:R-:W-:Y:S02]  /*8670*/  @!P2 LOP3.LUT R0, R0, 0xfffffffc, RZ, 0xc0, !PT ;  /* 0xfffffffc0000a812 */ /* 0x000fe400078ec0ff */
[----:B------:R-:W-:Y:S01]  /*8680*/  ISETP.GE.AND P0, PT, R12, c[0x0][0x27c], PT ;  /* 0x00009f000c007a0c */ /* 0x000fe20003f06270 */
[----:B------:R-:W-:Y:S02]  /*8690*/  CS2R R50, SRZ ;  /* 0x0000000000327805 */ /* 0x000fe4000001ff00 */
[----:B-1----:R-:W-:-:S04]  /*86a0*/  @!P2 IMAD.WIDE R10, R0, 0x2, R4 ;  /* 0x00000002000aa825 */ /* 0x002fc800078e0204 */
[----:B--2---:R-:W-:Y:S02]  /*86b0*/  @!P2 IMAD.WIDE R8, R0, 0x2, R6 ;  /* 0x000000020008a825 */ /* 0x004fe400078e0206 */
[----:B------:R-:W-:-:S04]  /*86c0*/  @!P1 SHF.R.S32.HI R0, RZ, 0x1f, R3 ;  /* 0x0000001fff009819 */ /* 0x000fc80000011403 */
[----:B------:R-:W-:Y:S01]  /*86d0*/  @!P1 LEA.HI R0, R0, R3, RZ, 0x2 ;  /* 0x0000000300009211 */ /* 0x000fe200078f10ff */
[----:B------:R1:W5:Y:S03]  /*86e0*/  @!P2 LD.E.64 R50, [R8.64] ;  /* 0x000000140832a980 */ /* 0x000366000c101b00 */
[----:B------:R-:W-:Y:S01]  /*86f0*/  @!P1 LOP3.LUT R0, R0, 0xfffffffc, RZ, 0xc0, !PT ;  /* 0xfffffffc00009812 */ /* 0x000fe200078ec0ff */
[----:B------:R-:W-:Y:S01]  /*8700*/  CS2R R54, SRZ ;  /* 0x0000000000367805 */ /* 0x000fe2000001ff00 */
[----:B------:R-:W-:Y:S01]  /*8710*/  @!P0 SHF.R.S32.HI R3, RZ, 0x1f, R12 ;  /* 0x0000001fff038819 */ /* 0x000fe2000001140c */
[----:B------:R-:W-:-:S03]  /*8720*/  CS2R R48, SRZ ;  /* 0x0000000000307805 */ /* 0x000fc6000001ff00 */
[----:B------:R-:W-:Y:S01]  /*8730*/  @!P0 LEA.HI R3, R3, R12, RZ, 0x2 ;  /* 0x0000000c03038211 */ /* 0x000fe200078f10ff */
[----:B------:R-:W-:Y:S01]  /*8740*/  CS2R R52, SRZ ;  /* 0x0000000000347805 */ /* 0x000fe2000001ff00 */
[C---:B------:R-:W-:Y:S01]  /*8750*/  @!P1 IMAD.WIDE R12, R0.reuse, 0x2, R6 ;  /* 0x00000002000c9825 */ /* 0x040fe200078e0206 */
[----:B------:R2:W5:Y:S01]  /*8760*/  @!P2 LD.E.64 R48, [R10.64] ;  /* 0x000000140a30a980 */ /* 0x000562000c101b00 */
[----:B------:R-:W-:Y:S01]  /*8770*/  CS2R R58, SRZ ;  /* 0x00000000003a7805 */ /* 0x000fe2000001ff00 */
[----:B------:R-:W-:Y:S02]  /*8780*/  CS2R R60, SRZ ;  /* 0x00000000003c7805 */ /* 0x000fe4000001ff00 */
[----:B------:R3:W5:Y:S01]  /*8790*/  @!P1 LD.E.64 R52, [R12.64] ;  /* 0x000000140c349980 */ /* 0x000762000c101b00 */
[----:B-1----:R-:W-:-:S05]  /*87a0*/  @!P1 IMAD.WIDE R8, R0, 0x2, R4 ;  /* 0x0000000200089825 */ /* 0x002fca00078e0204 */
[----:B------:R1:W5:Y:S01]  /*87b0*/  @!P1 LD.E.64 R54, [R8.64] ;  /* 0x0000001408369980 */ /* 0x000362000c101b00 */
[C---:B---3--:R-:W-:Y:S02]  /*87c0*/  IADD3 R12, R17.reuse, 0x20, RZ ;  /* 0x00000020110c7810 */ /* 0x048fe40007ffe0ff */
[----:B------:R-:W-:Y:S02]  /*87d0*/  IADD3 R13, R17, 0x28, RZ ;  /* 0x00000028110d7810 */ /* 0x000fe40007ffe0ff */
[----:B-1----:R-:W-:-:S05]  /*87e0*/  @!P0 LOP3.LUT R8, R3, 0xfffffffc, RZ, 0xc0, !PT ;  /* 0xfffffffc03088812 */ /* 0x002fca00078ec0ff */
[----:B--2---:R-:W-:-:S04]  /*87f0*/  @!P0 IMAD.WIDE R10, R8, 0x2, R4 ;  /* 0x00000002080a8825 */ /* 0x004fc800078e0204 */
[----:B------:R-:W-:Y:S01]  /*8800*/  @!P0 IMAD.WIDE R8, R8, 0x2, R6 ;  /* 0x0000000208088825 */ /* 0x000fe200078e0206 */
[----:B------:R1:W5:Y:S01]  /*8810*/  @!P0 LD.E.64 R58, [R10.64] ;  /* 0x000000140a3a8980 */ /* 0x000362000c101b00 */
[----:B------:R-:W-:-:S03]  /*8820*/  ISETP.GE.AND P1, PT, R12, c[0x0][0x27c], PT ;  /* 0x00009f000c007a0c */ /* 0x000fc60003f26270 */
[----:B------:R2:W5:Y:S01]  /*8830*/  @!P0 LD.E.64 R60, [R8.64] ;  /* 0x00000014083c8980 */ /* 0x000562000c101b00 */
[----:B------:R-:W-:-:S09]  /*8840*/  ISETP.GE.AND P0, PT, R13, c[0x0][0x27c], PT ;  /* 0x00009f000d007a0c */ /* 0x000fd20003f06270 */
[----:B------:R-:W-:-:S04]  /*8850*/  @!P1 SHF.R.S32.HI R3, RZ, 0x1f, R12 ;  /* 0x0000001fff039819 */ /* 0x000fc8000001140c */
        /* <DEDUP_REMOVED lines=17> */
.L_x_790:
[----:B--23--:R-:W-:Y:S05]  /*8970*/  BSYNC B0 ;  /* 0x0000000000007941 */ /* 0x00cfea0003800000 */
.L_x_789:
[----:B-----5:R-:W-:Y:S01]  /*8980*/  IMAD.MOV.U32 R0, RZ, RZ, R68 ;  /* 0x000000ffff007224 */ /* 0x020fe200078e0044 */
[----:B------:R-:W-:Y:S01]  /*8990*/  UIADD3 UR4, -UR12, UR7, URZ ;  /* 0x000000070c047290 */ /* 0x000fe2000fffe13f */
[----:B-1----:R-:W-:Y:S01]  /*89a0*/  IMAD.MOV.U32 R5, RZ, RZ, R69 ;  /* 0x000000ffff057224 */ /* 0x002fe200078e0045 */
[C---:B------:R-:W-:Y:S01]  /*89b0*/  LEA.HI R7, R56.reuse, R56, RZ, 0x1 ;  /* 0x0000003838077211 */ /* 0x040fe200078f08ff */
[----:B------:R-:W-:Y:S01]  /*89c0*/  IMAD.MOV.U32 R4, RZ, RZ, R62 ;  /* 0x000000ffff047224 */ /* 0x000fe200078e003e */
[----:B------:R-:W-:Y:S01]  /*89d0*/  UISETP.LT.AND UP0, UPT, UR4, 0x80, UPT ;  /* 0x000000800400788c */ /* 0x000fe2000bf01270 */
[----:B------:R-:W-:Y:S01]  /*89e0*/  IMAD.MOV.U32 R3, RZ, RZ, R63 ;  /* 0x000000ffff037224 */ /* 0x000fe200078e003f */
[----:B------:R-:W-:Y:S01]  /*89f0*/  PRMT R89, R5, 0x5410, R0 ;  /* 0x0000541005597816 */ /* 0x000fe20000000000 */
[----:B------:R-:W-:Y:S01]  /*8a00*/  IMAD.MOV.U32 R0, RZ, RZ, R58 ;  /* 0x000000ffff007224 */ /* 0x000fe200078e003a */
[----:B------:R-:W-:Y:S01]  /*8a10*/  USEL UR4, UR4, 0x80, UP0 ;  /* 0x0000008004047887 */ /* 0x000fe20008000000 */
[----:B------:R-:W-:Y:S01]  /*8a20*/  IMAD.MOV.U32 R5, RZ, RZ, R59 ;  /* 0x000000ffff057224 */ /* 0x000fe200078e003b */
[----:B------:R-:W-:Y:S01]  /*8a30*/  PRMT R87, R3, 0x5410, R4 ;  /* 0x0000541003577816 */ /* 0x000fe20000000004 */
[----:B------:R-:W-:Y:S01]  /*8a40*/  IMAD.MOV.U32 R4, RZ, RZ, R54 ;  /* 0x000000ffff047224 */ /* 0x000fe200078e0036 */
[----:B------:R-:W-:Y:S01]  /*8a50*/  PRMT R85, R85, 0x5410, R0 ;  /* 0x0000541055557816 */ /* 0x000fe20000000000 */
[----:B------:R-:W-:Y:S01]  /*8a60*/  IMAD.MOV.U32 R0, RZ, RZ, R48 ;  /* 0x000000ffff007224 */ /* 0x000fe200078e0030 */
[----:B------:R-:W-:Y:S01]  /*8a70*/  ISETP.GE.AND P0, PT, R56, UR4, PT ;  /* 0x0000000438007c0c */ /* 0x000fe2000bf06270 */
[----:B------:R-:W-:Y:S01]  /*8a80*/  IMAD.MOV.U32 R3, RZ, RZ, R55 ;  /* 0x000000ffff037224 */ /* 0x000fe200078e0037 */
[----:B------:R-:W-:Y:S01]  /*8a90*/  PRMT R85, R5, 0x7610, R85 ;  /* 0x0000761005557816 */ /* 0x000fe20000000055 */
[----:B------:R-:W-:-:S04]  /*8aa0*/  DEPBAR.LE SB0, 0x1 ;  /* 0x000080400000791a */ /* 0x000fc80000000000 */
[----:B------:R-:W-:Y:S01]  /*8ab0*/  PRMT R81, R81, 0x5410, R0 ;  /* 0x0000541051517816 */ /* 0x000fe20000000000 */
[----:B------:R-:W-:Y:S01]  /*8ac0*/  IMAD.MOV.U32 R0, RZ, RZ, R49 ;  /* 0x000000ffff007224 */ /* 0x000fe200078e0031 */
[----:B------:R-:W-:Y:S01]  /*8ad0*/  SHF.R.S32.HI R5, RZ, 0x1f, R47 ;  /* 0x0000001fff057819 */ /* 0x000fe2000001142f */
[----:B------:R-:W-:Y:S01]  /*8ae0*/  BSSY B1, `(.L_x_791) ;  /* 0x000015d000017945 */ /* 0x000fe20003800000 */
[----:B------:R-:W-:Y:S01]  /*8af0*/  PRMT R83, R3, 0x5410, R4 ;  /* 0x0000541003537816 */ /* 0x000fe20000000004 */
[----:B------:R-:W-:Y:S01]  /*8b00*/  IMAD.MOV.U32 R4, RZ, RZ, R26 ;  /* 0x000000ffff047224 */ /* 0x000fe200078e001a */
[----:B------:R-:W-:Y:S01]  /*8b10*/  PRMT R81, R0, 0x7610, R81 ;  /* 0x0000761000517816 */ /* 0x000fe20000000051 */
[----:B------:R-:W-:Y:S01]  /*8b20*/  IMAD.MOV.U32 R3, RZ, RZ, R27 ;  /* 0x000000ffff037224 */ /* 0x000fe200078e001b */
[----:B------:R-:W-:Y:S01]  /*8b30*/  LEA.HI R0, R5, R47, RZ, 0x2 ;  /* 0x0000002f05007211 */ /* 0x000fe200078f10ff */
[----:B------:R-:W-:-:S03]  /*8b40*/  IMAD.MOV.U32 R5, RZ, RZ, R66 ;  /* 0x000000ffff057224 */ /* 0x000fc600078e0042 */
[----:B------:R-:W-:Y:S01]  /*8b50*/  PRMT R78, R3, 0x5410, R4 ;  /* 0x00005410034e7816 */ /* 0x000fe20000000004 */
[----:B------:R-:W-:Y:S01]  /*8b60*/  IMAD.MOV.U32 R3, RZ, RZ, R67 ;  /* 0x000000ffff037224 */ /* 0x000fe200078e0043 */
[----:B------:R-:W-:Y:S01]  /*8b70*/  LOP3.LUT R4, R0, 0xfffffffc, RZ, 0xc0, !PT ;  /* 0xfffffffc00047812 */ /* 0x000fe200078ec0ff */
[----:B------:R-:W-:-:S03]  /*8b80*/  IMAD.MOV.U32 R0, RZ, RZ, R64 ;  /* 0x000000ffff007224 */ /* 0x000fc600078e0040 */
[----:B------:R-:W-:Y:S01]  /*8b90*/  PRMT R88, R3, 0x5410, R5 ;  /* 0x0000541003587816 */ /* 0x000fe20000000005 */
[----:B------:R-:W-:Y:S01]  /*8ba0*/  IMAD.IADD R6, R47, 0x1, -R4 ;  /* 0x000000012f067824 */ /* 0x000fe200078e0a04 */
[----:B------:R-:W-:Y:S01]  /*8bb0*/  PRMT R86, R86, 0x5410, R0 ;  /* 0x0000541056567816 */ /* 0x000fe20000000000 */
[----:B------:R-:W-:Y:S02]  /*8bc0*/  IMAD.MOV.U32 R0, RZ, RZ, R65 ;  /* 0x000000ffff007224 */ /* 0x000fe400078e0041 */
[----:B------:R-:W-:Y:S01]  /*8bd0*/  IMAD.SHL.U32 R3, R6, 0x40, RZ ;  /* 0x0000004006037824 */ /* 0x000fe200078e00ff */
[----:B------:R-:W-:Y:S01]  /*8be0*/  BAR.SYNC.DEFER_BLOCKING 0x0 ;  /* 0x0000000000007b1d */ /* 0x000fe20000010000 */
[----:B------:R-:W-:Y:S01]  /*8bf0*/  IMAD.MOV.U32 R5, RZ, RZ, R60 ;  /* 0x000000ffff057224 */ /* 0x000fe200078e003c */
[----:B------:R-:W-:Y:S01]  /*8c00*/  PRMT R86, R0, 0x7610, R86 ;  /* 0x0000761000567816 */ /* 0x000fe20000000056 */
[----:B------:R-:W-:Y:S01]  /*8c10*/  IMAD.MOV.U32 R4, RZ, RZ, R61 ;  /* 0x000000ffff047224 */ /* 0x000fe200078e003d */
[----:B------:R-:W-:Y:S01]  /*8c20*/  LOP3.LUT R0, R3, 0xc0, RZ, 0xc0, !PT ;  /* 0x000000c003007812 */ /* 0x000fe200078ec0ff */
[----:B------:R-:W-:Y:S01]  /*8c30*/  IMAD.MOV.U32 R3, RZ, RZ, R52 ;  /* 0x000000ffff037224 */ /* 0x000fe200078e0034 */
[----:B------:R-:W-:Y:S01]  /*8c40*/  LOP3.LUT P1, RZ, R6, 0x2, RZ, 0xc0, !PT ;  /* 0x0000000206ff7812 */ /* 0x000fe2000782c0ff */
[----:B------:R-:W-:Y:S01]  /*8c50*/  IMAD.MOV.U32 R6, RZ, RZ, R51 ;  /* 0x000000ffff067224 */ /* 0x000fe200078e0033 */
[----:B------:R-:W-:-:S02]  /*8c60*/  PRMT R84, R4, 0x5410, R5 ;  /* 0x0000541004547816 */ /* 0x000fc40000000005 */
[----:B------:R-:W-:Y:S02]  /*8c70*/  LOP3.LUT R4, R0, 0x8, R57, 0xf8, !PT ;  /* 0x0000000800047812 */ /* 0x000fe400078ef839 */
[----:B------:R-:W-:Y:S02]  /*8c80*/  SHF.R.U32.HI R0, RZ, 0x3, R0 ;  /* 0x00000003ff007819 */ /* 0x000fe40000011600 */
[----:B------:R-:W-:Y:S01]  /*8c90*/  PRMT R82, R82, 0x5410, R3 ;  /* 0x0000541052527816 */ /* 0x000fe20000000003 */
[----:B------:R-:W-:Y:S01]  /*8ca0*/  IMAD.MOV.U32 R3, RZ, RZ, R50 ;  /* 0x000000ffff037224 */ /* 0x000fe200078e0032 */
[----:B------:R-:W-:Y:S01]  /*8cb0*/  LOP3.LUT R5, R4, R0, RZ, 0x3c, !PT ;  /* 0x0000000004057212 */ /* 0x000fe200078e3cff */
[----:B------:R-:W-:Y:S01]  /*8cc0*/  IMAD.MOV.U32 R4, RZ, RZ, R53 ;  /* 0x000000ffff047224 */ /* 0x000fe200078e0035 */
[----:B------:R-:W-:Y:S02]  /*8cd0*/  LOP3.LUT R0, R7, 0x7fffffe, RZ, 0xc0, !PT ;  /* 0x07fffffe07007812 */ /* 0x000fe400078ec0ff */
[----:B------:R-:W-:-:S02]  /*8ce0*/  PRMT R57, R57, 0x5410, R3 ;  /* 0x0000541039397816 */ /* 0x000fc40000000003 */
[----:B------:R-:W-:Y:S01]  /*8cf0*/  PRMT R82, R4, 0x7610, R82 ;  /* 0x0000761004527816 */ /* 0x000fe20000000052 */
[----:B------:R-:W-:Y:S01]  /*8d00*/  IMAD.IADD R0, R56, 0x1, -R0 ;  /* 0x0000000138007824 */ /* 0x000fe200078e0a00 */
[----:B------:R-:W-:Y:S01]  /*8d10*/  PRMT R57, R6, 0x7610, R57 ;  /* 0x0000761006397816 */ /* 0x000fe20000000039 */
[----:B------:R-:W-:Y:S02]  /*8d20*/  IMAD.MOV.U32 R4, RZ, RZ, R45 ;  /* 0x000000ffff047224 */ /* 0x000fe400078e002d */
[----:B------:R-:W-:-:S04]  /*8d30*/  IMAD R0, R90, 0x8, R0 ;  /* 0x000000085a007824 */ /* 0x000fc800078e0200 */
[----:B------:R-:W-:Y:S02]  /*8d40*/  IMAD.U32 R0, R0, 0x20, R5 ;  /* 0x0000002000007824 */ /* 0x000fe400078e0005 */
[----:B------:R-:W-:-:S03]  /*8d50*/  IMAD.MOV.U32 R5, RZ, RZ, R44 ;  /* 0x000000ffff057224 */ /* 0x000fc600078e002c */
[C---:B------:R-:W-:Y:S02]  /*8d60*/  IADD3 R3, R0.reuse, 0x10, RZ ;  /* 0x0000001000037810 */ /* 0x040fe40007ffe0ff */
[----:B------:R-:W-:Y:S02]  /*8d70*/  @P1 IADD3 R3, R0, -0x10, RZ ;  /* 0xfffffff000031810 */ /* 0x000fe40007ffe0ff */
[----:B------:R-:W-:Y:S02]  /*8d80*/  PRMT R47, R4, 0x5410, R5 ;  /* 0x00005410042f7816 */ /* 0x000fe40000000005 */
[----:B------:R-:W-:Y:S02]  /*8d90*/  LEA R24, R0, 0x6100, 0x1 ;  /* 0x0000610000187811 */ /* 0x000fe400078e08ff */
[----:B------:R-:W-:Y:S01]  /*8da0*/  LEA R25, R3, 0x6100, 0x1 ;  /* 0x0000610003197811 */ /* 0x000fe200078e08ff */
        /* <DEDUP_REMOVED lines=15> */
[C---:B------:R-:W-:Y:S01]  /*8ea0*/  IMAD.U32 R16, R3.reuse, 0x10000, RZ ;  /* 0x0001000003107824 */ /* 0x040fe200078e00ff */
[----:B------:R-:W-:Y:S02]  /*8eb0*/  LOP3.LUT R18, R3, 0xffff0000, RZ, 0xc0, !PT ;  /* 0xffff000003127812 */ /* 0x000fe400078ec0ff */
[C---:B-1----:R-:W-:Y:S01]  /*8ec0*/  LOP3.LUT R8, R6.reuse, 0xffff0000, RZ, 0xc0, !PT ;  /* 0xffff000006087812 */ /* 0x042fe200078ec0ff */
[----:B------:R-:W-:Y:S01]  /*8ed0*/  IMAD.U32 R9, R6, 0x10000, RZ ;  /* 0x0001000006097824 */ /* 0x000fe200078e00ff */
[C---:B------:R-:W-:Y:S01]  /*8ee0*/  LOP3.LUT R6, R7.reuse, 0xffff0000, RZ, 0xc0, !PT ;  /* 0xffff000007067812 */ /* 0x040fe200078ec0ff */
[----:B------:R-:W-:Y:S01]  /*8ef0*/  IMAD.U32 R10, R7, 0x10000, RZ ;  /* 0x00010000070a7824 */ /* 0x000fe200078e00ff */
[----:B------:R-:W-:Y:S01]  /*8f00*/  SHF.L.U32 R13, R4, 0x10, RZ ;  /* 0x00000010040d7819 */ /* 0x000fe200000006ff */
[----:B------:R-:W-:Y:S01]  /*8f10*/  FMUL.FTZ R0, R8, R15 ;  /* 0x0000000f08007220 */ /* 0x000fe20000410000 */
[----:B------:R-:W-:Y:S01]  /*8f20*/  LOP3.LUT R7, R4, 0xffff0000, RZ, 0xc0, !PT ;  /* 0xffff000004077812 */ /* 0x000fe200078ec0ff */
[-C--:B------:R-:W-:Y:S01]  /*8f30*/  FMUL.FTZ R8, R8, R16.reuse ;  /* 0x0000001008087220 */ /* 0x080fe20000410000 */
[----:B------:R-:W-:Y:S01]  /*8f40*/  LOP3.LUT R4, R5, 0xffff0000, RZ, 0xc0, !PT ;  /* 0xffff000005047812 */ /* 0x000fe200078ec0ff */
[----:B------:R-:W-:Y:S01]  /*8f50*/  FFMA.FTZ R16, R9, R16, -R0 ;  /* 0x0000001009107223 */ /* 0x000fe20000010800 */
[----:B------:R-:W-:Y:S01]  /*8f60*/  SHF.L.U32 R14, R5, 0x10, RZ ;  /* 0x00000010050e7819 */ /* 0x000fe200000006ff */
[----:B------:R-:W-:-:S02]  /*8f70*/  FMUL.FTZ R3, R6, R19 ;  /* 0x0000001306037220 */ /* 0x000fc40000410000 */
[-C--:B------:R-:W-:Y:S02]  /*8f80*/  FMUL.FTZ R0, R6, R18.reuse ;  /* 0x0000001206007220 */ /* 0x080fe40000410000 */
[----:B------:R-:W-:Y:S01]  /*8f90*/  FFMA.FTZ R15, R9, R15, R8 ;  /* 0x0000000f090f7223 */ /* 0x000fe20000010008 */
[----:B------:R-:W-:Y:S01]  /*8fa0*/  SHF.L.U32 R8, R12, 0x10, RZ ;  /* 0x000000100c087819 */ /* 0x000fe200000006ff */
[C---:B------:R-:W-:Y:S01]  /*8fb0*/  IMAD.U32 R6, R11.reuse, 0x10000, RZ ;  /* 0x000100000b067824 */ /* 0x040fe200078e00ff */
[----:B------:R-:W-:Y:S01]  /*8fc0*/  LOP3.LUT R11, R11, 0xffff0000, RZ, 0xc0, !PT ;  /* 0xffff00000b0b7812 */ /* 0x000fe200078ec0ff */
[----:B------:R-:W-:Y:S01]  /*8fd0*/  FFMA.FTZ R9, R10, R18, -R3 ;  /* 0x000000120a097223 */ /* 0x000fe20000010803 */
[----:B------:R-:W-:Y:S01]  /*8fe0*/  LOP3.LUT R12, R12, 0xffff0000, RZ, 0xc0, !PT ;  /* 0xffff00000c0c7812 */ /* 0x000fe200078ec0ff */
[----:B------:R-:W-:Y:S02]  /*8ff0*/  FFMA.FTZ R10, R10, R19, R0 ;  /* 0x000000130a0a7223 */ /* 0x000fe40000010000 */
[----:B------:R-:W-:-:S02]  /*9000*/  FMUL.FTZ R5, R7, R6 ;  /* 0x0000000607057220 */ /* 0x000fc40000410000 */
[----:B------:R-:W-:Y:S02]  /*9010*/  FMUL.FTZ R0, R4, R11 ;  /* 0x0000000b04007220 */ /* 0x000fe40000410000 */
[----:B------:R-:W-:Y:S01]  /*9020*/  FMUL.FTZ R3, R7, R8 ;  /* 0x0000000807037220 */ /* 0x000fe20000410000 */
[----:B------:R-:W-:Y:S01]  /*9030*/  F2FP.BF16.PACK_AB R7, R10, R9 ;  /* 0x000000090a07723e */ /* 0x000fe200000010ff */
[----:B------:R-:W-:Y:S02]  /*9040*/  FMUL.FTZ R4, R4, R12 ;  /* 0x0000000c04047220 */ /* 0x000fe40000410000 */
[C---:B------:R-:W-:Y:S02]  /*9050*/  FFMA.FTZ R8, R13.reuse, R8, -R5 ;  /* 0x000000080d087223 */ /* 0x040fe40000010805 */
[----:B------:R-:W-:Y:S01]  /*9060*/  FFMA.FTZ R3, R13, R6, R3 ;  /* 0x000000060d037223 */ /* 0x000fe20000010003 */
[----:B------:R-:W-:Y:S01]  /*9070*/  F2FP.BF16.PACK_AB R6, R15, R16 ;  /* 0x000000100f06723e */ /* 0x000fe200000010ff */
[----:B------:R-:W-:-:S02]  /*9080*/  FFMA.FTZ R0, R14, R12, -R0 ;  /* 0x0000000c0e007223 */ /* 0x000fc40000010800 */
[----:B------:R-:W-:Y:S01]  /*9090*/  FFMA.FTZ R5, R14, R11, R4 ;  /* 0x0000000b0e057223 */ /* 0x000fe20000010004 */
[----:B------:R-:W-:-:S04]  /*90a0*/  F2FP.BF16.PACK_AB R4, R3, R8 ;  /* 0x000000080304723e */ /* 0x000fc800000010ff */
[----:B------:R-:W-:-:S05]  /*90b0*/  F2FP.BF16.PACK_AB R5, R5, R0 ;  /* 0x000000000505723e */ /* 0x000fca00000010ff */
[----:B------:R1:W-:Y:S02]  /*90c0*/  STS.128 [R24], R4 ;  /* 0x0000000418007388 */ /* 0x0003e40000000c00 */
.L_x_794:
[----:B------:R-:W-:Y:S05]  /*90d0*/  BSYNC B0 ;  /* 0x0000000000007941 */ /* 0x000fea0003800000 */
.L_x_793:
        /* <DEDUP_REMOVED lines=50> */
.L_x_796:
[----:B------:R-:W-:Y:S05]  /*9400*/  BSYNC B0 ;  /* 0x0000000000007941 */ /* 0x000fea0003800000 */
.L_x_795:
        /* <DEDUP_REMOVED lines=49> */
[----:B------:R1:W-:Y:S02]  /*9720*/  STS.128 [R24+0x2000], R4 ;  /* 0x0020000418007388 */ /* 0x0003e40000000c00 */
.L_x_798:
[----:B------:R-:W-:Y:S05]  /*9730*/  BSYNC B0 ;  /* 0x0000000000007941 */ /* 0x000fea0003800000 */
.L_x_797:
        /* <DEDUP_REMOVED lines=50> */
.L_x_800:
[----:B------:R-:W-:Y:S05]  /*9a60*/  BSYNC B0 ;  /* 0x0000000000007941 */ /* 0x000fea0003800000 */
.L_x_799:
        /* <DEDUP_REMOVED lines=50> */
.L_x_802:
[----:B------:R-:W-:Y:S05]  /*9d90*/  BSYNC B0 ;  /* 0x0000000000007941 */ /* 0x000fea0003800000 */
.L_x_801:
        /* <DEDUP_REMOVED lines=49> */
.L_x_792:
[----:B------:R-:W-:Y:S05]  /*a0b0*/  BSYNC B1 ;  /* 0x0000000000017941 */ /* 0x000fea0003800000 */
.L_x_791:
[----:B------:R-:W-:-:S04]  /*a0c0*/  IADD3 R0, R56, 0x40, RZ ;  /* 0x0000004038007810 */ /* 0x000fc80007ffe0ff */
[----:B------:R-:W-:-:S13]  /*a0d0*/  ISETP.GE.AND P0, PT, R0, UR4, PT ;  /* 0x0000000400007c0c */ /* 0x000fda000bf06270 */
        /* <DEDUP_REMOVED lines=50> */
.L_x_805:
[----:B------:R-:W-:Y:S05]  /*a400*/  BSYNC B0 ;  /* 0x0000000000007941 */ /* 0x000fea0003800000 */
.L_x_804:
        /* <DEDUP_REMOVED lines=50> */
.L_x_807:
[----:B------:R-:W-:Y:S05]  /*a730*/  BSYNC B0 ;  /* 0x0000000000007941 */ /* 0x000fea0003800000 */
.L_x_806:
        /* <DEDUP_REMOVED lines=50> */
.L_x_809:
[----:B------:R-:W-:Y:S05]  /*aa60*/  BSYNC B0 ;  /* 0x0000000000007941 */ /* 0x000fea0003800000 */
.L_x_808:
        /* <DEDUP_REMOVED lines=50> */
.L_x_811:
[----:B------:R-:W-:Y:S05]  /*ad90*/  BSYNC B0 ;  /* 0x0000000000007941 */ /* 0x000fea0003800000 */
.L_x_810:
        /* <DEDUP_REMOVED lines=50> */
.L_x_813:
[----:B------:R-:W-:Y:S05]  /*b0c0*/  BSYNC B0 ;  /* 0x0000000000007941 */ /* 0x000fea0003800000 */
.L_x_812:
        /* <DEDUP_REMOVED lines=28> */
[----:B------:R-:W-:Y:S02]  /*b290*/  FMUL.FTZ R0, R6, R17 ;  /* 0x0000001106007220 */ /* 0x000fe40000410000 */
        /* <DEDUP_REMOVED lines=19> */
[----:B------:R1:W-:Y:S01]  /*b3d0*/  STS.128 [R25+0x5000], R4 ;  /* 0x0050000419007388 */ /* 0x0003e20000000c00 */
[----:B------:R-:W-:Y:S05]  /*b3e0*/  BRA `(.L_x_803) ;  /* 0x00003c9000007947 */ /* 0x000fea0003800000 */
.L_x_786:
[----:B------:R-:W-:Y:S01]  /*b3f0*/  PLOP3.LUT P1, PT, PT, PT, UP2, 0x80, 0x0 ;  /* 0x000000000000781c */ /* 0x000fe20003f2f028 */
[----:B------:R-:W-:Y:S01]  /*b400*/  IMAD.MOV.U32 R6, RZ, RZ, R10 ;  /* 0x000000ffff067224 */ /* 0x000fe200078e000a */
[----:B------:R-:W-:Y:S01]  /*b410*/  PLOP3.LUT P0, PT, PT, PT, UP2, 0x80, 0x0 ;  /* 0x000000000000781c */ /* 0x000fe20003f0f028 */
[----:B------:R-:W-:Y:S01]  /*b420*/  IMAD.MOV.U32 R4, RZ, RZ, R8 ;  /* 0x000000ffff047224 */ /* 0x000fe200078e0008 */
        /* <DEDUP_REMOVED lines=15> */
[----:B------:R-:W-:-:S03]  /*b520*/  CS2R R20, SRZ ;  /* 0x0000000000147805 */ /* 0x000fc6000001ff00 */
        /* <DEDUP_REMOVED lines=8> */
[----:B------:R-:W-:-:S03]  /*b5b0*/  IMAD R0, R0, c[0x0][0x294], R8 ;  /* 0x0000a50000007a24 */ /* 0x000fc600078e0208 */
[----:B------:R-:W-:Y:S01]  /*b5c0*/  IADD3 R3, R7, R3, RZ ;  /* 0x0000000307037210 */ /* 0x000fe20007ffe0ff */
[----:B------:R-:W-:-:S03]  /*b5d0*/  IMAD.IADD R0, R5, 0x1, R0 ;  /* 0x0000000105007824 */ /* 0x000fc600078e0200 */
        /* <DEDUP_REMOVED lines=15> */
[----:B--2-4-:R-:W-:-:S04]  /*b6d0*/  @!P0 IMAD.WIDE R10, R57, 0x2, R6 ;  /* 0x00000002390a8825 */ /* 0x014fc800078e0206 */
[----:B-1-3--:R-:W-:Y:S01]  /*b6e0*/  @!P0 IMAD.WIDE R8, R57, 0x2, R4 ;  /* 0x0000000239088825 */ /* 0x00afe200078e0204 */
        /* <DEDUP_REMOVED lines=12> */
[----:B------:R-:W-:-:S04]  /*b7b0*/  @!P1 SHF.R.S32.HI R3, RZ, 0x1f, R12 ;  /* 0x0000001fff039819 */ /* 0x000fc8000001140c */
[----:B------:R-:W-:Y:S02]  /*b7c0*/  @!P0 SHF.R.S32.HI R0, RZ, 0x1f, R13 ;  /* 0x0000001fff008819 */ /* 0x000fe4000001140d */
[----:B--2---:R-:W-:Y:S02]  /*b7d0*/  @!P1 LEA.HI R8, R3, R12, RZ, 0x3 ;  /* 0x0000000c03089211 */ /* 0x004fe400078f18ff */
[----:B------:R-:W-:Y:S02]  /*b7e0*/  @!P0 LEA.HI R3, R0, R13, RZ, 0x3 ;  /* 0x0000000d00038211 */ /* 0x000fe400078f18ff */
[----:B------:R-:W-:Y:S02]  /*b7f0*/  @!P1 LOP3.LUT R0, R8, 0xfffffff8, RZ, 0xc0, !PT ;  /* 0xfffffff808009812 */ /* 0x000fe400078ec0ff */
[----:B------:R-:W-:-:S03]  /*b800*/  @!P0 LOP3.LUT R3, R3, 0xfffffff8, RZ, 0xc0, !PT ;  /* 0xfffffff803038812 */ /* 0x000fc600078ec0ff */
[----:B-1----:R-:W-:-:S04]  /*b810*/  @!P1 IMAD.WIDE R10, R0, 0x2, R6 ;  /* 0x00000002000a9825 */ /* 0x002fc800078e0206 */
[C---:B------:R-:W-:Y:S01]  /*b820*/  @!P0 IMAD.WIDE R8, R3.reuse, 0x2, R6 ;  /* 0x0000000203088825 */ /* 0x040fe200078e0206 */
[----:B------:R1:W5:Y:S03]  /*b830*/  @!P1 LD.E.128 R36, [R10.64] ;  /* 0x000000140a249980 */ /* 0x000366000c101d00 */
[--C-:B------:R-:W-:Y:S01]  /*b840*/  @!P1 IMAD.WIDE R6, R0, 0x2, R4.reuse ;  /* 0x0000000200069825 */ /* 0x100fe200078e0204 */
[----:B------:R1:W5:Y:S03]  /*b850*/  @!P0 LD.E.128 R48, [R8.64] ;  /* 0x0000001408308980 */ /* 0x000366000c101d00 */
[----:B------:R-:W-:Y:S01]  /*b860*/  @!P0 IMAD.WIDE R4, R3, 0x2, R4 ;  /* 0x0000000203048825 */ /* 0x000fe200078e0204 */
[----:B------:R1:W5:Y:S04]  /*b870*/  @!P1 LD.E.128 R40, [R6.64] ;  /* 0x0000001406289980 */ /* 0x000368000c101d00 */
[----:B------:R1:W5:Y:S02]  /*b880*/  @!P0 LD.E.128 R52, [R4.64] ;  /* 0x0000001404348980 */ /* 0x000364000c101d00 */
.L_x_815:
[----:B------:R-:W-:Y:S05]  /*b890*/  BSYNC B0 ;  /* 0x0000000000007941 */ /* 0x000fea0003800000 */
.L_x_814:
[----:B------:R-:W-:Y:S01]  /*b8a0*/  IADD3 R3, R24, 0x40, RZ ;  /* 0x0000004018037810 */ /* 0x000fe20007ffe0ff */
[----:B-----5:R-:W-:Y:S01]  /*b8b0*/  IMAD.MOV.U32 R0, RZ, RZ, R50 ;  /* 0x000000ffff007224 */ /* 0x020fe200078e0032 */
[----:B-1--4-:R-:W1:Y:S01]  /*b8c0*/  SHFL.IDX PT, R7, R15, 0x1, 0x1e1f ;  /* 0x003e1f000f077f89 */ /* 0x012e6200000e0000 */
[----:B------:R-:W-:Y:S01]  /*b8d0*/  IMAD.MOV.U32 R5, RZ, RZ, R51 ;  /* 0x000000ffff057224 */ /* 0x000fe200078e0033 */
[----:B------:R-:W-:Y:S01]  /*b8e0*/  ISETP.GE.AND P0, PT, R3, UR7, PT ;  /* 0x0000000703007c0c */ /* 0x000fe2000bf06270 */
[----:B---3--:R-:W-:Y:S01]  /*b8f0*/  IMAD.MOV.U32 R4, RZ, RZ, R48 ;  /* 0x000000ffff047224 */ /* 0x008fe200078e0030 */
[----:B--2---:R2:W3:Y:S01]  /*b900*/  SHFL.IDX PT, R6, R25, 0x1, 0x1e1f ;  /* 0x003e1f0019067f89 */ /* 0x0044e200000e0000 */
        /* <DEDUP_REMOVED lines=33> */
[----:B------:R4:W1:Y:S01]  /*bb20*/  SHFL.IDX PT, R5, R14, 0x1, 0x1e1f ;  /* 0x003e1f000e057f89 */ /* 0x00086200000e0000 */
[----:B------:R-:W-:Y:S01]  /*bb30*/  CS2R R68, SRZ ;  /* 0x0000000000447805 */ /* 0x000fe2000001ff00 */
[----:B------:R-:W-:Y:S01]  /*bb40*/  PRMT R59, R8, 0x7610, R59 ;  /* 0x00007610083b7816 */ /* 0x000fe2000000003b */
[----:B------:R-:W-:Y:S01]  /*bb50*/  CS2R R62, SRZ ;  /* 0x00000000003e7805 */ /* 0x000fe2000001ff00 */
[----:B------:R-:W-:Y:S01]  /*bb60*/  PRMT R58, R0, 0x5410, R3 ;  /* 0x00005410003a7816 */ /* 0x000fe20000000003 */
[----:B------:R-:W-:Y:S01]  /*bb70*/  IMAD.MOV.U32 R3, RZ, RZ, R20 ;  /* 0x000000ffff037224 */ /* 0x000fe200078e0014 */
[----:B------:R-:W-:Y:S01]  /*bb80*/  MOV R8, R23 ;  /* 0x0000001700087202 */ /* 0x000fe20000000f00 */
[----:B------:R-:W-:Y:S01]  /*bb90*/  IMAD.MOV.U32 R0, RZ, RZ, R21 ;  /* 0x000000ffff007224 */ /* 0x000fe200078e0015 */
[----:B------:R4:W1:Y:S01]  /*bba0*/  SHFL.IDX PT, R4, R26, 0x1, 0x1e1f ;  /* 0x003e1f001a047f89 */ /* 0x00086200000e0000 */
[----:B------:R-:W-:Y:S01]  /*bbb0*/  CS2R R60, SRZ ;  /* 0x00000000003c7805 */ /* 0x000fe2000001ff00 */
[----:B--2---:R-:W-:Y:S01]  /*bbc0*/  PRMT R25, R8, 0x5410, R9 ;  /* 0x0000541008197816 */ /* 0x004fe20000000009 */
[----:B------:R-:W-:Y:S01]  /*bbd0*/  CS2R R78, SRZ ;  /* 0x00000000004e7805 */ /* 0x000fe2000001ff00 */
[----:B------:R-:W-:Y:S01]  /*bbe0*/  PRMT R24, R0, 0x5410, R3 ;  /* 0x0000541000187816 */ /* 0x000fe20000000003 */
[----:B------:R-:W-:Y:S01]  /*bbf0*/  CS2R R76, SRZ ;  /* 0x00000000004c7805 */ /* 0x000fe2000001ff00 */
[----:B------:R-:W-:Y:S01]  /*bc00*/  CS2R R74, SRZ ;  /* 0x00000000004a7805 */ /* 0x000fe2000001ff00 */
[----:B------:R-:W-:Y:S01]  /*bc10*/  CS2R R72, SRZ ;  /* 0x0000000000487805 */ /* 0x000fe2000001ff00 */
[----:B------:R-:W-:Y:S01]  /*bc20*/  CS2R R66, SRZ ;  /* 0x0000000000427805 */ /* 0x000fe2000001ff00 */
[----:B------:R-:W-:Y:S01]  /*bc30*/  CS2R R64, SRZ ;  /* 0x0000000000407805 */ /* 0x000fe2000001ff00 */
[----:B------:R-:W-:Y:S05]  /*bc40*/  @P0 BRA `(.L_x_817) ;  /* 0x0000023000000947 */ /* 0x000fea0003800000 */
[C---:B---3--:R-:W-:Y:S01]  /*bc50*/  ISETP.GE.AND P0, PT, R57.reuse, c[0x0][0x27c], PT ;  /* 0x00009f0039007a0c */ /* 0x048fe20003f06270 */
[----:B------:R-:W-:Y:S01]  /*bc60*/  CS2R R62, SRZ ;  /* 0x00000000003e7805 */ /* 0x000fe2000001ff00 */
[----:B------:R-:W-:Y:S01]  /*bc70*/  CS2R R60, SRZ ;  /* 0x00000000003c7805 */ /* 0x000fe2000001ff00 */
[----:B------:R-:W-:Y:S01]  /*bc80*/  CS2R R66, SRZ ;  /* 0x0000000000427805 */ /* 0x000fe2000001ff00 */
[----:B------:R-:W-:Y:S01]  /*bc90*/  CS2R R64, SRZ ;  /* 0x0000000000407805 */ /* 0x000fe2000001ff00 */
[----:B------:R-:W-:-:S02]  /*bca0*/  IADD3 R12, R57, 0x10, RZ ;  /* 0x00000010390c7810 */ /* 0x000fc40007ffe0ff */
[----:B------:R-:W-:-:S06]  /*bcb0*/  IADD3 R13, R57, 0x20, RZ ;  /* 0x00000020390d7810 */ /* 0x000fcc0007ffe0ff */
[----:B-1----:R-:W-:-:S04]  /*bcc0*/  @!P0 IMAD.WIDE R10, R57, 0x2, R6 ;  /* 0x00000002390a8825 */ /* 0x002fc800078e0206 */
        /* <DEDUP_REMOVED lines=27> */
.L_x_817:
[----:B---3--:R-:W-:Y:S05]  /*be80*/  BSYNC B0 ;  /* 0x0000000000007941 */ /* 0x008fea0003800000 */
.L_x_816:
[----:B-----5:R-:W-:Y:S01]  /*be90*/  IMAD.MOV.U32 R0, RZ, RZ, R82 ;  /* 0x000000ffff007224 */ /* 0x020fe200078e0052 */
[----:B------:R-:W-:Y:S01]  /*bea0*/  UIADD3 UR4, -UR12, UR7, URZ ;  /* 0x000000070c047290 */ /* 0x000fe2000fffe13f */
[----:B-1----:R-:W-:Y:S01]  /*beb0*/  IMAD.MOV.U32 R5, RZ, RZ, R83 ;  /* 0x000000ffff057224 */ /* 0x002fe200078e0053 */
[----:B------:R-:W-:-:S04]  /*bec0*/  DEPBAR.LE SB0, 0x1 ;  /* 0x000080400000791a */ /* 0x000fc80000000000 */
[----:B------:R-:W-:Y:S01]  /*bed0*/  IMAD.MOV.U32 R4, RZ, RZ, R80 ;  /* 0x000000ffff047224 */ /* 0x000fe200078e0050 */
[----:B------:R-:W-:Y:S01]  /*bee0*/  PRMT R107, R5, 0x5410, R0 ;  /* 0x00005410056b7816 */ /* 0x000fe20000000000 */
[----:B------:R-:W-:Y:S01]  /*bef0*/  IMAD.MOV.U32 R3, RZ, RZ, R81 ;  /* 0x000000ffff037224 */ /* 0x000fe200078e0051 */
[----:B------:R-:W-:Y:S01]  /*bf00*/  MOV R0, R70 ;  /* 0x0000004600007202 */ /* 0x000fe20000000f00 */
[----:B------:R-:W-:Y:S01]  /*bf10*/  UISETP.LT.AND UP0, UPT, UR4, 0x80, UPT ;  /* 0x000000800400788c */ /* 0x000fe2000bf01270 */
[----:B------:R-:W-:Y:S01]  /*bf20*/  IMAD.MOV.U32 R5, RZ, RZ, R71 ;  /* 0x000000ffff057224 */ /* 0x000fe200078e0047 */
[----:B------:R-:W-:Y:S01]  /*bf30*/  BSSY B1, `(.L_x_818) ;  /* 0x0000197000017945 */ /* 0x000fe20003800000 */
[----:B------:R-:W-:Y:S01]  /*bf40*/  PRMT R106, R3, 0x5410, R4 ;  /* 0x00005410036a7816 */ /* 0x000fe20000000004 */
[----:B------:R-:W-:Y:S01]  /*bf50*/  IMAD.MOV.U32 R4, RZ, RZ, R68 ;  /* 0x000000ffff047224 */ /* 0x000fe200078e0044 */
[----:B------:R-:W-:Y:S01]  /*bf60*/  PRMT R101, R101, 0x5410, R0 ;  /* 0x0000541065657816 */ /* 0x000fe20000000000 */
[----:B------:R-:W-:Y:S01]  /*bf70*/  IMAD.MOV.U32 R3, RZ, RZ, R69 ;  /* 0x000000ffff037224 */ /* 0x000fe200078e0045 */
[----:B------:R-:W-:Y:S01]  /*bf80*/  USEL UR4, UR4, 0x80, UP0 ;  /* 0x0000008004047887 */ /* 0x000fe20008000000 */
[----:B------:R-:W-:Y:S01]  /*bf90*/  IMAD.MOV.U32 R0, RZ, RZ, R62 ;  /* 0x000000ffff007224 */ /* 0x000fe200078e003e */
[----:B------:R-:W-:-:S02]  /*bfa0*/  PRMT R101, R5, 0x7610, R101 ;  /* 0x0000761005657816 */ /* 0x000fc40000000065 */
[----:B------:R-:W-:Y:S01]  /*bfb0*/  PRMT R100, R3, 0x5410, R4 ;  /* 0x0000541003647816 */ /* 0x000fe20000000004 */
[----:B------:R-:W-:Y:S01]  /*bfc0*/  IMAD.MOV.U32 R4, RZ, RZ, R60 ;  /* 0x000000ffff047224 */ /* 0x000fe200078e003c */
[----:B------:R-:W-:Y:S01]  /*bfd0*/  PRMT R95, R95, 0x5410, R0 ;  /* 0x000054105f5f7816 */ /* 0x000fe20000000000 */
[----:B------:R-:W-:Y:S01]  /*bfe0*/  IMAD.MOV.U32 R3, RZ, RZ, R61 ;  /* 0x000000ffff037224 */ /* 0x000fe200078e003d */
[----:B------:R-:W-:Y:S01]  /*bff0*/  MOV R5, R63 ;  /* 0x0000003f00057202 */ /* 0x000fe20000000f00 */
[----:B------:R-:W-:Y:S01]  /*c000*/  IMAD.MOV.U32 R0, RZ, RZ, R78 ;  /* 0x000000ffff007224 */ /* 0x000fe200078e004e */
[----:B------:R-:W-:Y:S01]  /*c010*/  BAR.SYNC.DEFER_BLOCKING 0x0 ;  /* 0x0000000000007b1d */ /* 0x000fe20000010000 */
[----:B------:R-:W-:Y:S02]  /*c020*/  ISETP.GE.AND P0, PT, R56, UR4, PT ;  /* 0x0000000438007c0c */ /* 0x000fe4000bf06270 */
[----:B------:R-:W-:Y:S01]  /*c030*/  PRMT R94, R3, 0x5410, R4 ;  /* 0x00005410035e7816 */ /* 0x000fe20000000004 */
[----:B------:R-:W-:Y:S01]  /*c040*/  IMAD.MOV.U32 R4, RZ, RZ, R76 ;  /* 0x000000ffff047224 */ /* 0x000fe200078e004c */
[----:B------:R-:W-:Y:S01]  /*c050*/  PRMT R105, R105, 0x5410, R0 ;  /* 0x0000541069697816 */ /* 0x000fe20000000000 */
[----:B------:R-:W-:Y:S01]  /*c060*/  IMAD.MOV.U32 R3, RZ, RZ, R77 ;  /* 0x000000ffff037224 */ /* 0x000fe200078e004d */
[----:B------:R-:W-:Y:S01]  /*c070*/  PRMT R95, R5, 0x7610, R95 ;  /* 0x00007610055f7816 */ /* 0x000fe2000000005f */
[----:B------:R-:W-:Y:S01]  /*c080*/  IMAD.MOV.U32 R0, RZ, RZ, R74 ;  /* 0x000000ffff007224 */ /* 0x000fe200078e004a */
[----:B------:R-:W-:-:S02]  /*c090*/  MOV R5, R79 ;  /* 0x0000004f00057202 */ /* 0x000fc40000000f00 */
[----:B------:R-:W-:Y:S01]  /*c0a0*/  PRMT R103, R3, 0x5410, R4 ;  /* 0x0000541003677816 */ /* 0x000fe20000000004 */
        /* <DEDUP_REMOVED lines=8> */
[----:B------:R-:W-:Y:S01]  /*c130*/  PRMT R99, R4, 0x7610, R99 ;  /* 0x0000761004637816 */ /* 0x000fe20000000063 */
[----:B------:R-:W-:Y:S01]  /*c140*/  IMAD.MOV.U32 R0, RZ, RZ, R65 ;  /* 0x000000ffff007224 */ /* 0x000fe200078e0041 */
[----:B------:R-:W-:-:S04]  /*c150*/  MOV R4, R67 ;  /* 0x0000004300047202 */ /* 0x000fc80000000f00 */
[----:B------:R-:W-:Y:S02]  /*c160*/  PRMT R93, R4, 0x5410, R5 ;  /* 0x00005410045d7816 */ /* 0x000fe40000000005 */
[----:B------:R-:W-:Y:S01]  /*c170*/  PRMT R91, R0, 0x5410, R3 ;  /* 0x00005410005b7816 */ /* 0x000fe20000000003 */
[----:B------:R-:W-:Y:S05]  /*c180*/  @P0 BRA `(.L_x_819) ;  /* 0x0000171000000947 */ /* 0x000fea0003800000 */
[----:B------:R-:W-:Y:S01]  /*c190*/  ISETP.GE.AND P0, PT, R57, c[0x0][0x27c], PT ;  /* 0x00009f0039007a0c */ /* 0x000fe20003f06270 */
[----:B------:R-:W-:-:S12]  /*c1a0*/  BSSY B0, `(.L_x_820) ;  /* 0x0000075000007945 */ /* 0x000fd80003800000 */
[----:B------:R-:W-:Y:S05]  /*c1b0*/  @P0 BRA `(.L_x_821) ;  /* 0x0000073000000947 */ /* 0x000fea0003800000 */
[----:B------:R-:W-:Y:S01]  /*c1c0*/  IMAD.MOV.U32 R4, RZ, RZ, c[0x0][0x27c] ;  /* 0x00009f00ff047624 */ /* 0x000fe200078e00ff */
[----:B------:R-:W-:Y:S01]  /*c1d0*/  LEA.HI R3, R56, R56, RZ, 0x1 ;  /* 0x0000003838037211 */ /* 0x000fe200078f08ff */
[----:B------:R-:W-:Y:S01]  /*c1e0*/  IMAD.SHL.U32 R0, R47, 0x40, RZ ;  /* 0x000000402f007824 */ /* 0x000fe200078e00ff */
[----:B------:R-:W-:Y:S02]  /*c1f0*/  SHF.R.U64 R12, R18, 0x10, R19 ;  /* 0x00000010120c7819 */ /* 0x000fe40000001213 */
[----:B------:R-:W-:Y:S02]  /*c200*/  LOP3.LUT R3, R3, 0x7fffffe, RZ, 0xc0, !PT ;  /* 0x07fffffe03037812 */ /* 0x000fe400078ec0ff */
[----:B------:R-:W-:Y:S02]  /*c210*/  LEA.HI R4, R4, R46, RZ, 0x1d ;  /* 0x0000002e04047211 */ /* 0x000fe400078fe8ff */
[----:B------:R-:W-:Y:S01]  /*c220*/  LOP3.LUT R0, R0, 0xc0, RZ, 0xc0, !PT ;  /* 0x000000c000007812 */ /* 0x000fe200078ec0ff */
[----:B------:R-:W-:Y:S01]  /*c230*/  IMAD.IADD R3, R56, 0x1, -R3 ;  /* 0x0000000138037824 */ /* 0x000fe200078e0a03 */
[----:B------:R-:W-:-:S02]  /*c240*/  SHF.R.S32.HI R6, RZ, 0x1f, R4 ;  /* 0x0000001fff067819 */ /* 0x000fc40000011404 */
[----:B------:R-:W-:Y:S01]  /*c250*/  LOP3.LUT R5, R0, 0x18, R57, 0xf8, !PT ;  /* 0x0000001800057812 */ /* 0x000fe200078ef839 */
[----:B------:R-:W-:Y:S01]  /*c260*/  IMAD R3, R90, 0x8, R3 ;  /* 0x000000085a037824 */ /* 0x000fe200078e0203 */
[----:B------:R-:W-:Y:S02]  /*c270*/  SHF.R.U32.HI R8, RZ, 0x3, R0 ;  /* 0x00000003ff087819 */ /* 0x000fe40000011600 */
[----:B------:R-:W-:Y:S01]  /*c280*/  LEA.HI R6, R6, R4, RZ, 0x2 ;  /* 0x0000000406067211 */ /* 0x000fe200078f10ff */
[----:B------:R-:W-:Y:S01]  /*c290*/  IMAD.SHL.U32 R4, R4, 0x8, RZ ;  /* 0x0000000804047824 */ /* 0x000fe200078e00ff */
[----:B------:R-:W-:Y:S01]  /*c2a0*/  LOP3.LUT R7, R5, R8, RZ, 0x3c, !PT ;  /* 0x0000000805077212 */ /* 0x000fe200078e3cff */
[----:B------:R-:W-:Y:S01]  /*c2b0*/  IMAD.SHL.U32 R5, R3, 0x20, RZ ;  /* 0x0000002003057824 */ /* 0x000fe200078e00ff */
[----:B------:R-:W-:Y:S02]  /*c2c0*/  SHF.L.U32 R3, R6, 0xa, RZ ;  /* 0x0000000a06037819 */ /* 0x000fe400000006ff */
[----:B------:R-:W-:Y:S01]  /*c2d0*/  LOP3.LUT R0, R0, 0x18, R4, 0xf8, !PT ;  /* 0x0000001800007812 */ /* 0x000fe200078ef804 */
[----:B------:R-:W-:Y:S01]  /*c2e0*/  IMAD.IADD R4, R5, 0x1, R7 ;  /* 0x0000000105047824 */ /* 0x000fe200078e0207 */
[----:B------:R-:W-:-:S02]  /*c2f0*/  LOP3.LUT R3, R3, 0x7ffff000, RZ, 0xc0, !PT ;  /* 0x7ffff00003037812 */ /* 0x000fc400078ec0ff */
[----:B------:R-:W-:Y:S01]  /*c300*/  LOP3.LUT R0, R0, R8, RZ, 0x3c, !PT ;  /* 0x0000000800007212 */ /* 0x000fe200078e3cff */
[----:B------:R-:W-:Y:S01]  /*c310*/  IMAD.SHL.U32 R45, R4, 0x2, RZ ;  /* 0x00000002042d7824 */ /* 0x000fe200078e00ff */
[----:B----4-:R-:W-:Y:S02]  /*c320*/  SHF.R.U64 R14, R20, 0x10, R21 ;  /* 0x00000010140e7819 */ /* 0x010fe40000001215 */
[----:B------:R-:W-:Y:S02]  /*c330*/  IADD3 R0, R0, R3, R5 ;  /* 0x0000000300007210 */ /* 0x000fe40007ffe005 */
[----:B------:R-:W1:Y:S01]  /*c340*/  LDS.128 R8, [R45+0x6100] ;  /* 0x006100002d087984 */ /* 0x000e620000000c00 */
[----:B------:R-:W-:Y:S02]  /*c350*/  PRMT R26, R28, 0x5432, R12 ;  /* 0x000054321c1a7816 */ /* 0x000fe4000000000c */
[----:B------:R-:W-:Y:S01]  /*c360*/  IMAD.SHL.U32 R35, R0, 0x2, RZ ;  /* 0x0000000200237824 */ /* 0x000fe200078e00ff */
[----:B------:R-:W-:-:S02]  /*c370*/  SHF.R.U64 R0, R16, 0x10, R17 ;  /* 0x0000001010007819 */ /* 0x000fc40000001211 */
[----:B------:R-:W-:Y:S02]  /*c380*/  SHF.R.U32.HI R3, RZ, 0x10, R17 ;  /* 0x00000010ff037819 */ /* 0x000fe40000011611 */
[----:B------:R-:W2:Y:S01]  /*c390*/  LDS.128 R4, [R35+0x6100] ;  /* 0x0061000023047984 */ /* 0x000ea20000000c00 */
[----:B------:R-:W-:Y:S02]  /*c3a0*/  PRMT R12, R24, 0x5432, R14 ;  /* 0x00005432180c7816 */ /* 0x000fe4000000000e */
[----:B------:R-:W-:Y:S02]  /*c3b0*/  SHF.R.U32.HI R13, RZ, 0x10, R19 ;  /* 0x00000010ff0d7819 */ /* 0x000fe40000011613 */
[----:B------:R-:W-:Y:S01]  /*c3c0*/  SHF.R.U64 R16, R22, 0x10, R23 ;  /* 0x0000001016107819 */ /* 0x000fe20000001217 */
[----:B------:R-:W-:Y:S01]  /*c3d0*/  IMAD.U32 R30, R12, 0x10000, RZ ;  /* 0x000100000c1e7824 */ /* 0x000fe200078e00ff */
[----:B------:R-:W-:Y:S02]  /*c3e0*/  SHF.R.U32.HI R15, RZ, 0x10, R21 ;  /* 0x00000010ff0f7819 */ /* 0x000fe40000011615 */
[----:B------:R-:W-:-:S02]  /*c3f0*/  SHF.R.U32.HI R17, RZ, 0x10, R23 ;  /* 0x00000010ff117819 */ /* 0x000fc40000011617 */
[C---:B------:R-:W-:Y:S02]  /*c400*/  PRMT R18, R27.reuse, 0x5432, R0 ;  /* 0x000054321b127816 */ /* 0x040fe40000000000 */
[----:B------:R-:W-:Y:S02]  /*c410*/  PRMT R20, R27, 0x5410, R3 ;  /* 0x000054101b147816 */ /* 0x000fe40000000003 */
[----:B------:R-:W-:Y:S02]  /*c420*/  PRMT R27, R28, 0x5410, R13 ;  /* 0x000054101c1b7816 */ /* 0x000fe4000000000d */
[C---:B------:R-:W-:Y:S02]  /*c430*/  PRMT R23, R25.reuse, 0x5432, R16 ;  /* 0x0000543219177816 */ /* 0x040fe40000000010 */
[----:B------:R-:W-:Y:S02]  /*c440*/  PRMT R19, R24, 0x5410, R15 ;  /* 0x0000541018137816 */ /* 0x000fe4000000000f */
[----:B------:R-:W-:-:S02]  /*c450*/  PRMT R24, R25, 0x5410, R17 ;  /* 0x0000541019187816 */ /* 0x000fc40000000011 */
[----:B------:R-:W-:Y:S02]  /*c460*/  LOP3.LUT R12, R12, 0xffff0000, RZ, 0xc0, !PT ;  /* 0xffff00000c0c7812 */ /* 0x000fe400078ec0ff */
[C---:B-1----:R-:W-:Y:S01]  /*c470*/  SHF.L.U32 R16, R11.reuse, 0x10, RZ ;  /* 0x000000100b107819 */ /* 0x042fe200000006ff */
[----:B------:R-:W-:Y:S01]  /*c480*/  IMAD.U32 R13, R8, 0x10000, RZ ;  /* 0x00010000080d7824 */ /* 0x000fe200078e00ff */
[----:B------:R-:W-:Y:S01]  /*c490*/  LOP3.LUT R28, R11, 0xffff0000, RZ, 0xc0, !PT ;  /* 0xffff00000b1c7812 */ /* 0x000fe200078ec0ff */
[C---:B------:R-:W-:Y:S01]  /*c4a0*/  IMAD.U32 R15, R9.reuse, 0x10000, RZ ;  /* 0x00010000090f7824 */ /* 0x040fe200078e00ff */
[----:B------:R-:W-:Y:S01]  /*c4b0*/  SHF.L.U32 R11, R18, 0x10, RZ ;  /* 0x00000010120b7819 */ /* 0x000fe200000006ff */
        /* <DEDUP_REMOVED lines=8> */
[C---:B------:R-:W-:Y:S01]  /*c540*/  IMAD.U32 R5, R7.reuse, 0x10000, RZ ;  /* 0x0001000007057824 */ /* 0x040fe200078e00ff */
[----:B------:R-:W-:Y:S01]  /*c550*/  LOP3.LUT R21, R7, 0xffff0000, RZ, 0xc0, !PT ;  /* 0xffff000007157812 */ /* 0x000fe200078ec0ff */
[-C--:B------:R-:W-:Y:S01]  /*c560*/  FMUL.FTZ R3, R3, R11.reuse ;  /* 0x0000000b03037220 */ /* 0x080fe20000410000 */
[----:B------:R-:W-:Y:S01]  /*c570*/  LOP3.LUT R7, R18, 0xffff0000, RZ, 0xc0, !PT ;  /* 0xffff000012077812 */ /* 0x000fe200078ec0ff */
[----:B------:R-:W-:Y:S01]  /*c580*/  FFMA.FTZ R44, R13, R11, -R0 ;  /* 0x0000000b0d2c7223 */ /* 0x000fe20000010800 */
[----:B------:R-:W-:Y:S01]  /*c590*/  LOP3.LUT R29, R10, 0xffff0000, RZ, 0xc0, !PT ;  /* 0xffff00000a1d7812 */ /* 0x000fe200078ec0ff */
[C---:B------:R-:W-:Y:S01]  /*c5a0*/  IMAD.U32 R10, R6.reuse, 0x10000, RZ ;  /* 0x00010000060a7824 */ /* 0x040fe200078e00ff */
[----:B------:R-:W-:Y:S01]  /*c5b0*/  LOP3.LUT R22, R6, 0xffff0000, RZ, 0xc0, !PT ;  /* 0xffff000006167812 */ /* 0x000fe200078ec0ff */
[----:B------:R-:W-:-:S02]  /*c5c0*/  IMAD.U32 R11, R19, 0x10000, RZ ;  /* 0x00010000130b7824 */ /* 0x000fc400078e00ff */
[----:B------:R-:W-:Y:S02]  /*c5d0*/  FMUL.FTZ R0, R4, R12 ;  /* 0x0000000c04007220 */ /* 0x000fe40000410000 */
[----:B------:R-:W-:Y:S02]  /*c5e0*/  IMAD.U32 R6, R20, 0x10000, RZ ;  /* 0x0001000014067824 */ /* 0x000fe400078e00ff */
[----:B------:R-:W-:Y:S01]  /*c5f0*/  FFMA.FTZ R34, R13, R30, R3 ;  /* 0x0000001e0d227223 */ /* 0x000fe20000010003 */
[----:B------:R-:W-:Y:S01]  /*c600*/  SHF.L.U32 R13, R24, 0x10, RZ ;  /* 0x00000010180d7819 */ /* 0x000fe200000006ff */
[-C--:B------:R-:W-:Y:S02]  /*c610*/  FMUL.FTZ R4, R4, R7.reuse ;  /* 0x0000000704047220 */ /* 0x080fe40000410000 */
[----:B------:R-:W-:Y:S01]  /*c620*/  FFMA.FTZ R33, R14, R7, -R0 ;  /* 0x000000070e217223 */ /* 0x000fe20000010800 */
[----:B------:R-:W-:Y:S01]  /*c630*/  LOP3.LUT R7, R19, 0xffff0000, RZ, 0xc0, !PT ;  /* 0xffff000013077812 */ /* 0x000fe200078ec0ff */
[----:B------:R-:W-:-:S02]  /*c640*/  FMUL.FTZ R3, R8, R11 ;  /* 0x0000000b08037220 */ /* 0x000fc40000410000 */
[----:B------:R-:W-:Y:S01]  /*c650*/  FMUL.FTZ R0, R8, R6 ;  /* 0x0000000608007220 */ /* 0x000fe20000410000 */
[----:B------:R-:W-:Y:S01]  /*c660*/  LOP3.LUT R8, R20, 0xffff0000, RZ, 0xc0, !PT ;  /* 0xffff000014087812 */ /* 0x000fe200078ec0ff */
[----:B------:R-:W-:Y:S01]  /*c670*/  FFMA.FTZ R32, R14, R12, R4 ;  /* 0x0000000c0e207223 */ /* 0x000fe20000010004 */
[----:B------:R-:W-:Y:S01]  /*c680*/  LOP3.LUT R14, R24, 0xffff0000, RZ, 0xc0, !PT ;  /* 0xffff0000180e7812 */ /* 0x000fe200078ec0ff */
[----:B------:R-:W-:Y:S02]  /*c690*/  FFMA.FTZ R31, R15, R6, -R3 ;  /* 0x000000060f1f7223 */ /* 0x000fe40000010803 */
[----:B------:R-:W-:Y:S02]  /*c6a0*/  IMAD.U32 R4, R27, 0x10000, RZ ;  /* 0x000100001b047824 */ /* 0x000fe400078e00ff */
[----:B------:R-:W-:Y:S02]  /*c6b0*/  FFMA.FTZ R30, R15, R11, R0 ;  /* 0x0000000b0f1e7223 */ /* 0x000fe40000010000 */
[----:B------:R-:W-:-:S02]  /*c6c0*/  FMUL.FTZ R3, R5, R13 ;  /* 0x0000000d05037220 */ /* 0x000fc40000410000 */
[----:B------:R-:W-:Y:S02]  /*c6d0*/  IMAD.U32 R11, R23, 0x10000, RZ ;  /* 0x00010000170b7824 */ /* 0x000fe400078e00ff */
[-C--:B------:R-:W-:Y:S02]  /*c6e0*/  FMUL.FTZ R0, R5, R4.reuse ;  /* 0x0000000405007220 */ /* 0x080fe40000410000 */
[----:B------:R-:W-:Y:S02]  /*c6f0*/  FFMA.FTZ R18, R16, R4, -R3 ;  /* 0x0000000410127223 */ /* 0x000fe40000010803 */
[----:B------:R-:W-:Y:S02]  /*c700*/  IMAD.U32 R6, R26, 0x10000, RZ ;  /* 0x000100001a067824 */ /* 0x000fe400078e00ff */
[----:B------:R-:W-:Y:S02]  /*c710*/  FMUL.FTZ R5, R9, R7 ;  /* 0x0000000709057220 */ /* 0x000fe40000410000 */
[----:B------:R-:W-:-:S02]  /*c720*/  FMUL.FTZ R3, R10, R11 ;  /* 0x0000000b0a037220 */ /* 0x000fc40000410000 */
[----:B------:R-:W-:Y:S02]  /*c730*/  FFMA.FTZ R15, R16, R13, R0 ;  /* 0x0000000d100f7223 */ /* 0x000fe40000010000 */
[-C--:B------:R-:W-:Y:S01]  /*c740*/  FMUL.FTZ R4, R9, R8.reuse ;  /* 0x0000000809047220 */ /* 0x080fe20000410000 */
[----:B------:R-:W-:Y:S01]  /*c750*/  LOP3.LUT R9, R27, 0xffff0000, RZ, 0xc0, !PT ;  /* 0xffff00001b097812 */ /* 0x000fe200078ec0ff */
[----:B------:R-:W-:Y:S01]  /*c760*/  FFMA.FTZ R13, R17, R8, -R5 ;  /* 0x00000008110d7223 */ /* 0x000fe20000010805 */
[----:B------:R-:W-:Y:S01]  /*c770*/  LOP3.LUT R8, R23, 0xffff0000, RZ, 0xc0, !PT ;  /* 0xffff000017087812 */ /* 0x000fe200078ec0ff */
[-C--:B------:R-:W-:Y:S02]  /*c780*/  FMUL.FTZ R0, R10, R6.reuse ;  /* 0x000000060a007220 */ /* 0x080fe40000410000 */
[----:B------:R-:W-:Y:S01]  /*c790*/  FFMA.FTZ R10, R25, R6, -R3 ;  /* 0x00000006190a7223 */ /* 0x000fe20000010803 */
[----:B------:R-:W-:Y:S01]  /*c7a0*/  LOP3.LUT R6, R26, 0xffff0000, RZ, 0xc0, !PT ;  /* 0xffff00001a067812 */ /* 0x000fe200078ec0ff */
[----:B------:R-:W-:-:S02]  /*c7b0*/  FFMA.FTZ R12, R17, R7, R4 ;  /* 0x00000007110c7223 */ /* 0x000fc40000010004 */
[C---:B------:R-:W-:Y:S02]  /*c7c0*/  FMUL.FTZ R5, R22.reuse, R8 ;  /* 0x0000000816057220 */ /* 0x040fe40000410000 */
[----:B------:R-:W-:Y:S02]  /*c7d0*/  FMUL.FTZ R4, R22, R6 ;  /* 0x0000000616047220 */ /* 0x000fe40000410000 */
[----:B------:R-:W-:Y:S02]  /*c7e0*/  FFMA.FTZ R11, R25, R11, R0 ;  /* 0x0000000b190b7223 */ /* 0x000fe40000010000 */
[C---:B------:R-:W-:Y:S02]  /*c7f0*/  FMUL.FTZ R3, R21.reuse, R14 ;  /* 0x0000000e15037220 */ /* 0x040fe40000410000 */
[-C--:B------:R-:W-:Y:S02]  /*c800*/  FMUL.FTZ R0, R21, R9.reuse ;  /* 0x0000000915007220 */ /* 0x080fe40000410000 */
[C---:B------:R-:W-:Y:S01]  /*c810*/  FFMA.FTZ R7, R29.reuse, R6, -R5 ;  /* 0x000000061d077223 */ /* 0x040fe20000010805 */
[----:B------:R-:W-:Y:S01]  /*c820*/  F2FP.BF16.PACK_AB R5, R12, R30 ;  /* 0x0000001e0c05723e */ /* 0x000fe200000010ff */
[----:B------:R-:W-:Y:S01]  /*c830*/  FFMA.FTZ R6, R29, R8, R4 ;  /* 0x000000081d067223 */ /* 0x000fe20000010004 */
[----:B------:R-:W-:Y:S01]  /*c840*/  F2FP.BF16.PACK_AB R8, R33, R44 ;  /* 0x0000002c2108723e */ /* 0x000fe200000010ff */
[C---:B------:R-:W-:Y:S01]  /*c850*/  FFMA.FTZ R3, R28.reuse, R9, -R3 ;  /* 0x000000091c037223 */ /* 0x040fe20000010803 */
        /* <DEDUP_REMOVED lines=9> */
.L_x_821:
[----:B------:R-:W-:Y:S05]  /*c8f0*/  BSYNC B0 ;  /* 0x0000000000007941 */ /* 0x000fea0003800000 */
.L_x_820:
        /* <DEDUP_REMOVED lines=27> */
[----:B------:R-:W-:Y:S02]  /*cab0*/  SHF.R.U64 R12, R38, 0x10, R39 ;  /* 0x00000010260c7819 */ /* 0x000fe40000001227 */
[----:B------:R-:W-:Y:S02]  /*cac0*/  LOP3.LUT R3, R4, R10, RZ, 0x3c, !PT ;  /* 0x0000000a04037212 */ /* 0x000fe400078e3cff */
[----:B------:R-:W-:Y:S02]  /*cad0*/  LOP3.LUT R0, R0, 0x7ffff000, RZ, 0xc0, !PT ;  /* 0x7ffff00000007812 */ /* 0x000fe400078ec0ff */
[----:B------:R-:W-:-:S02]  /*cae0*/  IADD3 R5, R8, R9, R6 ;  /* 0x0000000908057210 */ /* 0x000fc40007ffe006 */
[----:B------:R-:W-:Y:S02]  /*caf0*/  IADD3 R0, R3, R0, R6 ;  /* 0x0000000003007210 */ /* 0x000fe40007ffe006 */
[----:B----4-:R-:W-:Y:S01]  /*cb00*/  SHF.R.U64 R14, R40, 0x10, R41 ;  /* 0x00000010280e7819 */ /* 0x010fe20000001229 */
[----:B------:R-:W-:Y:S01]  /*cb10*/  IMAD.SHL.U32 R44, R5, 0x2, RZ ;  /* 0x00000002052c7824 */ /* 0x000fe200078e00ff */
[----:B------:R-:W-:Y:S01]  /*cb20*/  PRMT R26, R85, 0x5432, R12 ;  /* 0x00005432551a7816 */ /* 0x000fe2000000000c */
[----:B------:R-:W-:Y:S01]  /*cb30*/  IMAD.SHL.U32 R35, R0, 0x2, RZ ;  /* 0x0000000200237824 */ /* 0x000fe200078e00ff */
[--C-:B------:R-:W-:Y:S02]  /*cb40*/  SHF.R.U64 R0, R36, 0x10, R37.reuse ;  /* 0x0000001024007819 */ /* 0x100fe40000001225 */
[----:B------:R-:W1:Y:S01]  /*cb50*/  LDS.128 R8, [R44+0x6100] ;  /* 0x006100002c087984 */ /* 0x000e620000000c00 */
[----:B------:R-:W-:Y:S02]  /*cb60*/  SHF.R.U32.HI R3, RZ, 0x10, R37 ;  /* 0x00000010ff037819 */ /* 0x000fe40000011625 */
[----:B------:R-:W-:Y:S01]  /*cb70*/  PRMT R12, R58, 0x5432, R14 ;  /* 0x000054323a0c7816 */ /* 0x000fe2000000000e */
[----:B------:R-:W2:Y:S01]  /*cb80*/  LDS.128 R4, [R35+0x6100] ;  /* 0x0061000023047984 */ /* 0x000ea20000000c00 */
[----:B------:R-:W-:-:S02]  /*cb90*/  SHF.R.U64 R16, R42, 0x10, R43 ;  /* 0x000000102a107819 */ /* 0x000fc4000000122b */
[----:B------:R-:W-:Y:S01]  /*cba0*/  SHF.R.U32.HI R13, RZ, 0x10, R39 ;  /* 0x00000010ff0d7819 */ /* 0x000fe20000011627 */
[----:B------:R-:W-:Y:S01]  /*cbb0*/  IMAD.U32 R30, R12, 0x10000, RZ ;  /* 0x000100000c1e7824 */ /* 0x000fe200078e00ff */
[----:B------:R-:W-:Y:S02]  /*cbc0*/  SHF.R.U32.HI R15, RZ, 0x10, R41 ;  /* 0x00000010ff0f7819 */ /* 0x000fe40000011629 */
[----:B------:R-:W-:Y:S02]  /*cbd0*/  SHF.R.U32.HI R17, RZ, 0x10, R43 ;  /* 0x00000010ff117819 */ /* 0x000fe4000001162b */
[C---:B------:R-:W-:Y:S02]  /*cbe0*/  PRMT R18, R84.reuse, 0x5432, R0 ;  /* 0x0000543254127816 */ /* 0x040fe40000000000 */
[----:B------:R-:W-:Y:S02]  /*cbf0*/  PRMT R20, R84, 0x5410, R3 ;  /* 0x0000541054147816 */ /* 0x000fe40000000003 */
[----:B------:R-:W-:-:S02]  /*cc00*/  PRMT R23, R59, 0x5432, R16 ;  /* 0x000054323b177816 */ /* 0x000fc40000000010 */
[----:B------:R-:W-:Y:S02]  /*cc10*/  PRMT R27, R85, 0x5410, R13 ;  /* 0x00005410551b7816 */ /* 0x000fe4000000000d */
[----:B------:R-:W-:Y:S02]  /*cc20*/  PRMT R19, R58, 0x5410, R15 ;  /* 0x000054103a137816 */ /* 0x000fe4000000000f */
[----:B------:R-:W-:Y:S02]  /*cc30*/  PRMT R24, R59, 0x5410, R17 ;  /* 0x000054103b187816 */ /* 0x000fe40000000011 */
[----:B------:R-:W-:Y:S01]  /*cc40*/  LOP3.LUT R12, R12, 0xffff0000, RZ, 0xc0, !PT ;  /* 0xffff00000c0c7812 */ /* 0x000fe200078ec0ff */
[C---:B-1----:R-:W-:Y:S01]  /*cc50*/  IMAD.U32 R16, R11.reuse, 0x10000, RZ ;  /* 0x000100000b107824 */ /* 0x042fe200078e00ff */
[----:B------:R-:W-:Y:S01]  /*cc60*/  LOP3.LUT R28, R11, 0xffff0000, RZ, 0xc0, !PT ;  /* 0xffff00000b1c7812 */ /* 0x000fe200078ec0ff */
[C---:B------:R-:W-:Y:S01]  /*cc70*/  IMAD.U32 R13, R8.reuse, 0x10000, RZ ;  /* 0x00010000080d7824 */ /* 0x040fe200078e00ff */
[----:B------:R-:W-:Y:S01]  /*cc80*/  LOP3.LUT R14, R8, 0xffff0000, RZ, 0xc0, !PT ;  /* 0xffff0000080e7812 */ /* 0x000fe200078ec0ff */
[C---:B--2---:R-:W-:Y:S01]  /*cc90*/  IMAD.U32 R3, R4.reuse, 0x10000, RZ ;  /* 0x0001000004037824 */ /* 0x044fe200078e00ff */
[C---:B------:R-:W-:Y:S01]  /*cca0*/  LOP3.LUT R17, R9.reuse, 0xffff0000, RZ, 0xc0, !PT ;  /* 0xffff000009117812 */ /* 0x040fe200078ec0ff */
[----:B------:R-:W-:Y:S01]  /*ccb0*/  IMAD.U32 R15, R9, 0x10000, RZ ;  /* 0x00010000090f7824 */ /* 0x000fe200078e00ff */
        /* <DEDUP_REMOVED lines=11> */
[----:B------:R-:W-:-:S02]  /*cd70*/  FMUL.FTZ R3, R3, R11 ;  /* 0x0000000b03037220 */ /* 0x000fc40000410000 */
[----:B------:R-:W-:Y:S02]  /*cd80*/  FFMA.FTZ R36, R13, R11, -R0 ;  /* 0x0000000b0d247223 */ /* 0x000fe40000010800 */
[----:B------:R-:W-:Y:S02]  /*cd90*/  IMAD.U32 R10, R6, 0x10000, RZ ;  /* 0x00010000060a7824 */ /* 0x000fe400078e00ff */
[----:B------:R-:W-:Y:S02]  /*cda0*/  IMAD.U32 R11, R19, 0x10000, RZ ;  /* 0x00010000130b7824 */ /* 0x000fe400078e00ff */
[----:B------:R-:W-:Y:S02]  /*cdb0*/  FMUL.FTZ R0, R4, R12 ;  /* 0x0000000c04007220 */ /* 0x000fe40000410000 */
[----:B------:R-:W-:Y:S02]  /*cdc0*/  IMAD.U32 R6, R20, 0x10000, RZ ;  /* 0x0001000014067824 */ /* 0x000fe400078e00ff */
[----:B------:R-:W-:-:S02]  /*cdd0*/  FFMA.FTZ R34, R13, R30, R3 ;  /* 0x0000001e0d227223 */ /* 0x000fc40000010003 */
[-C--:B------:R-:W-:Y:S02]  /*cde0*/  FMUL.FTZ R4, R4, R7.reuse ;  /* 0x0000000704047220 */ /* 0x080fe40000410000 */
[----:B------:R-:W-:Y:S01]  /*cdf0*/  FFMA.FTZ R33, R14, R7, -R0 ;  /* 0x000000070e217223 */ /* 0x000fe20000010800 */
[----:B------:R-:W-:Y:S01]  /*ce00*/  LOP3.LUT R7, R19, 0xffff0000, RZ, 0xc0, !PT ;  /* 0xffff000013077812 */ /* 0x000fe200078ec0ff */
[----:B------:R-:W-:Y:S02]  /*ce10*/  FMUL.FTZ R3, R8, R11 ;  /* 0x0000000b08037220 */ /* 0x000fe40000410000 */
[----:B------:R-:W-:Y:S02]  /*ce20*/  IMAD.U32 R13, R24, 0x10000, RZ ;  /* 0x00010000180d7824 */ /* 0x000fe400078e00ff */
[----:B------:R-:W-:Y:S01]  /*ce30*/  FMUL.FTZ R0, R8, R6 ;  /* 0x0000000608007220 */ /* 0x000fe20000410000 */
[----:B------:R-:W-:Y:S01]  /*ce40*/  LOP3.LUT R8, R20, 0xffff0000, RZ, 0xc0, !PT ;  /* 0xffff000014087812 */ /* 0x000fe200078ec0ff */
[----:B------:R-:W-:Y:S01]  /*ce50*/  FFMA.FTZ R32, R14, R12, R4 ;  /* 0x0000000c0e207223 */ /* 0x000fe20000010004 */
[----:B------:R-:W-:Y:S01]  /*ce60*/  LOP3.LUT R14, R24, 0xffff0000, RZ, 0xc0, !PT ;  /* 0xffff0000180e7812 */ /* 0x000fe200078ec0ff */
[----:B------:R-:W-:-:S02]  /*ce70*/  FFMA.FTZ R31, R15, R6, -R3 ;  /* 0x000000060f1f7223 */ /* 0x000fc40000010803 */
[----:B------:R-:W-:Y:S02]  /*ce80*/  IMAD.U32 R4, R27, 0x10000, RZ ;  /* 0x000100001b047824 */ /* 0x000fe400078e00ff */
[----:B------:R-:W-:Y:S02]  /*ce90*/  FFMA.FTZ R30, R15, R11, R0 ;  /* 0x0000000b0f1e7223 */ /* 0x000fe40000010000 */
[----:B------:R-:W-:Y:S02]  /*cea0*/  FMUL.FTZ R3, R5, R13 ;  /* 0x0000000d05037220 */ /* 0x000fe40000410000 */
[----:B------:R-:W-:Y:S02]  /*ceb0*/  IMAD.U32 R11, R23, 0x10000, RZ ;  /* 0x00010000170b7824 */ /* 0x000fe400078e00ff */
[-C--:B------:R-:W-:Y:S02]  /*cec0*/  FMUL.FTZ R0, R5, R4.reuse ;  /* 0x0000000405007220 */ /* 0x080fe40000410000 */
[----:B------:R-:W-:-:S02]  /*ced0*/  FFMA.FTZ R18, R16, R4, -R3 ;  /* 0x0000000410127223 */ /* 0x000fc40000010803 */
[----:B------:R-:W-:Y:S02]  /*cee0*/  IMAD.U32 R6, R26, 0x10000, RZ ;  /* 0x000100001a067824 */ /* 0x000fe400078e00ff */
[C---:B------:R-:W-:Y:S02]  /*cef0*/  FMUL.FTZ R5, R9.reuse, R7 ;  /* 0x0000000709057220 */ /* 0x040fe40000410000 */
[----:B------:R-:W-:Y:S02]  /*cf00*/  FMUL.FTZ R3, R10, R11 ;  /* 0x0000000b0a037220 */ /* 0x000fe40000410000 */
[----:B------:R-:W-:Y:S02]  /*cf10*/  FFMA.FTZ R15, R16, R13, R0 ;  /* 0x0000000d100f7223 */ /* 0x000fe40000010000 */
[-C--:B------:R-:W-:Y:S01]  /*cf20*/  FMUL.FTZ R4, R9, R8.reuse ;  /* 0x0000000809047220 */ /* 0x080fe20000410000 */
[----:B------:R-:W-:Y:S01]  /*cf30*/  LOP3.LUT R9, R27, 0xffff0000, RZ, 0xc0, !PT ;  /* 0xffff00001b097812 */ /* 0x000fe200078ec0ff */
[----:B------:R-:W-:Y:S01]  /*cf40*/  FFMA.FTZ R13, R17, R8, -R5 ;  /* 0x00000008110d7223 */ /* 0x000fe20000010805 */
[----:B------:R-:W-:Y:S01]  /*cf50*/  LOP3.LUT R8, R23, 0xffff0000, RZ, 0xc0, !PT ;  /* 0xffff000017087812 */ /* 0x000fe200078ec0ff */
[----:B------:R-:W-:-:S02]  /*cf60*/  FMUL.FTZ R0, R10, R6 ;  /* 0x000000060a007220 */ /* 0x000fc40000410000 */
[----:B------:R-:W-:Y:S01]  /*cf70*/  FFMA.FTZ R10, R25, R6, -R3 ;  /* 0x00000006190a7223 */ /* 0x000fe20000010803 */
[----:B------:R-:W-:Y:S01]  /*cf80*/  LOP3.LUT R6, R26, 0xffff0000, RZ, 0xc0, !PT ;  /* 0xffff00001a067812 */ /* 0x000fe200078ec0ff */
[----:B------:R-:W-:Y:S02]  /*cf90*/  FFMA.FTZ R12, R17, R7, R4 ;  /* 0x00000007110c7223 */ /* 0x000fe40000010004 */
[C---:B------:R-:W-:Y:S02]  /*cfa0*/  FMUL.FTZ R5, R22.reuse, R8 ;  /* 0x0000000816057220 */ /* 0x040fe40000410000 */
[----:B------:R-:W-:Y:S02]  /*cfb0*/  FMUL.FTZ R4, R22, R6 ;  /* 0x0000000616047220 */ /* 0x000fe40000410000 */
[----:B------:R-:W-:Y:S02]  /*cfc0*/  FFMA.FTZ R11, R25, R11, R0 ;  /* 0x0000000b190b7223 */ /* 0x000fe40000010000 */
[----:B------:R-:W-:-:S02]  /*cfd0*/  FMUL.FTZ R3, R21, R14 ;  /* 0x0000000e15037220 */ /* 0x000fc40000410000 */
        /* <DEDUP_REMOVED lines=8> */
[----:B------:R-:W-:Y:S02]  /*d060*/  F2FP.BF16.PACK_AB R6, R6, R11 ;  /* 0x0000000b0606723e */ /* 0x000fe400000010ff */
[----:B------:R-:W-:-:S02]  /*d070*/  F2FP.BF16.PACK_AB R10, R7, R10 ;  /* 0x0000000a070a723e */ /* 0x000fc400000010ff */
[----:B------:R-:W-:Y:S02]  /*d080*/  F2FP.BF16.PACK_AB R11, R3, R18 ;  /* 0x00000012030b723e */ /* 0x000fe400000010ff */
[----:B------:R-:W-:Y:S02]  /*d090*/  F2FP.BF16.PACK_AB R4, R32, R34 ;  /* 0x000000222004723e */ /* 0x000fe400000010ff */
[----:B------:R-:W-:Y:S01]  /*d0a0*/  F2FP.BF16.PACK_AB R7, R0, R15 ;  /* 0x0000000f0007723e */ /* 0x000fe200000010ff */
[----:B------:R1:W-:Y:S04]  /*d0b0*/  STS.128 [R44+0x6100], R8 ;  /* 0x006100082c007388 */ /* 0x0003e80000000c00 */
[----:B------:R1:W-:Y:S02]  /*d0c0*/  STS.128 [R35+0x6100], R4 ;  /* 0x0061000423007388 */ /* 0x0003e40000000c00 */
.L_x_823:
[----:B------:R-:W-:Y:S05]  /*d0d0*/  BSYNC B0 ;  /* 0x0000000000007941 */ /* 0x000fea0003800000 */
.L_x_822:
        /* <DEDUP_REMOVED lines=109> */
[----:B------:R-:W-:Y:S02]  /*d7b0*/  FMUL.FTZ R0, R21, R9 ;  /* 0x0000000915007220 */ /* 0x000fe40000410000 */
        /* <DEDUP_REMOVED lines=14> */
.L_x_819:
[----:B------:R-:W-:Y:S05]  /*d8a0*/  BSYNC B1 ;  /* 0x0000000000017941 */ /* 0x000fea0003800000 */
.L_x_818:
[----:B------:R-:W-:-:S04]  /*d8b0*/  IADD3 R19, R56, 0x40, RZ ;  /* 0x0000004038137810 */ /* 0x000fc80007ffe0ff */
[----:B------:R-:W-:-:S13]  /*d8c0*/  ISETP.GE.AND P0, PT, R19, UR4, PT ;  /* 0x0000000413007c0c */ /* 0x000fda000bf06270 */
[----:B------:R-:W-:Y:S05]  /*d8d0*/  @P0 BRA `(.L_x_803) ;  /* 0x000017a000000947 */ /* 0x000fea0003800000 */
[----:B------:R-:W-:Y:S01]  /*d8e0*/  ISETP.GE.AND P0, PT, R57, c[0x0][0x27c], PT ;  /* 0x00009f0039007a0c */ /* 0x000fe20003f06270 */
[----:B------:R-:W-:-:S12]  /*d8f0*/  BSSY B0, `(.L_x_824) ;  /* 0x0000078000007945 */ /* 0x000fd80003800000 */
[----:B------:R-:W-:Y:S05]  /*d900*/  @P0 BRA `(.L_x_825) ;  /* 0x0000076000000947 */ /* 0x000fea0003800000 */
[----:B------:R-:W-:Y:S01]  /*d910*/  SHF.R.S32.HI R0, RZ, 0x1f, R19 ;  /* 0x0000001fff007819 */ /* 0x000fe20000011413 */
[----:B-1----:R-:W-:Y:S01]  /*d920*/  IMAD.MOV.U32 R6, RZ, RZ, c[0x0][0x27c] ;  /* 0x00009f00ff067624 */ /* 0x002fe200078e00ff */
        /* <DEDUP_REMOVED lines=12> */
[----:B------:R-:W-:Y:S01]  /*d9f0*/  LOP3.LUT R5, R0, 0x18, R57, 0xf8, !PT ;  /* 0x0000001800057812 */ /* 0x000fe200078ef839 */
[----:B------:R-:W-:Y:S01]  /*da00*/  IMAD R4, R4, 0x20, R3 ;  /* 0x0000002004047824 */ /* 0x000fe200078e0203 */
[----:B------:R-:W-:Y:S02]  /*da10*/  SHF.R.U32.HI R8, RZ, 0x3, R0 ;  /* 0x00000003ff087819 */ /* 0x000fe40000011600 */
        /* <DEDUP_REMOVED lines=9> */
[----:B----4-:R-:W-:Y:S02]  /*dab0*/  SHF.R.U64 R14, R64, 0x10, R65 ;  /* 0x00000010400e7819 */ /* 0x010fe40000001241 */
[----:B------:R-:W-:Y:S01]  /*dac0*/  PRMT R26, R95, 0x5432, R12 ;  /* 0x000054325f1a7816 */ /* 0x000fe2000000000c */
[----:B------:R-:W-:Y:S01]  /*dad0*/  IMAD.SHL.U32 R34, R0, 0x2, RZ ;  /* 0x0000000200227824 */ /* 0x000fe200078e00ff */
[----:B------:R-:W1:Y:S01]  /*dae0*/  LDS.128 R8, [R35+0x6100] ;  /* 0x0061000023087984 */ /* 0x000e620000000c00 */
[----:B------:R-:W-:-:S02]  /*daf0*/  SHF.R.U64 R0, R60, 0x10, R61 ;  /* 0x000000103c007819 */ /* 0x000fc4000000123d */
[----:B------:R-:W-:Y:S01]  /*db00*/  SHF.R.U32.HI R3, RZ, 0x10, R61 ;  /* 0x00000010ff037819 */ /* 0x000fe2000001163d */
[----:B------:R-:W2:Y:S01]  /*db10*/  LDS.128 R4, [R34+0x6100] ;  /* 0x0061000022047984 */ /* 0x000ea20000000c00 */
[----:B------:R-:W-:Y:S02]  /*db20*/  PRMT R12, R91, 0x5432, R14 ;  /* 0x000054325b0c7816 */ /* 0x000fe4000000000e */
[----:B------:R-:W-:Y:S02]  /*db30*/  SHF.R.U64 R16, R66, 0x10, R67 ;  /* 0x0000001042107819 */ /* 0x000fe40000001243 */
[----:B------:R-:W-:Y:S01]  /*db40*/  SHF.R.U32.HI R13, RZ, 0x10, R63 ;  /* 0x00000010ff0d7819 */ /* 0x000fe2000001163f */
[----:B------:R-:W-:Y:S01]  /*db50*/  IMAD.U32 R30, R12, 0x10000, RZ ;  /* 0x000100000c1e7824 */ /* 0x000fe200078e00ff */
[C---:B------:R-:W-:Y:S02]  /*db60*/  PRMT R18, R94.reuse, 0x5432, R0 ;  /* 0x000054325e127816 */ /* 0x040fe40000000000 */
[----:B------:R-:W-:-:S02]  /*db70*/  PRMT R21, R94, 0x5410, R3 ;  /* 0x000054105e157816 */ /* 0x000fc40000000003 */
[----:B------:R-:W-:Y:S02]  /*db80*/  SHF.R.U32.HI R15, RZ, 0x10, R65 ;  /* 0x00000010ff0f7819 */ /* 0x000fe40000011641 */
[----:B------:R-:W-:Y:S02]  /*db90*/  PRMT R23, R93, 0x5432, R16 ;  /* 0x000054325d177816 */ /* 0x000fe40000000010 */
[----:B------:R-:W-:Y:S02]  /*dba0*/  PRMT R27, R95, 0x5410, R13 ;  /* 0x000054105f1b7816 */ /* 0x000fe4000000000d */
[----:B------:R-:W-:Y:S02]  /*dbb0*/  PRMT R20, R91, 0x5410, R15 ;  /* 0x000054105b147816 */ /* 0x000fe4000000000f */
[----:B------:R-:W-:Y:S02]  /*dbc0*/  SHF.R.U32.HI R17, RZ, 0x10, R67 ;  /* 0x00000010ff117819 */ /* 0x000fe40000011643 */
[----:B------:R-:W-:-:S02]  /*dbd0*/  LOP3.LUT R31, R12, 0xffff0000, RZ, 0xc0, !PT ;  /* 0xffff00000c1f7812 */ /* 0x000fc400078ec0ff */
[----:B------:R-:W-:Y:S02]  /*dbe0*/  SHF.L.U32 R12, R20, 0x10, RZ ;  /* 0x00000010140c7819 */ /* 0x000fe400000006ff */
[----:B------:R-:W-:Y:S01]  /*dbf0*/  PRMT R25, R93, 0x5410, R17 ;  /* 0x000054105d197816 */ /* 0x000fe20000000011 */
[C---:B-1----:R-:W-:Y:S01]  /*dc00*/  IMAD.U32 R16, R11.reuse, 0x10000, RZ ;  /* 0x000100000b107824 */ /* 0x042fe200078e00ff */
[----:B------:R-:W-:Y:S01]  /*dc10*/  LOP3.LUT R28, R11, 0xffff0000, RZ, 0xc0, !PT ;  /* 0xffff00000b1c7812 */ /* 0x000fe200078ec0ff */
[C---:B------:R-:W-:Y:S01]  /*dc20*/  IMAD.U32 R13, R8.reuse, 0x10000, RZ ;  /* 0x00010000080d7824 */ /* 0x040fe200078e00ff */
[----:B------:R-:W-:Y:S01]  /*dc30*/  LOP3.LUT R14, R8, 0xffff0000, RZ, 0xc0, !PT ;  /* 0xffff0000080e7812 */ /* 0x000fe200078ec0ff */
[C---:B--2---:R-:W-:Y:S01]  /*dc40*/  IMAD.U32 R3, R4.reuse, 0x10000, RZ ;  /* 0x0001000004037824 */ /* 0x044fe200078e00ff */
[----:B------:R-:W-:Y:S01]  /*dc50*/  LOP3.LUT R4, R4, 0xffff0000, RZ, 0xc0, !PT ;  /* 0xffff000004047812 */ /* 0x000fe200078ec0ff */
[----:B------:R-:W-:Y:S01]  /*dc60*/  IMAD.U32 R11, R18, 0x10000, RZ ;  /* 0x00010000120b7824 */ /* 0x000fe200078e00ff */
[C---:B------:R-:W-:Y:S01]  /*dc70*/  SHF.L.U32 R24, R10.reuse, 0x10, RZ ;  /* 0x000000100a187819 */ /* 0x040fe200000006ff */
[C---:B------:R-:W-:Y:S01]  /*dc80*/  FMUL.FTZ R0, R3.reuse, R30 ;  /* 0x0000001e03007220 */ /* 0x040fe20000410000 */
[----:B------:R-:W-:Y:S01]  /*dc90*/  LOP3.LUT R29, R10, 0xffff0000, RZ, 0xc0, !PT ;  /* 0xffff00000a1d7812 */ /* 0x000fe200078ec0ff */
[-C--:B------:R-:W-:Y:S01]  /*dca0*/  FMUL.FTZ R3, R3, R11.reuse ;  /* 0x0000000b03037220 */ /* 0x080fe20000410000 */
[----:B------:R-:W-:Y:S01]  /*dcb0*/  LOP3.LUT R17, R9, 0xffff0000, RZ, 0xc0, !PT ;  /* 0xffff000009117812 */ /* 0x000fe200078ec0ff */
[----:B------:R-:W-:Y:S01]  /*dcc0*/  FFMA.FTZ R37, R13, R11, -R0 ;  /* 0x0000000b0d257223 */ /* 0x000fe20000010800 */
[----:B------:R-:W-:Y:S01]  /*dcd0*/  LOP3.LUT R11, R18, 0xffff0000, RZ, 0xc0, !PT ;  /* 0xffff0000120b7812 */ /* 0x000fe200078ec0ff */
[----:B------:R-:W-:Y:S01]  /*dce0*/  IMAD.U32 R8, R5, 0x10000, RZ ;  /* 0x0001000005087824 */ /* 0x000fe200078e00ff */
[----:B------:R-:W-:Y:S01]  /*dcf0*/  LOP3.LUT R22, R6, 0xffff0000, RZ, 0xc0, !PT ;  /* 0xffff000006167812 */ /* 0x000fe200078ec0ff */
[----:B------:R-:W-:-:S02]  /*dd00*/  FMUL.FTZ R0, R4, R31 ;  /* 0x0000001f04007220 */ /* 0x000fc40000410000 */
[----:B------:R-:W-:Y:S01]  /*dd10*/  IMAD.U32 R15, R9, 0x10000, RZ ;  /* 0x00010000090f7824 */ /* 0x000fe200078e00ff */
[----:B------:R-:W-:Y:S01]  /*dd20*/  LOP3.LUT R9, R5, 0xffff0000, RZ, 0xc0, !PT ;  /* 0xffff000005097812 */ /* 0x000fe200078ec0ff */
[----:B------:R-:W-:Y:S02]  /*dd30*/  IMAD.U32 R10, R6, 0x10000, RZ ;  /* 0x00010000060a7824 */ /* 0x000fe400078e00ff */
[----:B------:R-:W-:Y:S02]  /*dd40*/  FFMA.FTZ R36, R13, R30, R3 ;  /* 0x0000001e0d247223 */ /* 0x000fe40000010003 */
[----:B------:R-:W-:Y:S02]  /*dd50*/  FMUL.FTZ R4, R4, R11 ;  /* 0x0000000b04047220 */ /* 0x000fe40000410000 */
[----:B------:R-:W-:Y:S02]  /*dd60*/  IMAD.U32 R6, R21, 0x10000, RZ ;  /* 0x0001000015067824 */ /* 0x000fe400078e00ff */
[----:B------:R-:W-:-:S02]  /*dd70*/  FMUL.FTZ R3, R8, R12 ;  /* 0x0000000c08037220 */ /* 0x000fc40000410000 */
[C---:B------:R-:W-:Y:S01]  /*dd80*/  IMAD.U32 R5, R7.reuse, 0x10000, RZ ;  /* 0x0001000007057824 */ /* 0x040fe200078e00ff */
[----:B------:R-:W-:Y:S01]  /*dd90*/  LOP3.LUT R7, R7, 0xffff0000, RZ, 0xc0, !PT ;  /* 0xffff000007077812 */ /* 0x000fe200078ec0ff */
[----:B------:R-:W-:Y:S02]  /*dda0*/  IMAD.U32 R13, R25, 0x10000, RZ ;  /* 0x00010000190d7824 */ /* 0x000fe400078e00ff */
[C---:B------:R-:W-:Y:S01]  /*ddb0*/  FFMA.FTZ R33, R14.reuse, R11, -R0 ;  /* 0x0000000b0e217223 */ /* 0x040fe20000010800 */
[----:B------:R-:W-:Y:S01]  /*ddc0*/  LOP3.LUT R11, R21, 0xffff0000, RZ, 0xc0, !PT ;  /* 0xffff0000150b7812 */ /* 0x000fe200078ec0ff */
[----:B------:R-:W-:Y:S01]  /*ddd0*/  FFMA.FTZ R32, R14, R31, R4 ;  /* 0x0000001f0e207223 */ /* 0x000fe20000010004 */
[----:B------:R-:W-:Y:S01]  /*dde0*/  LOP3.LUT R14, R25, 0xffff0000, RZ, 0xc0, !PT ;  /* 0xffff0000190e7812 */ /* 0x000fe200078ec0ff */
[-C--:B------:R-:W-:Y:S01]  /*ddf0*/  FMUL.FTZ R0, R8, R6.reuse ;  /* 0x0000000608007220 */ /* 0x080fe20000410000 */
[----:B------:R-:W-:Y:S01]  /*de00*/  LOP3.LUT R8, R20, 0xffff0000, RZ, 0xc0, !PT ;  /* 0xffff000014087812 */ /* 0x000fe200078ec0ff */
[----:B------:R-:W-:-:S02]  /*de10*/  FFMA.FTZ R31, R15, R6, -R3 ;  /* 0x000000060f1f7223 */ /* 0x000fc40000010803 */
[----:B------:R-:W-:Y:S02]  /*de20*/  IMAD.U32 R4, R27, 0x10000, RZ ;  /* 0x000100001b047824 */ /* 0x000fe400078e00ff */
[----:B------:R-:W-:Y:S02]  /*de30*/  FMUL.FTZ R3, R5, R13 ;  /* 0x0000000d05037220 */ /* 0x000fe40000410000 */
[----:B------:R-:W-:Y:S02]  /*de40*/  IMAD.U32 R20, R23, 0x10000, RZ ;  /* 0x0001000017147824 */ /* 0x000fe400078e00ff */
[----:B------:R-:W-:Y:S02]  /*de50*/  FFMA.FTZ R30, R15, R12, R0 ;  /* 0x0000000c0f1e7223 */ /* 0x000fe40000010000 */
[-C--:B------:R-:W-:Y:S02]  /*de60*/  FMUL.FTZ R0, R5, R4.reuse ;  /* 0x0000000405007220 */ /* 0x080fe40000410000 */
[----:B------:R-:W-:-:S02]  /*de70*/  FFMA.FTZ R18, R16, R4, -R3 ;  /* 0x0000000410127223 */ /* 0x000fc40000010803 */
[----:B------:R-:W-:Y:S02]  /*de80*/  IMAD.U32 R6, R26, 0x10000, RZ ;  /* 0x000100001a067824 */ /* 0x000fe400078e00ff */
[----:B------:R-:W-:Y:S02]  /*de90*/  FMUL.FTZ R4, R9, R11 ;  /* 0x0000000b09047220 */ /* 0x000fe40000410000 */
[----:B------:R-:W-:Y:S02]  /*dea0*/  FMUL.FTZ R3, R10, R20 ;  /* 0x000000140a037220 */ /* 0x000fe40000410000 */
[----:B------:R-:W-:Y:S01]  /*deb0*/  FFMA.FTZ R15, R16, R13, R0 ;  /* 0x0000000d100f7223 */ /* 0x000fe20000010000 */
[----:B------:R-:W-:Y:S01]  /*dec0*/  LOP3.LUT R13, R27, 0xffff0000, RZ, 0xc0, !PT ;  /* 0xffff00001b0d7812 */ /* 0x000fe200078ec0ff */
[-C--:B------:R-:W-:Y:S02]  /*ded0*/  FMUL.FTZ R5, R9, R8.reuse ;  /* 0x0000000809057220 */ /* 0x080fe40000410000 */
[----:B------:R-:W-:Y:S01]  /*dee0*/  FFMA.FTZ R12, R17, R8, R4 ;  /* 0x00000008110c7223 */ /* 0x000fe20000010004 */
[----:B------:R-:W-:Y:S01]  /*def0*/  LOP3.LUT R8, R23, 0xffff0000, RZ, 0xc0, !PT ;  /* 0xffff000017087812 */ /* 0x000fe200078ec0ff */
[----:B------:R-:W-:-:S02]  /*df00*/  FMUL.FTZ R0, R10, R6 ;  /* 0x000000060a007220 */ /* 0x000fc40000410000 */
[----:B------:R-:W-:Y:S01]  /*df10*/  FFMA.FTZ R10, R24, R6, -R3 ;  /* 0x00000006180a7223 */ /* 0x000fe20000010803 */
[----:B------:R-:W-:Y:S01]  /*df20*/  LOP3.LUT R6, R26, 0xffff0000, RZ, 0xc0, !PT ;  /* 0xffff00001a067812 */ /* 0x000fe200078ec0ff */
[----:B------:R-:W-:Y:S02]  /*df30*/  FFMA.FTZ R9, R17, R11, -R5 ;  /* 0x0000000b11097223 */ /* 0x000fe40000010805 */
[C---:B------:R-:W-:Y:S02]  /*df40*/  FMUL.FTZ R5, R22.reuse, R8 ;  /* 0x0000000816057220 */ /* 0x040fe40000410000 */
[----:B------:R-:W-:Y:S01]  /*df50*/  FMUL.FTZ R4, R22, R6 ;  /* 0x0000000616047220 */ /* 0x000fe20000410000 */
[----:B------:R-:W-:Y:S01]  /*df60*/  F2FP.BF16.PACK_AB R9, R9, R31 ;  /* 0x0000001f0909723e */ /* 0x000fe200000010ff */
        /* <DEDUP_REMOVED lines=13> */
[----:B------:R-:W-:Y:S01]  /*e040*/  F2FP.BF16.PACK_AB R7, R0, R15 ;  /* 0x0000000f0007723e */ /* 0x000fe200000010ff */
[----:B------:R1:W-:Y:S04]  /*e050*/  STS.128 [R35+0x6100], R8 ;  /* 0x0061000823007388 */ /* 0x0003e80000000c00 */
[----:B------:R1:W-:Y:S02]  /*e060*/  STS.128 [R34+0x6100], R4 ;  /* 0x0061000422007388 */ /* 0x0003e40000000c00 */
.L_x_825:
[----:B------:R-:W-:Y:S05]  /*e070*/  BSYNC B0 ;  /* 0x0000000000007941 */ /* 0x000fea0003800000 */
.L_x_824:
[----:B-1----:R-:W-:Y:S01]  /*e080*/  IADD3 R4, R57, 0x10, RZ ;  /* 0x0000001039047810 */ /* 0x002fe20007ffe0ff */
[----:B------:R-:W-:Y:S03]  /*e090*/  BSSY B0, `(.L_x_826) ;  /* 0x000007f000007945 */ /* 0x000fe60003800000 */
[----:B------:R-:W-:-:S13]  /*e0a0*/  ISETP.GE.AND P0, PT, R4, c[0x0][0x27c], PT ;  /* 0x00009f0004007a0c */ /* 0x000fda0003f06270 */
[----:B------:R-:W-:Y:S05]  /*e0b0*/  @P0 BRA `(.L_x_827) ;  /* 0x000007c000000947 */ /* 0x000fea0003800000 */
[----:B------:R-:W-:Y:S01]  /*e0c0*/  SHF.R.S32.HI R0, RZ, 0x1f, R19 ;  /* 0x0000001fff007819 */ /* 0x000fe20000011413 */
[----:B------:R-:W-:Y:S01]  /*e0d0*/  IMAD.MOV.U32 R10, RZ, RZ, c[0x0][0x27c] ;  /* 0x00009f00ff0a7624 */ /* 0x000fe200078e00ff */
        /* <DEDUP_REMOVED lines=30> */
[----:B----4-:R-:W-:Y:S01]  /*e2c0*/  SHF.R.U64 R14, R72, 0x10, R73 ;  /* 0x00000010480e7819 */ /* 0x010fe20000001249 */
[----:B------:R-:W-:Y:S01]  /*e2d0*/  IMAD.SHL.U32 R34, R0, 0x2, RZ ;  /* 0x0000000200227824 */ /* 0x000fe200078e00ff */
[----:B------:R-:W-:Y:S02]  /*e2e0*/  PRMT R26, R101, 0x5432, R12 ;  /* 0x00005432651a7816 */ /* 0x000fe4000000000c */
[----:B------:R-:W1:Y:S01]  /*e2f0*/  LDS.128 R8, [R36+0x6100] ;  /* 0x0061000024087984 */ /* 0x000e620000000c00 */
[--C-:B------:R-:W-:Y:S02]  /*e300*/  SHF.R.U64 R0, R68, 0x10, R69.reuse ;  /* 0x0000001044007819 */ /* 0x100fe40000001245 */
[----:B------:R-:W-:Y:S01]  /*e310*/  SHF.R.U32.HI R3, RZ, 0x10, R69 ;  /* 0x00000010ff037819 */ /* 0x000fe20000011645 */
[----:B------:R-:W2:Y:S01]  /*e320*/  LDS.128 R4, [R34+0x6100] ;  /* 0x0061000022047984 */ /* 0x000ea20000000c00 */
[----:B------:R-:W-:-:S02]  /*e330*/  PRMT R12, R98, 0x5432, R14 ;  /* 0x00005432620c7816 */ /* 0x000fc4000000000e */
[----:B------:R-:W-:Y:S02]  /*e340*/  SHF.R.U64 R16, R74, 0x10, R75 ;  /* 0x000000104a107819 */ /* 0x000fe4000000124b */
[----:B------:R-:W-:Y:S01]  /*e350*/  SHF.R.U32.HI R13, RZ, 0x10, R71 ;  /* 0x00000010ff0d7819 */ /* 0x000fe20000011647 */
[----:B------:R-:W-:Y:S01]  /*e360*/  IMAD.U32 R30, R12, 0x10000, RZ ;  /* 0x000100000c1e7824 */ /* 0x000fe200078e00ff */
[C---:B------:R-:W-:Y:S02]  /*e370*/  PRMT R18, R100.reuse, 0x5432, R0 ;  /* 0x0000543264127816 */ /* 0x040fe40000000000 */
[----:B------:R-:W-:Y:S02]  /*e380*/  PRMT R21, R100, 0x5410, R3 ;  /* 0x0000541064157816 */ /* 0x000fe40000000003 */
[----:B------:R-:W-:Y:S02]  /*e390*/  SHF.R.U32.HI R15, RZ, 0x10, R73 ;  /* 0x00000010ff0f7819 */ /* 0x000fe40000011649 */
[----:B------:R-:W-:-:S02]  /*e3a0*/  PRMT R23, R99, 0x5432, R16 ;  /* 0x0000543263177816 */ /* 0x000fc40000000010 */
[----:B------:R-:W-:Y:S02]  /*e3b0*/  PRMT R27, R101, 0x5410, R13 ;  /* 0x00005410651b7816 */ /* 0x000fe4000000000d */
[----:B------:R-:W-:Y:S02]  /*e3c0*/  PRMT R20, R98, 0x5410, R15 ;  /* 0x0000541062147816 */ /* 0x000fe4000000000f */
[----:B------:R-:W-:Y:S02]  /*e3d0*/  SHF.R.U32.HI R17, RZ, 0x10, R75 ;  /* 0x00000010ff117819 */ /* 0x000fe4000001164b */
[----:B------:R-:W-:Y:S01]  /*e3e0*/  LOP3.LUT R31, R12, 0xffff0000, RZ, 0xc0, !PT ;  /* 0xffff00000c1f7812 */ /* 0x000fe200078ec0ff */
[----:B------:R-:W-:Y:S01]  /*e3f0*/  IMAD.U32 R12, R20, 0x10000, RZ ;  /* 0x00010000140c7824 */ /* 0x000fe200078e00ff */
        /* <DEDUP_REMOVED lines=8> */
[----:B------:R-:W-:Y:S01]  /*e480*/  LOP3.LUT R29, R10, 0xffff0000, RZ, 0xc0, !PT ;  /* 0xffff00000a1d7812 */ /* 0x000fe200078ec0ff */
[----:B------:R-:W-:Y:S01]  /*e490*/  FMUL.FTZ R0, R3, R30 ;  /* 0x0000001e03007220 */ /* 0x000fe20000410000 */
[----:B------:R-:W-:Y:S01]  /*e4a0*/  LOP3.LUT R17, R9, 0xffff0000, RZ, 0xc0, !PT ;  /* 0xffff000009117812 */ /* 0x000fe200078ec0ff */
[-C--:B------:R-:W-:Y:S01]  /*e4b0*/  FMUL.FTZ R3, R3, R11.reuse ;  /* 0x0000000b03037220 */ /* 0x080fe20000410000 */
[----:B------:R-:W-:Y:S01]  /*e4c0*/  LOP3.LUT R22, R6, 0xffff0000, RZ, 0xc0, !PT ;  /* 0xffff000006167812 */ /* 0x000fe200078ec0ff */
[----:B------:R-:W-:Y:S01]  /*e4d0*/  FFMA.FTZ R37, R13, R11, -R0 ;  /* 0x0000000b0d257223 */ /* 0x000fe20000010800 */
[----:B------:R-:W-:Y:S01]  /*e4e0*/  LOP3.LUT R11, R18, 0xffff0000, RZ, 0xc0, !PT ;  /* 0xffff0000120b7812 */ /* 0x000fe200078ec0ff */
[----:B------:R-:W-:-:S02]  /*e4f0*/  IMAD.U32 R8, R5, 0x10000, RZ ;  /* 0x0001000005087824 */ /* 0x000fc400078e00ff */
[----:B------:R-:W-:Y:S02]  /*e500*/  IMAD.U32 R24, R10, 0x10000, RZ ;  /* 0x000100000a187824 */ /* 0x000fe400078e00ff */
[----:B------:R-:W-:Y:S02]  /*e510*/  FMUL.FTZ R0, R4, R31 ;  /* 0x0000001f04007220 */ /* 0x000fe40000410000 */
[----:B------:R-:W-:Y:S01]  /*e520*/  IMAD.U32 R15, R9, 0x10000, RZ ;  /* 0x00010000090f7824 */ /* 0x000fe200078e00ff */
[----:B------:R-:W-:Y:S01]  /*e530*/  LOP3.LUT R9, R5, 0xffff0000, RZ, 0xc0, !PT ;  /* 0xffff000005097812 */ /* 0x000fe200078ec0ff */
[----:B------:R-:W-:Y:S02]  /*e540*/  IMAD.U32 R10, R6, 0x10000, RZ ;  /* 0x00010000060a7824 */ /* 0x000fe400078e00ff */
[----:B------:R-:W-:Y:S02]  /*e550*/  FFMA.FTZ R35, R13, R30, R3 ;  /* 0x0000001e0d237223 */ /* 0x000fe40000010003 */
[----:B------:R-:W-:-:S02]  /*e560*/  FMUL.FTZ R4, R4, R11 ;  /* 0x0000000b04047220 */ /* 0x000fc40000410000 */
[----:B------:R-:W-:Y:S02]  /*e570*/  IMAD.U32 R6, R21, 0x10000, RZ ;  /* 0x0001000015067824 */ /* 0x000fe400078e00ff */
[----:B------:R-:W-:Y:S02]  /*e580*/  FMUL.FTZ R3, R8, R12 ;  /* 0x0000000c08037220 */ /* 0x000fe40000410000 */
        /* <DEDUP_REMOVED lines=47> */
.L_x_827:
[----:B------:R-:W-:Y:S05]  /*e880*/  BSYNC B0 ;  /* 0x0000000000007941 */ /* 0x000fea0003800000 */
.L_x_826:
[----:B------:R-:W-:-:S04]  /*e890*/  IADD3 R0, R57, 0x20, RZ ;  /* 0x0000002039007810 */ /* 0x000fc80007ffe0ff */
[----:B------:R-:W-:-:S13]  /*e8a0*/  ISETP.GE.AND P0, PT, R0, c[0x0][0x27c], PT ;  /* 0x00009f0000007a0c */ /* 0x000fda0003f06270 */
[----:B------:R-:W-:Y:S05]  /*e8b0*/  @P0 BRA `(.L_x_803) ;  /* 0x000007c000000947 */ /* 0x000fea0003800000 */
[----:B------:R-:W-:Y:S01]  /*e8c0*/  SHF.R.S32.HI R3, RZ, 0x1f, R19 ;  /* 0x0000001fff037819 */ /* 0x000fe20000011413 */
[----:B-1----:R-:W-:Y:S01]  /*e8d0*/  IMAD.MOV.U32 R11, RZ, RZ, c[0x0][0x27c] ;  /* 0x00009f00ff0b7624 */ /* 0x002fe200078e00ff */
[-C--:B------:R-:W-:Y:S02]  /*e8e0*/  LEA.HI R5, R19, R19.reuse, RZ, 0x1 ;  /* 0x0000001313057211 */ /* 0x080fe400078f08ff */
[----:B------:R-:W-:Y:S02]  /*e8f0*/  SHF.R.S32.HI R10, RZ, 0x1f, R0 ;  /* 0x0000001fff0a7819 */ /* 0x000fe40000011400 */
[----:B------:R-:W-:Y:S02]  /*e900*/  LEA.HI R3, R3, R19, RZ, 0x3 ;  /* 0x0000001303037211 */ /* 0x000fe400078f18ff */
[C---:B------:R-:W-:Y:S01]  /*e910*/  LOP3.LUT R4, R5.reuse, 0x7fffffe, RZ, 0xc0, !PT ;  /* 0x07fffffe05047812 */ /* 0x040fe200078ec0ff */
[----:B------:R-:W-:Y:S01]  /*e920*/  IMAD.SHL.U32 R5, R5, 0x20, RZ ;  /* 0x0000002005057824 */ /* 0x000fe200078e00ff */
[----:B------:R-:W-:Y:S01]  /*e930*/  LEA.HI R6, R10, R0, RZ, 0x3 ;  /* 0x000000000a067211 */ /* 0x000fe200078f18ff */
[----:B------:R-:W-:Y:S01]  /*e940*/  IMAD.SHL.U32 R3, R3, 0x20, RZ ;  /* 0x0000002003037824 */ /* 0x000fe200078e00ff */
[----:B------:R-:W-:Y:S01]  /*e950*/  SHF.R.U64 R12, R82, 0x10, R83 ;  /* 0x00000010520c7819 */ /* 0x000fe20000001253 */
[----:B------:R-:W-:Y:S01]  /*e960*/  IMAD.IADD R9, R19, 0x1, -R4 ;  /* 0x0000000113097824 */ /* 0x000fe200078e0a04 */
[----:B------:R-:W-:-:S02]  /*e970*/  SHF.R.S32.HI R8, RZ, 0x3, R6 ;  /* 0x00000003ff087819 */ /* 0x000fc40000011406 */
[----:B------:R-:W-:Y:S02]  /*e980*/  LEA.HI R4, R10, R0, RZ, 0x5 ;  /* 0x000000000a047211 */ /* 0x000fe400078f28ff */
[----:B------:R-:W-:Y:S02]  /*e990*/  LOP3.LUT R7, R3, 0xffffff00, RZ, 0xc0, !PT ;  /* 0xffffff0003077812 */ /* 0x000fe400078ec0ff */
[----:B------:R-:W-:Y:S01]  /*e9a0*/  LOP3.LUT R0, R5, 0xc0, RZ, 0xc0, !PT ;  /* 0x000000c005007812 */ /* 0x000fe200078ec0ff */
[----:B------:R-:W-:Y:S01]  /*e9b0*/  IMAD.SHL.U32 R5, R4, 0x80, RZ ;  /* 0x0000008004057824 */ /* 0x000fe200078e00ff */
[----:B------:R-:W-:Y:S01]  /*e9c0*/  LEA.HI R3, R11, R8, RZ, 0x1d ;  /* 0x000000080b037211 */ /* 0x000fe200078fe8ff */
[----:B------:R-:W-:Y:S01]  /*e9d0*/  IMAD R8, R9, 0x20, R7 ;  /* 0x0000002009087824 */ /* 0x000fe200078e0207 */
[----:B------:R-:W-:Y:S02]  /*e9e0*/  LOP3.LUT R6, R0, 0x18, R6, 0xf8, !PT ;  /* 0x0000001800067812 */ /* 0x000fe400078ef806 */
[----:B------:R-:W-:-:S02]  /*e9f0*/  SHF.R.S32.HI R4, RZ, 0x1f, R3 ;  /* 0x0000001fff047819 */ /* 0x000fc40000011403 */
[----:B------:R-:W-:Y:S01]  /*ea00*/  LOP3.LUT R7, R5, 0x7ffff000, RZ, 0xc0, !PT ;  /* 0x7ffff00005077812 */ /* 0x000fe200078ec0ff */
[----:B------:R-:W-:Y:S01]  /*ea10*/  IMAD.SHL.U32 R5, R3, 0x8, RZ ;  /* 0x0000000803057824 */ /* 0x000fe200078e00ff */
[----:B------:R-:W-:Y:S02]  /*ea20*/  LEA.HI R3, R4, R3, RZ, 0x2 ;  /* 0x0000000304037211 */ /* 0x000fe400078f10ff */
[----:B------:R-:W-:Y:S02]  /*ea30*/  SHF.R.U32.HI R9, RZ, 0x3, R0 ;  /* 0x00000003ff097819 */ /* 0x000fe40000011600 */
[----:B------:R-:W-:Y:S01]  /*ea40*/  LOP3.LUT R4, R0, 0x18, R5, 0xf8, !PT ;  /* 0x0000001800047812 */ /* 0x000fe200078ef805 */
[----:B------:R-:W-:Y:S01]  /*ea50*/  IMAD.SHL.U32 R0, R3, 0x400, RZ ;  /* 0x0000040003007824 */ /* 0x000fe200078e00ff */
[-C--:B------:R-:W-:Y:S02]  /*ea60*/  LOP3.LUT R6, R6, R9.reuse, RZ, 0x3c, !PT ;  /* 0x0000000906067212 */ /* 0x080fe400078e3cff */
[----:B------:R-:W-:-:S02]  /*ea70*/  LOP3.LUT R3, R4, R9, RZ, 0x3c, !PT ;  /* 0x0000000904037212 */ /* 0x000fc400078e3cff */
[----:B------:R-:W-:Y:S02]  /*ea80*/  LOP3.LUT R0, R0, 0x7ffff000, RZ, 0xc0, !PT ;  /* 0x7ffff00000007812 */ /* 0x000fe400078ec0ff */
[----:B------:R-:W-:Y:S02]  /*ea90*/  IADD3 R5, R6, R8, R7 ;  /* 0x0000000806057210 */ /* 0x000fe40007ffe007 */
[----:B------:R-:W-:Y:S02]  /*eaa0*/  IADD3 R0, R3, R0, R8 ;  /* 0x0000000003007210 */ /* 0x000fe40007ffe008 */
[----:B----4-:R-:W-:Y:S01]  /*eab0*/  SHF.R.U64 R14, R76, 0x10, R77 ;  /* 0x000000104c0e7819 */ /* 0x010fe2000000124d */
[----:B------:R-:W-:Y:S01]  /*eac0*/  IMAD.SHL.U32 R35, R5, 0x2, RZ ;  /* 0x0000000205237824 */ /* 0x000fe200078e00ff */
[----:B------:R-:W-:Y:S01]  /*ead0*/  PRMT R26, R107, 0x5432, R12 ;  /* 0x000054326b1a7816 */ /* 0x000fe2000000000c */
[----:B------:R-:W-:Y:S01]  /*eae0*/  IMAD.SHL.U32 R33, R0, 0x2, RZ ;  /* 0x0000000200217824 */ /* 0x000fe200078e00ff */
[----:B------:R-:W-:-:S02]  /*eaf0*/  SHF.R.U64 R0, R80, 0x10, R81 ;  /* 0x0000001050007819 */ /* 0x000fc40000001251 */
[----:B------:R-:W1:Y:S01]  /*eb00*/  LDS.128 R8, [R35+0x6100] ;  /* 0x0061000023087984 */ /* 0x000e620000000c00 */
[----:B------:R-:W-:Y:S02]  /*eb10*/  SHF.R.U32.HI R3, RZ, 0x10, R81 ;  /* 0x00000010ff037819 */ /* 0x000fe40000011651 */
[----:B------:R-:W-:Y:S01]  /*eb20*/  SHF.R.U64 R16, R78, 0x10, R79 ;  /* 0x000000104e107819 */ /* 0x000fe2000000124f */
[----:B------:R-:W2:Y:S01]  /*eb30*/  LDS.128 R4, [R33+0x6100] ;  /* 0x0061000021047984 */ /* 0x000ea20000000c00 */
[----:B------:R-:W-:Y:S02]  /*eb40*/  PRMT R12, R103, 0x5432, R14 ;  /* 0x00005432670c7816 */ /* 0x000fe4000000000e */
[----:B------:R-:W-:Y:S02]  /*eb50*/  PRMT R18, R106, 0x5432, R0 ;  /* 0x000054326a127816 */ /* 0x000fe40000000000 */
[----:B------:R-:W-:Y:S01]  /*eb60*/  SHF.R.U32.HI R15, RZ, 0x10, R77 ;  /* 0x00000010ff0f7819 */ /* 0x000fe2000001164d */
[----:B------:R-:W-:Y:S01]  /*eb70*/  IMAD.U32 R30, R12, 0x10000, RZ ;  /* 0x000100000c1e7824 */ /* 0x000fe200078e00ff */
[----:B------:R-:W-:-:S02]  /*eb80*/  SHF.R.U32.HI R13, RZ, 0x10, R83 ;  /* 0x00000010ff0d7819 */ /* 0x000fc40000011653 */
[----:B------:R-:W-:Y:S02]  /*eb90*/  SHF.R.U32.HI R17, RZ, 0x10, R79 ;  /* 0x00000010ff117819 */ /* 0x000fe4000001164f */
[----:B------:R-:W-:Y:S02]  /*eba0*/  PRMT R20, R106, 0x5410, R3 ;  /* 0x000054106a147816 */ /* 0x000fe40000000003 */
[----:B------:R-:W-:Y:S02]  /*ebb0*/  PRMT R23, R105, 0x5432, R16 ;  /* 0x0000543269177816 */ /* 0x000fe40000000010 */
[----:B------:R-:W-:Y:S02]  /*ebc0*/  PRMT R19, R103, 0x5410, R15 ;  /* 0x0000541067137816 */ /* 0x000fe4000000000f */
[----:B------:R-:W-:Y:S02]  /*ebd0*/  PRMT R27, R107, 0x5410, R13 ;  /* 0x000054106b1b7816 */ /* 0x000fe4000000000d */
[----:B------:R-:W-:-:S02]  /*ebe0*/  PRMT R24, R105, 0x5410, R17 ;  /* 0x0000541069187816 */ /* 0x000fc40000000011 */
[----:B------:R-:W-:Y:S01]  /*ebf0*/  LOP3.LUT R12, R12, 0xffff0000, RZ, 0xc0, !PT ;  /* 0xffff00000c0c7812 */ /* 0x000fe200078ec0ff */
[C---:B-1----:R-:W-:Y:S01]  /*ec00*/  IMAD.U32 R16, R11.reuse, 0x10000, RZ ;  /* 0x000100000b107824 */ /* 0x042fe200078e00ff */
[----:B------:R-:W-:Y:S01]  /*ec10*/  LOP3.LUT R28, R11, 0xffff0000, RZ, 0xc0, !PT ;  /* 0xffff00000b1c7812 */ /* 0x000fe200078ec0ff */
[----:B------:R-:W-:Y:S01]  /*ec20*/  IMAD.U32 R11, R18, 0x10000, RZ ;  /* 0x00010000120b7824 */ /* 0x000fe200078e00ff */
[----:B------:R-:W-:Y:S01]  /*ec30*/  LOP3.LUT R14, R8, 0xffff0000, RZ, 0xc0, !PT ;  /* 0xffff0000080e7812 */ /* 0x000fe200078ec0ff */
[----:B--2---:R-:W-:Y:S01]  /*ec40*/  IMAD.U32 R3, R4, 0x10000, RZ ;  /* 0x0001000004037824 */ /* 0x004fe200078e00ff */
[C---:B------:R-:W-:Y:S01]  /*ec50*/  LOP3.LUT R17, R9.reuse, 0xffff0000, RZ, 0xc0, !PT ;  /* 0xffff000009117812 */ /* 0x040fe200078ec0ff */
[----:B------:R-:W-:Y:S01]  /*ec60*/  IMAD.U32 R13, R8, 0x10000, RZ ;  /* 0x00010000080d7824 */ /* 0x000fe200078e00ff */
        /* <DEDUP_REMOVED lines=9> */
[----:B------:R-:W-:Y:S01]  /*ed00*/  FMUL.FTZ R3, R3, R11 ;  /* 0x0000000b03037220 */ /* 0x000fe20000410000 */
[----:B------:R-:W-:Y:S01]  /*ed10*/  LOP3.LUT R22, R6, 0xffff0000, RZ, 0xc0, !PT ;  /* 0xffff000006167812 */ /* 0x000fe200078ec0ff */
[----:B------:R-:W-:-:S02]  /*ed20*/  IMAD.U32 R7, R19, 0x10000, RZ ;  /* 0x0001000013077824 */ /* 0x000fc400078e00ff */
[----:B------:R-:W-:Y:S02]  /*ed30*/  IMAD.U32 R25, R10, 0x10000, RZ ;  /* 0x000100000a197824 */ /* 0x000fe400078e00ff */
[C---:B------:R-:W-:Y:S02]  /*ed40*/  FFMA.FTZ R36, R13.reuse, R11, -R0 ;  /* 0x0000000b0d247223 */ /* 0x040fe40000010800 */
[----:B------:R-:W-:Y:S02]  /*ed50*/  IMAD.U32 R10, R6, 0x10000, RZ ;  /* 0x00010000060a7824 */ /* 0x000fe400078e00ff */
[----:B------:R-:W-:Y:S02]  /*ed60*/  FMUL.FTZ R0, R4, R12 ;  /* 0x0000000c04007220 */ /* 0x000fe40000410000 */
[----:B------:R-:W-:Y:S02]  /*ed70*/  FFMA.FTZ R34, R13, R30, R3 ;  /* 0x0000001e0d227223 */ /* 0x000fe40000010003 */
[C---:B------:R-:W-:Y:S01]  /*ed80*/  IMAD.U32 R6, R20.reuse, 0x10000, RZ ;  /* 0x0001000014067824 */ /* 0x040fe200078e00ff */
[----:B------:R-:W-:Y:S01]  /*ed90*/  LOP3.LUT R20, R20, 0xffff0000, RZ, 0xc0, !PT ;  /* 0xffff000014147812 */ /* 0x000fe200078ec0ff */
[----:B------:R-:W-:-:S02]  /*eda0*/  FMUL.FTZ R4, R4, R18 ;  /* 0x0000001204047220 */ /* 0x000fc40000410000 */
[----:B------:R-:W-:Y:S02]  /*edb0*/  FMUL.FTZ R3, R8, R7 ;  /* 0x0000000708037220 */ /* 0x000fe40000410000 */
[----:B------:R-:W-:Y:S02]  /*edc0*/  IMAD.U32 R13, R24, 0x10000, RZ ;  /* 0x00010000180d7824 */ /* 0x000fe400078e00ff */
[----:B------:R-:W-:Y:S02]  /*edd0*/  FFMA.FTZ R32, R14, R18, -R0 ;  /* 0x000000120e207223 */ /* 0x000fe40000010800 */
[----:B------:R-:W-:Y:S01]  /*ede0*/  FMUL.FTZ R0, R8, R6 ;  /* 0x0000000608007220 */ /* 0x000fe20000410000 */
[----:B------:R-:W-:Y:S01]  /*edf0*/  LOP3.LUT R8, R27, 0xffff0000, RZ, 0xc0, !PT ;  /* 0xffff00001b087812 */ /* 0x000fe200078ec0ff */
[----:B------:R-:W-:Y:S01]  /*ee00*/  FFMA.FTZ R31, R14, R12, R4 ;  /* 0x0000000c0e1f7223 */ /* 0x000fe20000010004 */
[----:B------:R-:W-:Y:S01]  /*ee10*/  LOP3.LUT R14, R24, 0xffff0000, RZ, 0xc0, !PT ;  /* 0xffff0000180e7812 */ /* 0x000fe200078ec0ff */
[----:B------:R-:W-:-:S02]  /*ee20*/  FFMA.FTZ R30, R15, R6, -R3 ;  /* 0x000000060f1e7223 */ /* 0x000fc40000010803 */
[----:B------:R-:W-:Y:S02]  /*ee30*/  IMAD.U32 R4, R27, 0x10000, RZ ;  /* 0x000100001b047824 */ /* 0x000fe400078e00ff */
[----:B------:R-:W-:Y:S02]  /*ee40*/  FMUL.FTZ R3, R5, R13 ;  /* 0x0000000d05037220 */ /* 0x000fe40000410000 */
[----:B------:R-:W-:Y:S02]  /*ee50*/  IMAD.U32 R11, R23, 0x10000, RZ ;  /* 0x00010000170b7824 */ /* 0x000fe400078e00ff */
[----:B------:R-:W-:Y:S01]  /*ee60*/  FFMA.FTZ R18, R15, R7, R0 ;  /* 0x000000070f127223 */ /* 0x000fe20000010000 */
[----:B------:R-:W-:Y:S01]  /*ee70*/  LOP3.LUT R7, R19, 0xffff0000, RZ, 0xc0, !PT ;  /* 0xffff000013077812 */ /* 0x000fe200078ec0ff */
[-C--:B------:R-:W-:Y:S02]  /*ee80*/  FMUL.FTZ R0, R5, R4.reuse ;  /* 0x0000000405007220 */ /* 0x080fe40000410000 */
[----:B------:R-:W-:-:S02]  /*ee90*/  FFMA.FTZ R15, R16, R4, -R3 ;  /* 0x00000004100f7223 */ /* 0x000fc40000010803 */
[C---:B------:R-:W-:Y:S02]  /*eea0*/  FMUL.FTZ R4, R9.reuse, R20 ;  /* 0x0000001409047220 */ /* 0x040fe40000410000 */
[----:B------:R-:W-:Y:S02]  /*eeb0*/  IMAD.U32 R6, R26, 0x10000, RZ ;  /* 0x000100001a067824 */ /* 0x000fe400078e00ff */
[----:B------:R-:W-:Y:S02]  /*eec0*/  FMUL.FTZ R3, R10, R11 ;  /* 0x0000000b0a037220 */ /* 0x000fe40000410000 */
[----:B------:R-:W-:Y:S02]  /*eed0*/  FFMA.FTZ R16, R16, R13, R0 ;  /* 0x0000000d10107223 */ /* 0x000fe40000010000 */
        /* <DEDUP_REMOVED lines=13> */
[----:B------:R-:W-:Y:S01]  /*efb0*/  FFMA.FTZ R10, R29, R6, -R5 ;  /* 0x000000061d0a7223 */ /* 0x000fe20000010805 */
[----:B------:R-:W-:Y:S01]  /*efc0*/  F2FP.BF16.PACK_AB R5, R13, R18 ;  /* 0x000000120d05723e */ /* 0x000fe200000010ff */
[----:B------:R-:W-:Y:S01]  /*efd0*/  FFMA.FTZ R6, R29, R7, R4 ;  /* 0x000000071d067223 */ /* 0x000fe20000010004 */
[----:B------:R-:W-:Y:S01]  /*efe0*/  F2FP.BF16.PACK_AB R4, R31, R34 ;  /* 0x000000221f04723e */ /* 0x000fe200000010ff */
[----:B------:R-:W-:Y:S01]  /*eff0*/  FFMA.FTZ R3, R28, R8, -R3 ;  /* 0x000000081c037223 */ /* 0x000fe20000010803 */
[----:B------:R-:W-:Y:S01]  /*f000*/  F2FP.BF16.PACK_AB R8, R32, R36 ;  /* 0x000000242008723e */ /* 0x000fe200000010ff */
[----:B------:R-:W-:Y:S01]  /*f010*/  FFMA.FTZ R0, R28, R14, R0 ;  /* 0x0000000e1c007223 */ /* 0x000fe20000010000 */
[----:B------:R-:W-:Y:S02]  /*f020*/  F2FP.BF16.PACK_AB R6, R6, R11 ;  /* 0x0000000b0606723e */ /* 0x000fe400000010ff */
[----:B------:R-:W-:-:S02]  /*f030*/  F2FP.BF16.PACK_AB R10, R10, R12 ;  /* 0x0000000c0a0a723e */ /* 0x000fc400000010ff */
[----:B------:R-:W-:Y:S02]  /*f040*/  F2FP.BF16.PACK_AB R11, R3, R15 ;  /* 0x0000000f030b723e */ /* 0x000fe400000010ff */
[----:B------:R-:W-:-:S03]  /*f050*/  F2FP.BF16.PACK_AB R7, R0, R16 ;  /* 0x000000100007723e */ /* 0x000fc600000010ff */
[----:B------:R1:W-:Y:S04]  /*f060*/  STS.128 [R35+0x6100], R8 ;  /* 0x0061000823007388 */ /* 0x0003e80000000c00 */
[----:B------:R1:W-:Y:S02]  /*f070*/  STS.128 [R33+0x6100], R4 ;  /* 0x0061000421007388 */ /* 0x0003e40000000c00 */
.L_x_803:
[----:B------:R-:W-:Y:S05]  /*f080*/  BSYNC B2 ;  /* 0x0000000000027941 */ /* 0x000fea0003800000 */
.L_x_785:
[----:B------:R-:W-:Y:S01]  /*f090*/  IMAD R0, R109, c[0x0][0x208], RZ ;  /* 0x000082006d007a24 */ /* 0x000fe200078e02ff */
[----:B-1----:R-:W-:Y:S01]  /*f0a0*/  LOP3.LUT R7, R113, 0xfffffff8, RZ, 0xc0, !PT ;  /* 0xfffffff871077812 */ /* 0x002fe200078ec0ff */
[----:B------:R-:W-:Y:S01]  /*f0b0*/  IMAD.WIDE.U32 R4, R115, c[0x0][0x208], RZ ;  /* 0x0000820073047a25 */ /* 0x000fe200078e00ff */
[----:B------:R-:W-:Y:S01]  /*f0c0*/  SHF.R.S32.HI R16, RZ, 0x1f, R97 ;  /* 0x0000001fff107819 */ /* 0x000fe20000011461 */
[----:B------:R-:W-:-:S04]  /*f0d0*/  DEPBAR.LE SB0, 0x0 ;  /* 0x000080000000791a */ /* 0x000fc80000000000 */
[----:B------:R-:W-:Y:S01]  /*f0e0*/  IMAD R0, R115, c[0x0][0x20c], R0 ;  /* 0x0000830073007a24 */ /* 0x000fe200078e0200 */
[----:B------:R-:W-:Y:S01]  /*f0f0*/  SHF.R.S32.HI R13, RZ, 0x1f, R102 ;  /* 0x0000001fff0d7819 */ /* 0x000fe20000011466 */
[----:B------:R-:W-:Y:S01]  /*f100*/  IMAD.IADD R7, R159, 0x1, -R7 ;  /* 0x000000019f077824 */ /* 0x000fe200078e0a07 */
[----:B------:R-:W-:Y:S01]  /*f110*/  ISETP.GE.AND P2, PT, R161, c[0x0][0x1d4], PT ;  /* 0x00007500a1007a0c */ /* 0x000fe20003f46270 */
[----:B------:R-:W-:Y:S01]  /*f120*/  IMAD.IADD R5, R5, 0x1, R0 ;  /* 0x0000000105057824 */ /* 0x000fe200078e0200 */
[----:B------:R-:W-:Y:S01]  /*f130*/  P2R R64, PR, RZ, 0x8 ;  /* 0x00000008ff407803 */ /* 0x000fe20000000000 */
[----:B------:R-:W-:Y:S01]  /*f140*/  IMAD R0, R110, c[0x0][0x218], RZ ;  /* 0x000086006e007a24 */ /* 0x000fe200078e02ff */
[----:B------:R-:W-:Y:S01]  /*f150*/  LEA.HI R3, R7, R7, RZ, 0x1 ;  /* 0x0000000707037211 */ /* 0x000fe200078f08ff */
[----:B------:R-:W-:Y:S01]  /*f160*/  IMAD.WIDE.U32 R4, R114, c[0x0][0x218], R4 ;  /* 0x0000860072047a25 */ /* 0x000fe200078e0004 */
[----:B------:R-:W-:Y:S01]  /*f170*/  SHF.R.S32.HI R162, RZ, 0x1f, R161 ;  /* 0x0000001fffa27819 */ /* 0x000fe200000114a1 */
[----:B------:R-:W-:-:S02]  /*f180*/  UISETP.GE.AND UP0, UPT, UR8, 0x2, UPT ;  /* 0x000000020800788c */ /* 0x000fc4000bf06270 */
[----:B------:R-:W-:Y:S01]  /*f190*/  IMAD R0, R114, c[0x0][0x21c], R0 ;  /* 0x0000870072007a24 */ /* 0x000fe200078e0200 */
[----:B------:R-:W-:Y:S01]  /*f1a0*/  BAR.SYNC.DEFER_BLOCKING 0x0 ;  /* 0x0000000000007b1d */ /* 0x000fe20000010000 */
[----:B------:R-:W-:Y:S01]  /*f1b0*/  IADD3 R6, P0, R4, UR24, RZ ;  /* 0x0000001804067c10 */ /* 0x000fe2000ff1e0ff */
[----:B----4-:R-:W-:-:S03]  /*f1c0*/  IMAD.WIDE R14, R161, 0x2, RZ ;  /* 0x00000002a10e7825 */ /* 0x010fc600078e02ff */
[----:B------:R-:W-:Y:S01]  /*f1d0*/  IADD3.X R4, R5, UR10, R0, P0, !PT ;  /* 0x0000000a05047c10 */ /* 0x000fe200087fe400 */
[----:B------:R-:W-:Y:S01]  /*f1e0*/  IMAD.SHL.U32 R155, R92, 0x2, RZ ;  /* 0x000000025c9b7824 */ /* 0x000fe200078e00ff */
[----:B------:R-:W-:Y:S02]  /*f1f0*/  LEA R0, P0, R6, c[0x0][0x1f8], 0x1 ;  /* 0x00007e0006007a11 */ /* 0x000fe400078008ff */
[----:B------:R-:W-:Y:S02]  /*f200*/  LEA.HI R5, R90, R90, RZ, 0x1 ;  /* 0x0000005a5a057211 */ /* 0x000fe400078f08ff */
[----:B------:R-:W-:Y:S01]  /*f210*/  LEA.HI.X R4, R6, c[0x0][0x1fc], R4, 0x1, P0 ;  /* 0x00007f0006047a11 */ /* 0x000fe200000f0c04 */
[----:B------:R-:W1:Y:S01]  /*f220*/  SHFL.IDX PT, R11, R0, RZ, 0x1c1f ;  /* 0x001c1fff000b7589 */ /* 0x000e6200000e0000 */
[----:B------:R-:W-:Y:S02]  /*f230*/  SHF.R.S32.HI R6, RZ, 0x1, R3 ;  /* 0x00000001ff067819 */ /* 0x000fe40000011403 */
[----:B------:R-:W-:Y:S01]  /*f240*/  LOP3.LUT R5, R5, 0xfffffffe, RZ, 0xc0, !PT ;  /* 0xfffffffe05057812 */ /* 0x000fe200078ec0ff */
[----:B------:R-:W2:Y:S01]  /*f250*/  SHFL.IDX PT, R12, R4, RZ, 0x1c1f ;  /* 0x001c1fff040c7589 */ /* 0x000ea200000e0000 */
[----:B------:R-:W-:-:S03]  /*f260*/  LOP3.LUT P1, RZ, R6, 0x2, RZ, 0xc0, !PT ;  /* 0x0000000206ff7812 */ /* 0x000fc6000782c0ff */
[----:B------:R3:W4:Y:S01]  /*f270*/  SHFL.IDX PT, R9, R0, 0x1, 0x1c1f ;  /* 0x003c1f0000097f89 */ /* 0x00072200000e0000 */
[----:B------:R-:W-:-:S03]  /*f280*/  IMAD.IADD R8, R90, 0x1, -R5 ;  /* 0x000000015a087824 */ /* 0x000fc600078e0a05 */
[----:B------:R5:W5:Y:S01]  /*f290*/  SHFL.IDX PT, R10, R4, 0x1, 0x1c1f ;  /* 0x003c1f00040a7f89 */ /* 0x000b6200000e0000 */
[----:B-1----:R-:W-:-:S05]  /*f2a0*/  IADD3 R58, P0, R11, R14, RZ ;  /* 0x0000000e0b3a7210 */ /* 0x002fca0007f1e0ff */
[----:B--2---:R-:W-:Y:S01]  /*f2b0*/  IMAD.X R59, R12, 0x1, R15, P0 ;  /* 0x000000010c3b7824 */ /* 0x004fe200000e060f */
[----:B---3--:R-:W-:Y:S01]  /*f2c0*/  LOP3.LUT R0, R3, 0x3fffffe, RZ, 0xc0, !PT ;  /* 0x03fffffe03007812 */ /* 0x008fe200078ec0ff */
[----:B------:R-:W-:Y:S01]  /*f2d0*/  IMAD.SHL.U32 R3, R6, 0x40, RZ ;  /* 0x0000004006037824 */ /* 0x000fe200078e00ff */
[----:B----4-:R-:W-:Y:S02]  /*f2e0*/  IADD3 R56, P0, R14, R9, RZ ;  /* 0x000000090e387210 */ /* 0x010fe40007f1e0ff */
[----:B-----5:R-:W-:Y:S01]  /*f2f0*/  LOP3.LUT R4, R108, 0x7fffffe, RZ, 0xc0, !PT ;  /* 0x07fffffe6c047812 */ /* 0x020fe200078ec0ff */
[----:B------:R-:W-:Y:S01]  /*f300*/  IMAD.IADD R5, R7, 0x1, -R0 ;  /* 0x0000000107057824 */ /* 0x000fe200078e0a00 */
[----:B------:R-:W-:Y:S01]  /*f310*/  LOP3.LUT R0, R3, 0xc0, RZ, 0xc0, !PT ;  /* 0x000000c003007812 */ /* 0x000fe200078ec0ff */
[----:B------:R-:W-:Y:S01]  /*f320*/  IMAD.SHL.U32 R7, R112, 0x8, RZ ;  /* 0x0000000870077824 */ /* 0x000fe200078e00ff */
[----:B------:R-:W-:Y:S01]  /*f330*/  SHF.R.S32.HI R6, RZ, 0x1f, R96 ;  /* 0x0000001fff067819 */ /* 0x000fe20000011460 */
[----:B------:R-:W-:Y:S01]  /*f340*/  IMAD.IADD R150, R102, 0x1, -R4 ;  /* 0x0000000166967824 */ /* 0x000fe200078e0a04 */
[----:B------:R-:W-:Y:S01]  /*f350*/  LEA.HI R4, R16, R97, RZ, 0x3 ;  /* 0x0000006110047211 */ /* 0x000fe200078f18ff */
[----:B------:R-:W-:Y:S01]  /*f360*/  IMAD.X R57, R15, 0x1, R10, P0 ;  /* 0x000000010f397824 */ /* 0x000fe200000e060a */
[----:B------:R-:W-:-:S02]  /*f370*/  LOP3.LUT R3, R0, 0x8, R7, 0xf8, !PT ;  /* 0x0000000800037812 */ /* 0x000fc400078ef807 */
[----:B------:R-:W-:Y:S02]  /*f380*/  SHF.R.U32.HI R0, RZ, 0x3, R0 ;  /* 0x00000003ff007819 */ /* 0x000fe40000011600 */
[----:B------:R-:W-:Y:S02]  /*f390*/  LOP3.LUT R158, R4, 0xfffffff8, RZ, 0xc0, !PT ;  /* 0xfffffff8049e7812 */ /* 0x000fe400078ec0ff */
[----:B------:R-:W-:Y:S01]  /*f3a0*/  LOP3.LUT R3, R3, R0, RZ, 0x3c, !PT ;  /* 0x0000000003037212 */ /* 0x000fe200078e3cff */
[----:B------:R-:W-:Y:S01]  /*f3b0*/  IMAD R0, R8, 0x8, R5 ;  /* 0x0000000808007824 */ /* 0x000fe200078e0205 */
[----:B------:R-:W-:Y:S01]  /*f3c0*/  LEA.HI R7, R13, R102, RZ, 0x3 ;  /* 0x000000660d077211 */ /* 0x000fe200078f18ff */
[----:B------:R-:W-:Y:S01]  /*f3d0*/  IMAD.WIDE R4, R158, 0x2, RZ ;  /* 0x000000029e047825 */ /* 0x000fe200078e02ff */
[----:B------:R-:W-:Y:S01]  /*f3e0*/  LEA.HI R6, R6, R96, RZ, 0x3 ;  /* 0x0000006006067211 */ /* 0x000fe200078f18ff */
[----:B------:R-:W-:Y:S01]  /*f3f0*/  STL [R1+0x58], R158 ;  /* 0x0000589e01007387 */ /* 0x000fe20000100800 */
[----:B------:R-:W-:Y:S01]  /*f400*/  SHF.R.S32.HI R160, RZ, 0x1f, R158 ;  /* 0x0000001fffa07819 */ /* 0x000fe2000001149e */
[----:B------:R-:W-:Y:S01]  /*f410*/  IMAD.SHL.U32 R7, R7, 0x20, RZ ;  /* 0x0000002007077824 */ /* 0x000fe200078e00ff */
[----:B------:R-:W-:Y:S01]  /*f420*/  IADD3 R54, P0, R11, R4, RZ ;  /* 0x000000040b367210 */ /* 0x000fe20007f1e0ff */
[----:B------:R-:W-:Y:S01]  /*f430*/  IMAD.U32 R0, R0, 0x20, R3 ;  /* 0x0000002000007824 */ /* 0x000fe200078e0003 */
[----:B------:R-:W-:Y:S01]  /*f440*/  LOP3.LUT R156, R6, 0xfffffff8, RZ, 0xc0, !PT ;  /* 0xfffffff8069c7812 */ /* 0x000fe200078ec0ff */
[----:B------:R-:W-:Y:S01]  /*f450*/  IMAD.SHL.U32 R3, R111, 0x40, RZ ;  /* 0x000000406f037824 */ /* 0x000fe200078e00ff */
[----:B------:R-:W-:Y:S01]  /*f460*/  LOP3.LUT R149, R7, 0xffffff00, RZ, 0xc0, !PT ;  /* 0xffffff0007957812 */ /* 0x000fe200078ec0ff */
[----:B------:R-:W-:Y:S01]  /*f470*/  IMAD.X R55, R12, 0x1, R5, P0 ;  /* 0x000000010c377824 */ /* 0x000fe200000e0605 */
[-C--:B------:R-:W-:Y:S01]  /*f480*/  IADD3 R52, P0, R4, R9.reuse, RZ ;  /* 0x0000000904347210 */ /* 0x080fe20007f1e0ff */
[----:B------:R-:W-:Y:S01]  /*f490*/  IMAD.SHL.U32 R8, R8, 0x8, RZ ;  /* 0x0000000808087824 */ /* 0x000fe200078e00ff */
[----:B------:R-:W-:Y:S01]  /*f4a0*/  LOP3.LUT R3, R3, 0xc0, RZ, 0xc0, !PT ;  /* 0x000000c003037812 */ /* 0x000fe200078ec0ff */
[----:B------:R-:W-:Y:S01]  /*f4b0*/  IMAD.WIDE R6, R156, 0x2, RZ ;  /* 0x000000029c067825 */ /* 0x000fe200078e02ff */
[----:B------:R-:W-:Y:S01]  /*f4c0*/  SHF.R.S32.HI R157, RZ, 0x1f, R156 ;  /* 0x0000001fff9d7819 */ /* 0x000fe2000001149c */
[----:B------:R-:W-:Y:S01]  /*f4d0*/  STL [R1+0x60], R156 ;  /* 0x0000609c01007387 */ /* 0x000fe20000100800 */
[----:B------:R-:W-:Y:S01]  /*f4e0*/  LOP3.LUT R8, R3, 0x8, R8, 0xf8, !PT ;  /* 0x0000000803087812 */ /* 0x000fe200078ef808 */
[----:B------:R-:W-:Y:S01]  /*f4f0*/  IMAD.X R53, R5, 0x1, R10, P0 ;  /* 0x0000000105357824 */ /* 0x000fe200000e060a */
[----:B------:R-:W-:Y:S01]  /*f500*/  SHF.R.U32.HI R4, RZ, 0x3, R3 ;  /* 0x00000003ff047819 */ /* 0x000fe20000011603 */
[----:B------:R-:W-:Y:S01]  /*f510*/  IMAD R3, R153, 0x200, R149 ;  /* 0x0000020099037824 */ /* 0x000fe200078e0295 */
[----:B------:R-:W-:Y:S01]  /*f520*/  IADD3 R38, P0, R11, R6, RZ ;  /* 0x000000060b267210 */ /* 0x000fe20007f1e0ff */
[----:B------:R-:W-:Y:S01]  /*f530*/  IMAD.SHL.U32 R224, R0, 0x2, RZ ;  /* 0x0000000200e07824 */ /* 0x000fe200078e00ff */
[----:B------:R-:W-:Y:S01]  /*f540*/  LOP3.LUT R148, R8, R4, RZ, 0x3c, !PT ;  /* 0x0000000408947212 */ /* 0x000fe200078e3cff */
[----:B------:R-:W-:Y:S01]  /*f550*/  IMAD R0, R150, 0x20, R3 ;  /* 0x0000002096007824 */ /* 0x000fe200078e0203 */
[----:B------:R-:W-:Y:S01]  /*f560*/  STL [R1], R155 ;  /* 0x0000009b01007387 */ /* 0x000fe20000100800 */
[----:B------:R-:W-:Y:S01]  /*f570*/  IMAD.X R39, R12, 0x1, R7, P0 ;  /* 0x000000010c277824 */ /* 0x000fe200000e0607 */
[----:B------:R-:W-:Y:S01]  /*f580*/  IADD3 R36, P0, R6, R9, RZ ;  /* 0x0000000906247210 */ /* 0x000fe20007f1e0ff */
[----:B------:R-:W-:Y:S01]  /*f590*/  IMAD.IADD R0, R148, 0x1, R0 ;  /* 0x0000000194007824 */ /* 0x000fe200078e0200 */
[C---:B------:R-:W-:Y:S01]  /*f5a0*/  IADD3 R3, R224.reuse, 0x3100, RZ ;  /* 0x00003100e0037810 */ /* 0x040fe20007ffe0ff */
[----:B------:R-:W-:Y:S01]  /*f5b0*/  LDSM.16.M88.4 R24, [R224+0x3900] ;  /* 0x00390000e018783b */ /* 0x000fe20000000200 */
[----:B------:R-:W-:Y:S01]  /*f5c0*/  IADD3 R229, R224, 0x3120, RZ ;  /* 0x00003120e0e57810 */ /* 0x000fe20007ffe0ff */
[----:B------:R-:W-:Y:S01]  /*f5d0*/  IMAD.X R37, R7, 0x1, R10, P0 ;  /* 0x0000000107257824 */ /* 0x000fe200000e060a */
[----:B------:R-:W-:Y:S01]  /*f5e0*/  ISETP.LT.OR P0, PT, R104, 0x1, P2 ;  /* 0x000000016800780c */ /* 0x000fe20001701670 */
[----:B------:R-:W-:Y:S01]  /*f5f0*/  IMAD.SHL.U32 R227, R0, 0x2, RZ ;  /* 0x0000000200e37824 */ /* 0x000fe200078e00ff */
[----:B------:R-:W-:Y:S01]  /*f600*/  @P1 IADD3 R229, R3, -0x20, RZ ;  /* 0xffffffe003e51810 */ /* 0x000fe20007ffe0ff */
[----:B------:R-:W-:Y:S01]  /*f610*/  LDSM.16.M88.4 R32, [R224+0x3100] ;  /* 0x00310000e020783b */ /* 0x000fe20000000200 */
[----:B------:R-:W-:Y:S01]  /*f620*/  ISETP.GE.AND P1, PT, R97, c[0x0][0x1d4], PT ;  /* 0x0000750061007a0c */ /* 0x000fe20003f26270 */
[----:B------:R-:W-:Y:S01]  /*f630*/  IMAD R228, R2, 0x2, R227 ;  /* 0x0000000202e47824 */ /* 0x000fe200078e02e3 */
[----:B------:R-:W-:Y:S01]  /*f640*/  ISETP.LT.OR P2, PT, R104, 0x21, P2 ;  /* 0x000000216800780c */ /* 0x000fe20001741670 */
[----:B------:R-:W1:Y:S01]  /*f650*/  LDSM.16.M88.4 R4, [R227+0x7100] ;  /* 0x00710000e304783b */ /* 0x000e620000000200 */
[----:B------:R-:W-:Y:S01]  /*f660*/  IMAD R0, R150, 0x20, R149 ;  /* 0x0000002096007824 */ /* 0x000fe200078e0295 */
[----:B------:R-:W-:-:S02]  /*f670*/  IADD3 R240, R229, 0x400, RZ ;  /* 0x00000400e5f07810 */ /* 0x000fc40007ffe0ff */
[----:B------:R-:W2:Y:S01]  /*f680*/  LDSM.16.M88.4 R28, [R224+0x3500] ;  /* 0x00350000e01c783b */ /* 0x000ea20000000200 */
[----:B------:R-:W-:Y:S01]  /*f690*/  IMAD.IADD R0, R148, 0x1, R0 ;  /* 0x0000000194007824 */ /* 0x000fe200078e0200 */
[C---:B------:R-:W-:Y:S02]  /*f6a0*/  IADD3 R239, R229.reuse, 0x800, RZ ;  /* 0x00000800e5ef7810 */ /* 0x040fe40007ffe0ff */
[----:B------:R-:W3:Y:S01]  /*f6b0*/  LDSM.16.M88.4 R20, [R224+0x3d00] ;  /* 0x003d0000e014783b */ /* 0x000ee20000000200 */
[C---:B------:R-:W-:Y:S02]  /*f6c0*/  IADD3 R238, R229.reuse, 0xc00, RZ ;  /* 0x00000c00e5ee7810 */ /* 0x040fe40007ffe0ff */
[C---:B------:R-:W-:Y:S01]  /*f6d0*/  IADD3 R237, R229.reuse, 0x1000, RZ ;  /* 0x00001000e5ed7810 */ /* 0x040fe20007ffe0ff */
[----:B------:R-:W4:Y:S01]  /*f6e0*/  LDSM.16.M88.4 R8, [R227+0x6100] ;  /* 0x00610000e308783b */ /* 0x000f220000000200 */
[C---:B------:R-:W-:Y:S02]  /*f6f0*/  IADD3 R236, R229.reuse, 0x1400, RZ ;  /* 0x00001400e5ec7810 */ /* 0x040fe40007ffe0ff */
[C---:B------:R-:W-:Y:S01]  /*f700*/  IADD3 R235, R229.reuse, 0x1800, RZ ;  /* 0x00001800e5eb7810 */ /* 0x040fe20007ffe0ff */
[----:B------:R-:W-:Y:S01]  /*f710*/  LDSM.16.M88.4 R16, [R228+0x6100] ;  /* 0x00610000e410783b */ /* 0x000fe20000000200 */
[----:B------:R-:W-:-:S02]  /*f720*/  IADD3 R234, R229, 0x1c00, RZ ;  /* 0x00001c00e5ea7810 */ /* 0x000fc40007ffe0ff */
[C---:B------:R-:W-:Y:S01]  /*f730*/  IADD3 R233, R229.reuse, 0x2000, RZ ;  /* 0x00002000e5e97810 */ /* 0x040fe20007ffe0ff */
[----:B------:R-:W-:Y:S01]  /*f740*/  LDSM.16.M88.4 R12, [R228+0x7100] ;  /* 0x00710000e40c783b */ /* 0x000fe20000000200 */
[C---:B------:R-:W-:Y:S02]  /*f750*/  IADD3 R232, R229.reuse, 0x2400, RZ ;  /* 0x00002400e5e87810 */ /* 0x040fe40007ffe0ff */
[C---:B------:R-:W-:Y:S01]  /*f760*/  IADD3 R231, R229.reuse, 0x2800, RZ ;  /* 0x00002800e5e77810 */ /* 0x040fe20007ffe0ff */
[----:B------:R-:W-:Y:S01]  /*f770*/  LDSM.16.M88.4 R48, [R229] ;  /* 0x00000000e530783b */ /* 0x000fe20000000200 */
[----:B------:R-:W-:-:S03]  /*f780*/  IADD3 R230, R229, 0x2c00, RZ ;  /* 0x00002c00e5e67810 */ /* 0x000fc60007ffe0ff */
[----:B------:R-:W-:Y:S04]  /*f790*/  LDSM.16.M88.4 R44, [R229+0x400] ;  /* 0x00040000e52c783b */ /* 0x000fe80000000200 */
[----:B------:R-:W5:Y:S04]  /*f7a0*/  LDSM.16.M88.4 R40, [R229+0x800] ;  /* 0x00080000e528783b */ /* 0x000f680000000200 */
[----:B------:R-:W3:Y:S04]  /*f7b0*/  LDSM.16.M88.4 R60, [R229+0xc00] ;  /* 0x000c0000e53c783b */ /* 0x000ee80000000200 */
[----:B------:R-:W-:Y:S01]  /*f7c0*/  @!PT LDS RZ, [RZ] ;  /* 0x00000000fffff984 */ /* 0x000fe20000000800 */
[----:B------:R-:W-:Y:S01]  /*f7d0*/  @!PT LDS RZ, [RZ] ;  /* 0x00000000fffff984 */ /* 0x000fe20000000800 */
[----:B------:R-:W-:Y:S01]  /*f7e0*/  @!PT LDS RZ, [RZ] ;  /* 0x00000000fffff984 */ /* 0x000fe20000000800 */
[----:B------:R3:W-:Y:S01]  /*f7f0*/  LDGSTS.E.BYPASS.LTC128B.128 [R155+0x100], [R58.64], !P0 ;  /* 0x001000003a9b7fae */ /* 0x0007e2000c101d54 */
[C---:B------:R-:W-:Y:S01]  /*f800*/  ISETP.LT.OR P0, PT, R104.reuse, 0x1, P1 ;  /* 0x000000016800780c */ /* 0x040fe20000f01670 */
[C---:B-1----:R-:W-:Y:S01]  /*f810*/  HMMA.16816.F32.BF16 R100, R4.reuse, R26, RZ ;  /* 0x0000001a0464723c */ /* 0x042fe200000418ff */
[----:B------:R-:W-:Y:S01]  /*f820*/  ISETP.LT.OR P1, PT, R104, 0x21, P1 ;  /* 0x000000216800780c */ /* 0x000fe20000f21670 */
[----:B------:R-:W-:Y:S04]  /*f830*/  STL [R1+0x30], R162 ;  /* 0x000030a201007387 */ /* 0x000fe80000100800 */
[----:B------:R-:W-:Y:S02]  /*f840*/  STL [R1+0x5c], R160 ;  /* 0x00005ca001007387 */ /* 0x000fe40000100800 */
[C---:B------:R-:W-:Y:S02]  /*f850*/  HMMA.16816.F32.BF16 R76, R4.reuse, R32, RZ ;  /* 0x00000020044c723c */ /* 0x040fe400000418ff */
[----:B------:R-:W-:Y:S04]  /*f860*/  STL [R1+0x64], R157 ;  /* 0x0000649d01007387 */ /* 0x000fe80000100800 */
[----:B------:R1:W-:Y:S01]  /*f870*/  LDGSTS.E.BYPASS.LTC128B.128 [R155+0x1100], [R54.64], !P0 ;  /* 0x01100000369b7fae */ /* 0x0003e2000c101d54 */
[----:B------:R-:W-:Y:S01]  /*f880*/  ISETP.GE.AND P0, PT, R96, c[0x0][0x1d4], PT ;  /* 0x0000750060007a0c */ /* 0x000fe20003f06270 */
[----:B--2---:R-:W-:Y:S03]  /*f890*/  HMMA.16816.F32.BF16 R68, R4, R28, RZ ;  /* 0x0000001c0444723c */ /* 0x004fe600000418ff */
[----:B------:R-:W-:-:S02]  /*f8a0*/  ISETP.LT.OR P3, PT, R104, 0x1, P0 ;  /* 0x000000016800780c */ /* 0x000fc40000761670 */
[----:B------:R-:W-:-:S03]  /*f8b0*/  ISETP.LT.OR P0, PT, R104, 0x21, P0 ;  /* 0x000000216800780c */ /* 0x000fc60000701670 */
[C---:B------:R-:W-:Y:S08]  /*f8c0*/  HMMA.16816.F32.BF16 R72, R4.reuse, R34, RZ ;  /* 0x000000220448723c */ /* 0x040ff000000418ff */
[----:B------:R2:W-:Y:S01]  /*f8d0*/  LDGSTS.E.BYPASS.LTC128B.128 [R155+0x2100], [R38.64], !P3 ;  /* 0x02100000269b7fae */ /* 0x0005e2000d901d54 */
[----:B------:R-:W-:Y:S01]  /*f8e0*/  ISETP.NE.AND P3, PT, R64, RZ, PT ;  /* 0x000000ff4000720c */ /* 0x000fe20003f65270 */
[C---:B------:R-:W-:Y:S02]  /*f8f0*/  HMMA.16816.F32.BF16 R96, R4.reuse, R30, RZ ;  /* 0x0000001e0460723c */ /* 0x040fe400000418ff */
[----:B------:R1:W-:Y:S04]  /*f900*/  LDGSTS.E.BYPASS.LTC128B.128 [R155+0x900], [R56.64], !P2 ;  /* 0x00900000389b7fae */ /* 0x0003e8000d101d54 */
[----:B------:R2:W-:Y:S02]  /*f910*/  LDGSTS.E.BYPASS.LTC128B.128 [R155+0x1900], [R52.64], !P1 ;  /* 0x01900000349b7fae */ /* 0x0005e4000c901d54 */
[----:B------:R-:W-:Y:S02]  /*f920*/  HMMA.16816.F32.BF16 R64, R4, R24, RZ ;  /* 0x000000180440723c */ /* 0x000fe400000418ff */
[----:B------:R5:W-:Y:S01]  /*f930*/  LDGSTS.E.BYPASS.LTC128B.128 [R155+0x2900], [R36.64], !P0 ;  /* 0x02900000249b7fae */ /* 0x000be2000c101d54 */
[----:B------:R-:W-:-:S03]  /*f940*/  PLOP3.LUT P0, PT, PT, PT, UP0, 0x80, 0x0 ;  /* 0x000000000000781c */ /* 0x000fc60003f0f008 */
[----:B------:R-:W0:Y:S02]  /*f950*/  LDGDEPBAR ;  /* 0x00000000000079af */ /* 0x000e240000000000 */
[----:B---3--:R-:W-:Y:S08]  /*f960*/  HMMA.16816.F32.BF16 R92, R4, R22, RZ ;  /* 0x00000016045c723c */ /* 0x008ff000000418ff */
[----:B----4-:R-:W-:Y:S08]  /*f970*/  HMMA.16816.F32.BF16 R88, R8, R32, RZ ;  /* 0x000000200858723c */ /* 0x010ff000000418ff */
[----:B-1----:R-:W-:Y:S01]  /*f980*/  HMMA.16816.F32.BF16 R56, R4, R20, RZ ;  /* 0x000000140438723c */ /* 0x002fe200000418ff */
[----:B--2---:R-:W-:Y:S04]  /*f990*/  LDSM.16.M88.4 R52, [R224+0x4500] ;  /* 0x00450000e034783b */ /* 0x004fe80000000200 */
[----:B-----5:R-:W-:Y:S03]  /*f9a0*/  LDSM.16.M88.4 R36, [R224+0x4900] ;  /* 0x00490000e024783b */ /* 0x020fe60000000200 */
[C---:B------:R-:W-:Y:S08]  /*f9b0*/  HMMA.16816.F32.BF16 R84, R8.reuse, R34, RZ ;  /* 0x000000220854723c */ /* 0x040ff000000418ff */
[C---:B------:R-:W-:Y:S08]  /*f9c0*/  HMMA.16816.F32.BF16 R32, R8.reuse, R28, RZ ;  /* 0x0000001c0820723c */ /* 0x040ff000000418ff */
[C---:B------:R-:W-:Y:S08]  /*f9d0*/  HMMA.16816.F32.BF16 R80, R8.reuse, R30, RZ ;  /* 0x0000001e0850723c */ /* 0x040ff000000418ff */
[C---:B------:R-:W-:Y:S08]  /*f9e0*/  HMMA.16816.F32.BF16 R28, R8.reuse, R24, RZ ;  /* 0x00000018081c723c */ /* 0x040ff000000418ff */
[C---:B------:R-:W-:Y:S08]  /*f9f0*/  HMMA.16816.F32.BF16 R4, R8.reuse, R20, RZ ;  /* 0x000000140804723c */ /* 0x040ff000000418ff */
[C---:B------:R-:W-:Y:S08]  /*fa00*/  HMMA.16816.F32.BF16 R24, R8.reuse, R26, RZ ;  /* 0x0000001a0818723c */ /* 0x040ff000000418ff */
[----:B------:R-:W-:Y:S01]  /*fa10*/  HMMA.16816.F32.BF16 R20, R8, R22, RZ ;  /* 0x000000160814723c */ /* 0x000fe200000418ff */
[----:B------:R-:W1:Y:S07]  /*fa20*/  LDSM.16.M88.4 R8, [R227+0x9100] ;  /* 0x00910000e308783b */ /* 0x000e6e0000000200 */
[C---:B------:R-:W-:Y:S08]  /*fa30*/  HMMA.16816.F32.BF16 R112, R12.reuse, R42, R100 ;  /* 0x0000002a0c70723c */ /* 0x040ff00000041864 */
[C---:B------:R-:W-:Y:S08]  /*fa40*/  HMMA.16816.F32.BF16 R76, R12.reuse, R48, R76 ;  /* 0x000000300c4c723c */ /* 0x040ff0000004184c */
[C---:B------:R-:W-:Y:S08]  /*fa50*/  HMMA.16816.F32.BF16 R104, R12.reuse, R44, R68 ;  /* 0x0000002c0c68723c */ /* 0x040ff00000041844 */
[C---:B------:R-:W-:Y:S08]  /*fa60*/  HMMA.16816.F32.BF16 R128, R12.reuse, R40, R64 ;  /* 0x000000280c80723c */ /* 0x040ff00000041840 */
[C---:B------:R-:W-:Y:S01]  /*fa70*/  HMMA.16816.F32.BF16 R108, R12.reuse, R60, R56 ;  /* 0x0000003c0c6c723c */ /* 0x040fe20000041838 */
[----:B------:R-:W2:Y:S07]  /*fa80*/  LDSM.16.M88.4 R56, [R224+0x4100] ;  /* 0x00410000e038783b */ /* 0x000eae0000000200 */
[C---:B------:R-:W-:Y:S08]  /*fa90*/  HMMA.16816.F32.BF16 R72, R12.reuse, R50, R72 ;  /* 0x000000320c48723c */ /* 0x040ff00000041848 */
[C---:B------:R-:W-:Y:S08]  /*faa0*/  HMMA.16816.F32.BF16 R96, R12.reuse, R46, R96 ;  /* 0x0000002e0c60723c */ /* 0x040ff00000041860 */
[----:B------:R-:W-:Y:S01]  /*fab0*/  HMMA.16816.F32.BF16 R100, R12, R62, R92 ;  /* 0x0000003e0c64723c */ /* 0x000fe2000004185c */
[----:B------:R-:W3:Y:S07]  /*fac0*/  LDSM.16.M88.4 R12, [R227+0x8100] ;  /* 0x00810000e30c783b */ /* 0x000eee0000000200 */
[C---:B------:R-:W-:Y:S08]  /*fad0*/  HMMA.16816.F32.BF16 R92, R16.reuse, R48, R88 ;  /* 0x00000030105c723c */ /* 0x040ff00000041858 */
[C---:B------:R-:W-:Y:S01]  /*fae0*/  HMMA.16816.F32.BF16 R116, R16.reuse, R44, R32 ;  /* 0x0000002c1074723c */ /* 0x040fe20000041820 */
[----:B------:R-:W4:Y:S07]  /*faf0*/  LDSM.16.M88.4 R32, [R224+0x4d00] ;  /* 0x004d0000e020783b */ /* 0x000f2e0000000200 */
[C---:B------:R-:W-:Y:S08]  /*fb00*/  HMMA.16816.F32.BF16 R48, R16.reuse, R50, R84 ;  /* 0x000000321030723c */ /* 0x040ff00000041854 */
[C---:B------:R-:W-:Y:S01]  /*fb10*/  HMMA.16816.F32.BF16 R120, R16.reuse, R40, R28 ;  /* 0x000000281078723c */ /* 0x040fe2000004181c */
[----:B------:R-:W-:Y:S07]  /*fb20*/  LDSM.16.M88.4 R28, [R229+0x1000] ;  /* 0x00100000e51c783b */ /* 0x000fee0000000200 */
[C---:B------:R-:W-:Y:S01]  /*fb30*/  HMMA.16816.F32.BF16 R124, R16.reuse, R60, R4 ;  /* 0x0000003c107c723c */ /* 0x040fe20000041804 */
[----:B------:R-:W5:Y:S07]  /*fb40*/  LDSM.16.M88.4 R4, [R228+0x9100] ;  /* 0x00910000e404783b */ /* 0x000f6e0000000200 */
[C---:B------:R-:W-:Y:S08]  /*fb50*/  HMMA.16816.F32.BF16 R44, R16.reuse, R46, R80 ;  /* 0x0000002e102c723c */ /* 0x040ff00000041850 */
[C---:B------:R-:W-:Y:S01]  /*fb60*/  HMMA.16816.F32.BF16 R64, R16.reuse, R42, R24 ;  /* 0x0000002a1040723c */ /* 0x040fe20000041818 */
[----:B------:R-:W-:Y:S04]  /*fb70*/  LDSM.16.M88.4 R40, [R229+0x1800] ;  /* 0x00180000e528783b */ /* 0x000fe80000000200 */
[----:B------:R-:W-:Y:S03]  /*fb80*/  LDSM.16.M88.4 R24, [R229+0x1400] ;  /* 0x00140000e518783b */ /* 0x000fe60000000200 */
[----:B------:R-:W-:Y:S01]  /*fb90*/  HMMA.16816.F32.BF16 R16, R16, R62, R20 ;  /* 0x0000003e1010723c */ /* 0x000fe20000041814 */
[----:B------:R-:W4:Y:S04]  /*fba0*/  LDSM.16.M88.4 R20, [R228+0x8100] ;  /* 0x00810000e414783b */ /* 0x000f280000000200 */
[----:B------:R-:W4:Y:S03]  /*fbb0*/  LDSM.16.M88.4 R60, [R229+0x1c00] ;  /* 0x001c0000e53c783b */ /* 0x000f260000000200 */
[C---:B-1----:R-:W-:Y:S08]  /*fbc0*/  HMMA.16816.F32.BF16 R84, R8.reuse, R54, R96 ;  /* 0x000000360854723c */ /* 0x042ff00000041860 */
[-C--:B--2---:R-:W-:Y:S08]  /*fbd0*/  HMMA.16816.F32.BF16 R68, R8, R56.reuse, R76 ;  /* 0x000000380844723c */ /* 0x084ff0000004184c */
[----:B---3--:R-:W-:Y:S08]  /*fbe0*/  HMMA.16816.F32.BF16 R96, R12, R56, R92 ;  /* 0x000000380c60723c */ /* 0x008ff0000004185c */
[-C--:B------:R-:W-:Y:S08]  /*fbf0*/  HMMA.16816.F32.BF16 R76, R8, R58.reuse, R72 ;  /* 0x0000003a084c723c */ /* 0x080ff00000041848 */
[----:B------:R-:W-:Y:S01]  /*fc00*/  HMMA.16816.F32.BF16 R92, R12, R58, R48 ;  /* 0x0000003a0c5c723c */ /* 0x000fe20000041830 */
[----:B------:R-:W-:Y:S07]  /*fc10*/  LDSM.16.M88.4 R48, [R224+0x5100] ;  /* 0x00510000e030783b */ /* 0x000fee0000000200 */
[C---:B------:R-:W-:Y:S08]  /*fc20*/  HMMA.16816.F32.BF16 R88, R8.reuse, R52, R104 ;  /* 0x000000340858723c */ /* 0x040ff00000041868 */
[----:B------:R-:W-:Y:S08]  /*fc30*/  HMMA.16816.F32.BF16 R112, R8, R38, R112 ;  /* 0x000000260870723c */ /* 0x000ff00000041870 */
[----:B------:R-:W-:Y:S08]  /*fc40*/  HMMA.16816.F32.BF16 R80, R12, R52, R116 ;  /* 0x000000340c50723c */ /* 0x000ff00000041874 */
[C---:B------:R-:W-:Y:S08]  /*fc50*/  HMMA.16816.F32.BF16 R104, R8.reuse, R36, R128 ;  /* 0x000000240868723c */ /* 0x040ff00000041880 */
[C---:B----4-:R-:W-:Y:S08]  /*fc60*/  HMMA.16816.F32.BF16 R108, R8.reuse, R32, R108 ;  /* 0x00000020086c723c */ /* 0x050ff0000004186c */
[----:B------:R-:W-:Y:S08]  /*fc70*/  HMMA.16816.F32.BF16 R100, R8, R34, R100 ;  /* 0x000000220864723c */ /* 0x000ff00000041864 */
[C---:B------:R-:W-:Y:S01]  /*fc80*/  HMMA.16816.F32.BF16 R52, R12.reuse, R54, R44 ;  /* 0x000000360c34723c */ /* 0x040fe2000004182c */
[----:B------:R-:W-:Y:S07]  /*fc90*/  LDSM.16.M88.4 R44, [R224+0x5500] ;  /* 0x00550000e02c783b */ /* 0x000fee0000000200 */
[C---:B------:R-:W-:Y:S08]  /*fca0*/  HMMA.16816.F32.BF16 R8, R12.reuse, R36, R120 ;  /* 0x000000240c08723c */ /* 0x040ff00000041878 */
[C---:B------:R-:W-:Y:S08]  /*fcb0*/  HMMA.16816.F32.BF16 R36, R12.reuse, R38, R64 ;  /* 0x000000260c24723c */ /* 0x040ff00000041840 */
[C---:B------:R-:W-:Y:S08]  /*fcc0*/  HMMA.16816.F32.BF16 R72, R12.reuse, R32, R124 ;  /* 0x000000200c48723c */ /* 0x040ff0000004187c */
[----:B------:R-:W-:Y:S01]  /*fcd0*/  HMMA.16816.F32.BF16 R56, R12, R34, R16 ;  /* 0x000000220c38723c */ /* 0x000fe20000041810 */
[----:B------:R-:W1:Y:S04]  /*fce0*/  LDSM.16.M88.4 R16, [R227+0xb100] ;  /* 0x00b10000e310783b */ /* 0x000e680000000200 */
[----:B------:R-:W2:Y:S03]  /*fcf0*/  LDSM.16.M88.4 R12, [R227+0xa100] ;  /* 0x00a10000e30c783b */ /* 0x000ea60000000200 */
[C---:B-----5:R-:W-:Y:S01]  /*fd00*/  HMMA.16816.F32.BF16 R68, R4.reuse, R28, R68 ;  /* 0x0000001c0444723c */ /* 0x060fe20000041844 */
[----:B------:R-:W3:Y:S07]  /*fd10*/  LDSM.16.M88.4 R32, [R224+0x5900] ;  /* 0x00590000e020783b */ /* 0x000eee0000000200 */
[----:B------:R-:W-:Y:S08]  /*fd20*/  HMMA.16816.F32.BF16 R64, R4, R30, R76 ;  /* 0x0000001e0440723c */ /* 0x000ff0000004184c */
[C---:B------:R-:W-:Y:S08]  /*fd30*/  HMMA.16816.F32.BF16 R124, R20.reuse, R28, R96 ;  /* 0x0000001c147c723c */ /* 0x040ff00000041860 */
[----:B------:R-:W-:Y:S01]  /*fd40*/  HMMA.16816.F32.BF16 R120, R20, R30, R92 ;  /* 0x0000001e1478723c */ /* 0x000fe2000004185c */
[----:B------:R-:W4:Y:S07]  /*fd50*/  LDSM.16.M88.4 R28, [R224+0x5d00] ;  /* 0x005d0000e01c783b */ /* 0x000f2e0000000200 */
[C---:B------:R-:W-:Y:S08]  /*fd60*/  HMMA.16816.F32.BF16 R136, R4.reuse, R42, R112 ;  /* 0x0000002a0488723c */ /* 0x040ff00000041870 */
[C---:B------:R-:W-:Y:S08]  /*fd70*/  HMMA.16816.F32.BF16 R76, R4.reuse, R24, R88 ;  /* 0x00000018044c723c */ /* 0x040ff00000041858 */
[C---:B------:R-:W-:Y:S08]  /*fd80*/  HMMA.16816.F32.BF16 R144, R4.reuse, R26, R84 ;  /* 0x0000001a0490723c */ /* 0x040ff00000041854 */
[----:B------:R-:W-:Y:S08]  /*fd90*/  HMMA.16816.F32.BF16 R132, R4, R60, R108 ;  /* 0x0000003c0484723c */ /* 0x000ff0000004186c */
[C---:B------:R-:W-:Y:S08]  /*fda0*/  HMMA.16816.F32.BF16 R116, R20.reuse, R24, R80 ;  /* 0x000000181474723c */ /* 0x040ff00000041850 */
[----:B------:R-:W-:Y:S01]  /*fdb0*/  HMMA.16816.F32.BF16 R112, R20, R26, R52 ;  /* 0x0000001a1470723c */ /* 0x000fe20000041834 */
[----:B------:R-:W-:Y:S07]  /*fdc0*/  LDSM.16.M88.4 R24, [R229+0x2400] ;  /* 0x00240000e518783b */ /* 0x000fee0000000200 */
[C---:B------:R-:W-:Y:S08]  /*fdd0*/  HMMA.16816.F32.BF16 R140, R4.reuse, R40, R104 ;  /* 0x00000028048c723c */ /* 0x040ff00000041868 */
[----:B------:R-:W-:Y:S01]  /*fde0*/  HMMA.16816.F32.BF16 R128, R4, R62, R100 ;  /* 0x0000003e0480723c */ /* 0x000fe20000041864 */
[----:B------:R-:W5:Y:S07]  /*fdf0*/  LDSM.16.M88.4 R4, [R228+0xb100] ;  /* 0x00b10000e404783b */ /* 0x000f6e0000000200 */
[C---:B------:R-:W-:Y:S01]  /*fe00*/  HMMA.16816.F32.BF16 R108, R20.reuse, R40, R8 ;  /* 0x00000028146c723c */ /* 0x040fe20000041808 */
[----:B------:R-:W2:Y:S07]  /*fe10*/  LDSM.16.M88.4 R8, [R228+0xa100] ;  /* 0x00a10000e408783b */ /* 0x000eae0000000200 */
[C---:B------:R-:W-:Y:S01]  /*fe20*/  HMMA.16816.F32.BF16 R104, R20.reuse, R42, R36 ;  /* 0x0000002a1468723c */ /* 0x040fe20000041824 */
[----:B------:R-:W3:Y:S04]  /*fe30*/  LDSM.16.M88.4 R36, [R229+0x2c00] ;  /* 0x002c0000e524783b */ /* 0x000ee80000000200 */
[----:B------:R-:W3:Y:S03]  /*fe40*/  LDSM.16.M88.4 R40, [R229+0x2000] ;  /* 0x00200000e528783b */ /* 0x000ee60000000200 */
[C---:B------:R-:W-:Y:S08]  /*fe50*/  HMMA.16816.F32.BF16 R100, R20.reuse, R60, R72 ;  /* 0x0000003c1464723c */ /* 0x040ff00000041848 */
[----:B------:R-:W-:Y:S01]  /*fe60*/  HMMA.16816.F32.BF16 R96, R20, R62, R56 ;  /* 0x0000003e1460723c */ /* 0x000fe20000041838 */
[----:B------:R-:W3:Y:S01]  /*fe70*/  LDSM.16.M88.4 R20, [R229+0x2800] ;  /* 0x00280000e514783b */ /* 0x000ee20000000200 */
[----:B------:R-:W-:-:S06]  /*fe80*/  DEPBAR.LE SB0, 0x0 ;  /* 0x000080000000791a */ /* 0x000fcc0000000000 */
[C---:B-1----:R-:W-:Y:S08]  /*fe90*/  HMMA.16816.F32.BF16 R92, R16.reuse, R48, R68 ;  /* 0x00000030105c723c */ /* 0x042ff00000041844 */
[----:B------:R-:W-:Y:S08]  /*fea0*/  HMMA.16816.F32.BF16 R88, R16, R50, R64 ;  /* 0x000000321058723c */ /* 0x000ff00000041840 */
[C---:B--2---:R-:W-:Y:S08]  /*feb0*/  HMMA.16816.F32.BF16 R60, R12.reuse, R48, R124 ;  /* 0x000000300c3c723c */ /* 0x044ff0000004187c */
[----:B------:R-:W-:Y:S08]  /*fec0*/  HMMA.16816.F32.BF16 R56, R12, R50, R120 ;  /* 0x000000320c38723c */ /* 0x000ff00000041878 */
[C---:B------:R-:W-:Y:S08]  /*fed0*/  HMMA.16816.F32.BF16 R84, R16.reuse, R44, R76 ;  /* 0x0000002c1054723c */ /* 0x040ff0000004184c */
[----:B------:R-:W-:Y:S08]  /*fee0*/  HMMA.16816.F32.BF16 R80, R16, R46, R144 ;  /* 0x0000002e1050723c */ /* 0x000ff00000041890 */
[C---:B------:R-:W-:Y:S08]  /*fef0*/  HMMA.16816.F32.BF16 R52, R12.reuse, R44, R116 ;  /* 0x0000002c0c34723c */ /* 0x040ff00000041874 */
[----:B------:R-:W-:Y:S08]  /*ff00*/  HMMA.16816.F32.BF16 R48, R12, R46, R112 ;  /* 0x0000002e0c30723c */ /* 0x000ff00000041870 */
[C---:B---3--:R-:W-:Y:S08]  /*ff10*/  HMMA.16816.F32.BF16 R76, R16.reuse, R32, R140 ;  /* 0x00000020104c723c */ /* 0x048ff0000004188c */
[C---:B------:R-:W-:Y:S08]  /*ff20*/  HMMA.16816.F32.BF16 R72, R16.reuse, R34, R136 ;  /* 0x000000221048723c */ /* 0x040ff00000041888 */
[C---:B----4-:R-:W-:Y:S08]  /*ff30*/  HMMA.16816.F32.BF16 R68, R16.reuse, R28, R132 ;  /* 0x0000001c1044723c */ /* 0x050ff00000041884 */
[----:B------:R-:W-:Y:S08]  /*ff40*/  HMMA.16816.F32.BF16 R64, R16, R30, R128 ;  /* 0x0000001e1040723c */ /* 0x000ff00000041880 */
[C---:B------:R-:W-:Y:S08]  /*ff50*/  HMMA.16816.F32.BF16 R44, R12.reuse, R32, R108 ;  /* 0x000000200c2c723c */ /* 0x040ff0000004186c */
[C---:B------:R-:W-:Y:S08]  /*ff60*/  HMMA.16816.F32.BF16 R32, R12.reuse, R34, R104 ;  /* 0x000000220c20723c */ /* 0x040ff00000041868 */
[C---:B------:R-:W-:Y:S08]  /*ff70*/  HMMA.16816.F32.BF16 R16, R12.reuse, R28, R100 ;  /* 0x0000001c0c10723c */ /* 0x040ff00000041864 */
[----:B------:R-:W-:Y:S08]  /*ff80*/  HMMA.16816.F32.BF16 R12, R12, R30, R96 ;  /* 0x0000001e0c0c723c */ /* 0x000ff00000041860 */
[C---:B-----5:R-:W-:Y:S08]  /*ff90*/  HMMA.16816.F32.BF16 R84, R4.reuse, R24, R84 ;  /* 0x000000180454723c */ /* 0x060ff00000041854 */
[----:B------:R-:W-:Y:S08]  /*ffa0*/  HMMA.16816.F32.BF16 R80, R4, R26, R80 ;  /* 0x0000001a0450723c */ /* 0x000ff00000041850 */
[C---:B------:R-:W-:Y:S08]  /*ffb0*/  HMMA.16816.F32.BF16 R52, R8.reuse, R24, R52 ;  /* 0x000000180834723c */ /* 0x040ff00000041834 */
[----:B------:R-:W-:Y:S08]  /*ffc0*/  HMMA.16816.F32.BF16 R48, R8, R26, R48 ;  /* 0x0000001a0830723c */ /* 0x000ff00000041830 */
[C---:B------:R-:W-:Y:S08]  /*ffd0*/  HMMA.16816.F32.BF16 R68, R4.reuse, R36, R68 ;  /* 0x000000240444723c */ /* 0x040ff00000041844 */
[----:B------:R-:W-:Y:S08]  /*ffe0*/  HMMA.16816.F32.BF16 R64, R4, R38, R64 ;  /* 0x000000260440723c */ /* 0x000ff00000041840 */
[----:B------:R-:W-:Y:S08]  /*fff0*/  HMMA.16816.F32.BF16 R24, R8, R36, R16 ;  /* 0x000000240818723c */ /* 0x000ff00000041810 */
        /* <DEDUP_REMOVED lines=8> */
[----:B------:R-:W-:Y:S01]  /*10080*/  HMMA.16816.F32.BF16 R36, R8, R38, R12 ;  /* 0x000000260824723c */ /* 0x000fe2000004180c */
[----:B------:R-:W-:Y:S06]  /*10090*/  BAR.SYNC.DEFER_BLOCKING 0x0 ;  /* 0x0000000000007b1d */ /* 0x000fec0000010000 */
[----:B------:R-:W-:Y:S10]  /*100a0*/  @!P0 BRA `(.L_x_828) ;  /* 0x0000045000008947 */ /* 0x000ff40003800000 */
[----:B------:R-:W-:Y:S01]  /*100b0*/  ULEA UR4, UR8, UR13, 0x6 ;  /* 0x0000000d08047291 */ /* 0x000fe2000f8e303f */
[----:B------:R-:W-:Y:S01]  /*100c0*/  ISETP.NE.AND P2, PT, R164, 0x1, PT ;  /* 0x00000001a400780c */ /* 0x000fe20003f45270 */
[----:B------:R-:W-:-:S04]  /*100d0*/  IMAD.MOV.U32 R8, RZ, RZ, RZ ;  /* 0x000000ffff087224 */ /* 0x000fc800078e00ff */
        /* <DEDUP_REMOVED lines=19> */
[----:B------:R-:W-:Y:S01]  /*10210*/  SHF.R.S32.HI R3, RZ, 0x1f, R9 ;  /* 0x0000001fff037819 */ /* 0x000fe20000011409 */
[----:B------:R3:W-:Y:S01]  /*10220*/  STL [R1+0x10], R9 ;  /* 0x0000100901007387 */ /* 0x0007e20000100800 */
[----:B------:R-:W-:-:S03]  /*10230*/  ISETP.NE.U32.AND P2, PT, R20, RZ, PT ;  /* 0x000000ff1400720c */ /* 0x000fc60003f45070 */
[----:B------:R-:W-:-:S04]  /*10240*/  IMAD R3, R3, c[0x0][0x1e0], RZ ;  /* 0x0000780003037a24 */ /* 0x000fc800078e02ff */
[----:B------:R-:W-:-:S04]  /*10250*/  IMAD R3, R9, c[0x0][0x1e4], R3 ;  /* 0x0000790009037a24 */ /* 0x000fc800078e0203 */
[----:B------:R-:W-:Y:S01]  /*10260*/  IMAD.IADD R5, R5, 0x1, R3 ;  /* 0x0000000105057824 */ /* 0x000fe200078e0203 */
[----:B-1----:R-:W-:Y:S02]  /*10270*/  IADD3 R7, -R20, 0x10, RZ ;  /* 0x0000001014077810 */ /* 0x002fe40007ffe1ff */
[----:B---3--:R-:W-:Y:S02]  /*10280*/  SHF.L.U64.HI R9, R158, 0x1, R160 ;  /* 0x000000019e097819 */ /* 0x008fe400000102a0 */
[----:B--2---:R-:W-:Y:S01]  /*10290*/  SHF.R.S32.HI R3, RZ, 0x1f, R8 ;  /* 0x0000001fff037819 */ /* 0x004fe20000011408 */
[----:B------:R-:W-:Y:S01]  /*102a0*/  IMAD.WIDE.U32 R4, R8, c[0x0][0x1f0], R4 ;  /* 0x00007c0008047a25 */ /* 0x000fe200078e0004 */
[----:B------:R1:W-:Y:S03]  /*102b0*/  STL [R1+0xc], R8 ;  /* 0x00000c0801007387 */ /* 0x0003e60000100800 */
[----:B------:R-:W-:-:S04]  /*102c0*/  IMAD R3, R3, c[0x0][0x1f0], RZ ;  /* 0x00007c0003037a24 */ /* 0x000fc800078e02ff */
[----:B------:R-:W-:Y:S01]  /*102d0*/  IMAD R6, R8, c[0x0][0x1f4], R3 ;  /* 0x00007d0008067a24 */ /* 0x000fe200078e0203 */
[----:B------:R-:W-:-:S04]  /*102e0*/  IADD3 R3, P0, R4, UR22, RZ ;  /* 0x0000001604037c10 */ /* 0x000fc8000ff1e0ff */
[----:B------:R-:W-:Y:S02]  /*102f0*/  IADD3.X R6, R5, UR16, R6, P0, !PT ;  /* 0x0000001005067c10 */ /* 0x000fe400087fe406 */
[----:B------:R-:W-:-:S04]  /*10300*/  LEA R5, P0, R3, c[0x0][0x1c8], 0x1 ;  /* 0x0000720003057a11 */ /* 0x000fc800078008ff */
[----:B------:R-:W-:Y:S02]  /*10310*/  LEA.HI.X R6, R3, c[0x0][0x1cc], R6, 0x1, P0 ;  /* 0x0000730003067a11 */ /* 0x000fe400000f0c06 */
[----:B------:R-:W2:Y:S04]  /*10320*/  SHFL.IDX PT, R3, R5, 0x1, 0x1c1f ;  /* 0x003c1f0005037f89 */ /* 0x000ea800000e0000 */
[----:B------:R-:W3:Y:S01]  /*10330*/  SHFL.IDX PT, R4, R6, 0x1, 0x1c1f ;  /* 0x003c1f0006047f89 */ /* 0x000ee200000e0000 */
[----:B-1----:R-:W-:Y:S01]  /*10340*/  LOP3.LUT R8, R7, 0xf, RZ, 0xc0, !PT ;  /* 0x0000000f07087812 */ /* 0x002fe200078ec0ff */
[----:B------:R-:W-:Y:S02]  /*10350*/  IMAD.SHL.U32 R7, R158, 0x2, RZ ;  /* 0x000000029e077824 */ /* 0x000fe400078e00ff */
[----:B------:R-:W1:Y:S04]  /*10360*/  SHFL.IDX PT, R5, R5, RZ, 0x1c1f ;  /* 0x001c1fff05057589 */ /* 0x000e6800000e0000 */
[----:B------:R-:W4:Y:S01]  /*10370*/  SHFL.IDX PT, R6, R6, RZ, 0x1c1f ;  /* 0x001c1fff06067589 */ /* 0x000f2200000e0000 */
[----:B--2---:R-:W-:-:S02]  /*10380*/  IADD3 R16, P1, P0, R8, R3, R21 ;  /* 0x0000000308107210 */ /* 0x004fc4000783e015 */
[----:B------:R-:W-:Y:S02]  /*10390*/  LOP3.LUT R8, R10, 0xf, RZ, 0xc0, !PT ;  /* 0x0000000f0a087812 */ /* 0x000fe400078ec0ff */
[----:B------:R-:W-:Y:S02]  /*103a0*/  IADD3 R10, -R151, 0x10, RZ ;  /* 0x00000010970a7810 */ /* 0x000fe40007ffe1ff */
[-C--:B---3--:R-:W-:Y:S02]  /*103b0*/  IADD3.X R17, RZ, R4.reuse, R11, P1, P0 ;  /* 0x00000004ff117210 */ /* 0x088fe40000fe040b */
[----:B------:R-:W-:Y:S02]  /*103c0*/  IADD3 R14, P1, P0, R8, R3, R7 ;  /* 0x00000003080e7210 */ /* 0x000fe4000783e007 */
[----:B------:R-:W-:Y:S02]  /*103d0*/  LOP3.LUT R8, R10, 0xf, RZ, 0xc0, !PT ;  /* 0x0000000f0a087812 */ /* 0x000fe400078ec0ff */
[----:B------:R-:W-:-:S02]  /*103e0*/  IADD3.X R15, RZ, R4, R9, P1, P0 ;  /* 0x00000004ff0f7210 */ /* 0x000fc40000fe0409 */
[----:B------:R-:W-:Y:S02]  /*103f0*/  IADD3 R12, P1, P0, R8, R3, R18 ;  /* 0x00000003080c7210 */ /* 0x000fe4000783e012 */
[----:B------:R-:W-:-:S04]  /*10400*/  SHF.L.U64.HI R3, R156, 0x1, R157 ;  /* 0x000000019c037819 */ /* 0x000fc8000001029d */
[----:B------:R-:W-:Y:S02]  /*10410*/  IADD3.X R13, RZ, R4, R3, P1, P0 ;  /* 0x00000004ff0d7210 */ /* 0x000fe40000fe0403 */
[C---:B-1----:R-:W-:Y:S02]  /*10420*/  IADD3 R8, P0, R5.reuse, R7, RZ ;  /* 0x0000000705087210 */ /* 0x042fe40007f1e0ff */
[----:B------:R-:W-:-:S03]  /*10430*/  IADD3 R10, P1, R5, R21, RZ ;  /* 0x00000015050a7210 */ /* 0x000fc60007f3e0ff */
[C---:B----4-:R-:W-:Y:S01]  /*10440*/  IMAD.X R9, R6.reuse, 0x1, R9, P0 ;  /* 0x0000000106097824 */ /* 0x050fe200000e0609 */
[----:B------:R-:W-:Y:S01]  /*10450*/  IADD3 R4, P0, R5, R18, RZ ;  /* 0x0000001205047210 */ /* 0x000fe20007f1e0ff */
[----:B------:R-:W-:Y:S01]  /*10460*/  IMAD.X R11, R6, 0x1, R11, P1 ;  /* 0x00000001060b7824 */ /* 0x000fe200008e060b */
[----:B------:R-:W-:-:S03]  /*10470*/  ISETP.NE.U32.AND P1, PT, R19, RZ, PT ;  /* 0x000000ff1300720c */ /* 0x000fc60003f25070 */
[----:B------:R-:W-:Y:S01]  /*10480*/  IMAD.X R5, R6, 0x1, R3, P0 ;  /* 0x0000000106057824 */ /* 0x000fe200000e0603 */
[----:B------:R-:W-:Y:S01]  /*10490*/  ISETP.NE.U32.AND P0, PT, R151, RZ, PT ;  /* 0x000000ff9700720c */ /* 0x000fe20003f05070 */
[----:B------:R1:W-:Y:S04]  /*104a0*/  LDGSTS.E.BYPASS.LTC128B.128 [R155+0x3100], [R10.64], !P5 ;  /* 0x031000000a9b7fae */ /* 0x0003e8000e901d54 */
[----:B------:R1:W-:Y:S04]  /*104b0*/  LDGSTS.E.BYPASS.LTC128B.128 [R155+0x4100], [R8.64], !P6 ;  /* 0x04100000089b7fae */ /* 0x0003e8000f101d54 */
[----:B------:R1:W-:Y:S04]  /*104c0*/  LDGSTS.E.BYPASS.LTC128B.128 [R155+0x5100], [R4.64], !P4 ;  /* 0x05100000049b7fae */ /* 0x0003e8000e101d54 */
[----:B------:R1:W-:Y:S04]  /*104d0*/  LDGSTS.E.BYPASS.LTC128B.128.ZFILL [R155+0x3900], [R16.64], P2 ;  /* 0x03900000109b7fae */ /* 0x0003e80009141d54 */
[----:B------:R1:W-:Y:S04]  /*104e0*/  LDGSTS.E.BYPASS.LTC128B.128.ZFILL [R155+0x4900], [R14.64], P1 ;  /* 0x049000000e9b7fae */ /* 0x0003e80008941d54 */
[----:B------:R1:W-:Y:S02]  /*104f0*/  LDGSTS.E.BYPASS.LTC128B.128.ZFILL [R155+0x5900], [R12.64], P0 ;  /* 0x059000000c9b7fae */ /* 0x0003e40008141d54 */
.L_x_828:
[----:B------:R-:W-:Y:S01]  /*10500*/  FMUL.FTZ R3, R48, c[0x0][0x320] ;  /* 0x0000c80030037a20 */ /* 0x000fe20000410000 */
[----:B-1----:R-:W-:Y:S01]  /*10510*/  SHF.R.S32.HI R5, RZ, 0x1f, R153 ;  /* 0x0000001fff057819 */ /* 0x002fe20000011499 */
[----:B------:R-:W-:Y:S01]  /*10520*/  FMUL.FTZ R4, R26, c[0x0][0x320] ;  /* 0x0000c8001a047a20 */ /* 0x000fe20000410000 */
[----:B------:R-:W-:Y:S01]  /*10530*/  PLOP3.LUT P1, PT, PT, PT, UP2, 0x80, 0x0 ;  /* 0x000000000000781c */ /* 0x000fe20003f2f028 */
[----:B------:R1:W-:Y:S01]  /*10540*/  MUFU.TANH R98, R3 ;  /* 0x0000000300627308 */ /* 0x0003e20000002400 */
[----:B------:R-:W-:Y:S01]  /*10550*/  PLOP3.LUT P0, PT, PT, PT, UP2, 0x80, 0x0 ;  /* 0x000000000000781c */ /* 0x000fe20003f0f028 */
[----:B------:R-:W-:Y:S01]  /*10560*/  UMOV UR4, 0xffffffc0 ;  /* 0xffffffc000047882 */ /* 0x000fe20000000000 */
[----:B------:R-:W-:Y:S01]  /*10570*/  FMUL.FTZ R20, R38, c[0x0][0x320] ;  /* 0x0000c80026147a20 */ /* 0x000fe20000410000 */
[----:B------:R-:W-:Y:S01]  /*10580*/  UIMAD UR4, UR8, UR4, 0x41 ;  /* 0x00000041080474a4 */ /* 0x000fe2000f8e0204 */
[----:B------:R-:W-:Y:S01]  /*10590*/  FMUL.FTZ R16, R27, c[0x0][0x320] ;  /* 0x0000c8001b107a20 */ /* 0x000fe20000410000 */
[----:B------:R-:W-:Y:S01]  /*105a0*/  UIADD3 UR8, UR8, -0x2, URZ ;  /* 0xfffffffe08087890 */ /* 0x000fe2000fffe03f */
[----:B------:R-:W-:Y:S01]  /*105b0*/  FMUL.FTZ R23, R39, c[0x0][0x320] ;  /* 0x0000c80027177a20 */ /* 0x000fe20000410000 */
[----:B------:R2:W-:Y:S01]  /*105c0*/  MUFU.TANH R210, R4 ;  /* 0x0000000400d27308 */ /* 0x0005e20000002400 */
[----:B------:R-:W-:Y:S01]  /*105d0*/  FMUL.FTZ R12, R67, c[0x0][0x320] ;  /* 0x0000c800430c7a20 */ /* 0x000fe20000410000 */
[----:B------:R-:W0:Y:S01]  /*105e0*/  LDGDEPBAR ;  /* 0x00000000000079af */ /* 0x000e220000000000 */
[----:B------:R-:W-:-:S04]  /*105f0*/  IMAD.SHL.U32 R225, R0, 0x2, RZ ;  /* 0x0000000200e17824 */ /* 0x000fc800078e00ff */
[----:B------:R-:W-:Y:S01]  /*10600*/  IMAD R226, R2, 0x2, R225 ;  /* 0x0000000202e27824 */ /* 0x000fe200078e02e1 */
[----:B------:R-:W-:Y:S01]  /*10610*/  MUFU.TANH R12, R12 ;  /* 0x0000000c000c7308 */ /* 0x000fe20000002400 */
[----:B-1----:R-:W-:-:S07]  /*10620*/  FMUL.FTZ R3, R49, c[0x0][0x320] ;  /* 0x0000c80031037a20 */ /* 0x002fce0000410000 */
[----:B------:R1:W-:Y:S01]  /*10630*/  MUFU.TANH R97, R3 ;  /* 0x0000000300617308 */ /* 0x0003e20000002400 */
[----:B--2---:R-:W-:Y:S01]  /*10640*/  LEA.HI R4, R5, R153, RZ, 0x2 ;  /* 0x0000009905047211 */ /* 0x004fe200078f10ff */
[----:B------:R-:W-:-:S03]  /*10650*/  FMUL.FTZ R5, R68, c[0x0][0x320] ;  /* 0x0000c80044057a20 */ /* 0x000fc60000410000 */
[----:B------:R-:W-:-:S03]  /*10660*/  LOP3.LUT R4, R4, 0xffffffc, RZ, 0xc0, !PT ;  /* 0x0ffffffc04047812 */ /* 0x000fc600078ec0ff */
[----:B------:R2:W-:Y:S02]  /*10670*/  MUFU.TANH R28, R5 ;  /* 0x00000005001c7308 */ /* 0x0005e40000002400 */
[----:B------:R-:W-:Y:S01]  /*10680*/  IMAD.IADD R7, R153, 0x1, -R4 ;  /* 0x0000000199077824 */ /* 0x000fe200078e0a04 */
[----:B------:R-:W-:Y:S01]  /*10690*/  LEA.HI R4, R152, R152, RZ, 0x1 ;  /* 0x0000009898047211 */ /* 0x000fe200078f08ff */
[----:B-1----:R-:W-:-:S04]  /*106a0*/  FMUL.FTZ R3, R44, c[0x0][0x320] ;  /* 0x0000c8002c037a20 */ /* 0x002fc80000410000 */
[----:B------:R-:W-:Y:S01]  /*106b0*/  MUFU.TANH R16, R16 ;  /* 0x0000001000107308 */ /* 0x000fe20000002400 */
[----:B--2---:R-:W-:-:S07]  /*106c0*/  FMUL.FTZ R5, R69, c[0x0][0x320] ;  /* 0x0000c80045057a20 */ /* 0x004fce0000410000 */
[----:B------:R1:W-:Y:S08]  /*106d0*/  MUFU.TANH R149, R3 ;  /* 0x0000000300957308 */ /* 0x0003f00000002400 */
[----:B------:R2:W-:Y:S01]  /*106e0*/  MUFU.TANH R26, R5 ;  /* 0x00000005001a7308 */ /* 0x0005e20000002400 */
[----:B-1----:R-:W-:-:S07]  /*106f0*/  FMUL.FTZ R3, R32, c[0x0][0x320] ;  /* 0x0000c80020037a20 */ /* 0x002fce0000410000 */
[----:B------:R-:W-:Y:S01]  /*10700*/  MUFU.TANH R20, R20 ;  /* 0x0000001400147308 */ /* 0x000fe20000002400 */
[----:B--2---:R-:W-:-:S07]  /*10710*/  IMAD.SHL.U32 R5, R4, 0x20, RZ ;  /* 0x0000002004057824 */ /* 0x004fce00078e00ff */
[----:B------:R1:W-:Y:S08]  /*10720*/  MUFU.TANH R166, R3 ;  /* 0x0000000300a67308 */ /* 0x0003f00000002400 */
[----:B------:R-:W-:Y:S01]  /*10730*/  MUFU.TANH R23, R23 ;  /* 0x0000001700177308 */ /* 0x000fe20000002400 */
[----:B-1----:R-:W-:-:S07]  /*10740*/  FMUL.FTZ R3, R33, c[0x0][0x320] ;  /* 0x0000c80021037a20 */ /* 0x002fce0000410000 */
        /* <DEDUP_REMOVED lines=77> */
[----:B-1----:R-:W-:-:S05]  /*10c20*/  LOP3.LUT R3, R154, 0xffffffe0, RZ, 0xc0, !PT ;  /* 0xffffffe09a037812 */ /* 0x002fca00078ec0ff */
[----:B------:R-:W-:-:S05]  /*10c30*/  IMAD.IADD R3, R159, 0x1, -R3 ;  /* 0x000000019f037824 */ /* 0x000fca00078e0a03 */
[----:B------:R-:W-:-:S04]  /*10c40*/  SHF.R.S32.HI R6, RZ, 0x1f, R3 ;  /* 0x0000001fff067819 */ /* 0x000fc80000011403 */
[----:B------:R-:W-:-:S04]  /*10c50*/  LEA.HI R8, R6, R3, RZ, 0x2 ;  /* 0x0000000306087211 */ /* 0x000fc800078f10ff */
[----:B------:R-:W-:-:S05]  /*10c60*/  LEA.HI.SX32 R6, R8, UR12, 0x1e ;  /* 0x0000000c08067c11 */ /* 0x000fca000f8ff2ff */
[----:B------:R-:W-:Y:S01]  /*10c70*/  IMAD R9, R7, 0x10, R6 ;  /* 0x0000001007097824 */ /* 0x000fe200078e0206 */
[----:B------:R-:W-:Y:S01]  /*10c80*/  LOP3.LUT R6, R4, 0x1ffffffe, RZ, 0xc0, !PT ;  /* 0x1ffffffe04067812 */ /* 0x000fe200078ec0ff */
[----:B------:R-:W-:Y:S01]  /*10c90*/  FMUL.FTZ R7, R70, c[0x0][0x320] ;  /* 0x0000c80046077a20 */ /* 0x000fe20000410000 */
[----:B------:R-:W-:-:S03]  /*10ca0*/  LOP3.LUT R4, R5, 0xffffffc0, RZ, 0xc0, !PT ;  /* 0xffffffc005047812 */ /* 0x000fc600078ec0ff */
[----:B------:R-:W-:Y:S01]  /*10cb0*/  IMAD.IADD R6, R152, 0x1, -R6 ;  /* 0x0000000198067824 */ /* 0x000fe200078e0a06 */
[----:B------:R-:W-:Y:S01]  /*10cc0*/  MUFU.TANH R34, R7 ;  /* 0x0000000700227308 */ /* 0x000fe20000002400 */
[----:B------:R-:W-:Y:S02]  /*10cd0*/  IMAD.IADD R5, R4, 0x1, R9 ;  /* 0x0000000104057824 */ /* 0x000fe400078e0209 */
[----:B------:R-:W-:Y:S02]  /*10ce0*/  FMUL.FTZ R4, R71, c[0x0][0x320] ;  /* 0x0000c80047047a20 */ /* 0x000fe40000410000 */
[----:B------:R-:W-:-:S03]  /*10cf0*/  IMAD R10, R6, 0x8, R5 ;  /* 0x00000008060a7824 */ /* 0x000fc600078e0205 */
[----:B------:R1:W-:Y:S01]  /*10d00*/  MUFU.TANH R31, R4 ;  /* 0x00000004001f7308 */ /* 0x0003e20000002400 */
[----:B------:R-:W-:Y:S01]  /*10d10*/  @P1 IMAD.HI.U32 R6, R10, c[0x0][0x2c8], RZ ;  /* 0x0000b2000a061a27 */ /* 0x000fe200078e00ff */
[----:B------:R5:W-:Y:S03]  /*10d20*/  STL [R1+0x24], R10 ;  /* 0x0000240a01007387 */ /* 0x000be60000100800 */
[----:B------:R-:W-:Y:S01]  /*10d30*/  IMAD.MOV.U32 R5, RZ, RZ, R10 ;  /* 0x000000ffff057224 */ /* 0x000fe200078e000a */
[----:B------:R-:W-:Y:S02]  /*10d40*/  @P0 SHF.R.U32.HI R5, RZ, c[0x0][0x2cc], R6 ;  /* 0x0000b300ff050a19 */ /* 0x000fe40000011606 */
[----:B------:R-:W-:Y:S01]  /*10d50*/  LOP3.LUT R6, R8, 0x7ffffffc, RZ, 0xc0, !PT ;  /* 0x7ffffffc08067812 */ /* 0x000fe200078ec0ff */
[----:B------:R-:W-:Y:S02]  /*10d60*/  FMUL.FTZ R8, R84, c[0x0][0x320] ;  /* 0x0000c80054087a20 */ /* 0x000fe40000410000 */
[----:B------:R-:W2:Y:S02]  /*10d70*/  SHFL.IDX PT, R9, R5, RZ, 0x1c1f ;  /* 0x001c1fff05097589 */ /* 0x000ea400000e0000 */
[----:B------:R3:W-:Y:S02]  /*10d80*/  MUFU.TANH R13, R8 ;  /* 0x00000008000d7308 */ /* 0x0007e40000002400 */
[----:B------:R-:W2:Y:S01]  /*10d90*/  SHFL.IDX PT, R11, R5, 0x2, 0x1c1f ;  /* 0x005c1f00050b7f89 */ /* 0x000ea200000e0000 */
[----:B-1----:R-:W-:-:S05]  /*10da0*/  FMUL.FTZ R4, R89, c[0x0][0x320] ;  /* 0x0000c80059047a20 */ /* 0x002fca0000410000 */
[----:B------:R1:W-:Y:S01]  /*10db0*/  MUFU.TANH R19, R4 ;  /* 0x0000000400137308 */ /* 0x0003e20000002400 */
[----:B-----5:R-:W-:Y:S02]  /*10dc0*/  FMUL.FTZ R10, R65, c[0x0][0x320] ;  /* 0x0000c800410a7a20 */ /* 0x020fe40000410000 */
[----:B---3--:R-:W-:-:S06]  /*10dd0*/  FMUL.FTZ R8, R85, c[0x0][0x320] ;  /* 0x0000c80055087a20 */ /* 0x008fcc0000410000 */
[----:B------:R-:W-:Y:S01]  /*10de0*/  MUFU.TANH R8, R8 ;  /* 0x0000000800087308 */ /* 0x000fe20000002400 */
[----:B-1----:R-:W-:-:S07]  /*10df0*/  FMUL.FTZ R4, R90, c[0x0][0x320] ;  /* 0x0000c8005a047a20 */ /* 0x002fce0000410000 */
[----:B------:R1:W-:Y:S02]  /*10e00*/  MUFU.TANH R25, R4 ;  /* 0x0000000400197308 */ /* 0x0003e40000002400 */
[----:B-1----:R-:W-:-:S06]  /*10e10*/  FMUL.FTZ R4, R64, c[0x0][0x320] ;  /* 0x0000c80040047a20 */ /* 0x002fcc0000410000 */
[----:B------:R1:W-:Y:S02]  /*10e20*/  MUFU.TANH R24, R4 ;  /* 0x0000000400187308 */ /* 0x0003e40000002400 */
[----:B-1----:R-:W-:Y:S02]  /*10e30*/  IMAD.IADD R4, R3, 0x1, -R6 ;  /* 0x0000000103047824 */ /* 0x002fe400078e0a06 */
[----:B------:R-:W-:Y:S02]  /*10e40*/  FMUL.FTZ R3, R92, c[0x0][0x320] ;  /* 0x0000c8005c037a20 */ /* 0x000fe40000410000 */
[----:B------:R-:W-:Y:S01]  /*10e50*/  IMAD.U32 R6, RZ, RZ, UR4 ;  /* 0x00000004ff067e24 */ /* 0x000fe2000f8e00ff */
[----:B------:R-:W-:Y:S01]  /*10e60*/  ULDC.64 UR4, c[0x0][0x2c8] ;  /* 0x0000b20000047ab9 */ /* 0x000fe20000000a00 */
[----:B------:R-:W-:Y:S01]  /*10e70*/  IMAD.SHL.U32 R7, R4, 0x2, RZ ;  /* 0x0000000204077824 */ /* 0x000fe200078e00ff */
[----:B------:R1:W3:Y:S01]  /*10e80*/  MUFU.TANH R15, R3 ;  /* 0x00000003000f7308 */ /* 0x0002e20000002400 */
[----:B------:R-:W-:Y:S01]  /*10e90*/  FMUL.FTZ R4, R93, c[0x0][0x320] ;  /* 0x0000c8005d047a20 */ /* 0x000fe20000410000 */
[----:B------:R-:W-:-:S02]  /*10ea0*/  UIMAD.WIDE.U32 UR22, UR12, UR4, URZ ;  /* 0x000000040c1672a5 */ /* 0x000fc4000f8e003f */
[----:B------:R5:W-:Y:S04]  /*10eb0*/  STL [R1+0x2c], R7 ;  /* 0x00002c0701007387 */ /* 0x000be80000100800 */
[----:B------:R2:W2:Y:S01]  /*10ec0*/  MUFU.TANH R14, R4 ;  /* 0x00000004000e7308 */ /* 0x0004a20000002400 */
[----:B------:R-:W-:Y:S02]  /*10ed0*/  @UP2 UMOV UR7, UR23 ;  /* 0x0000001700072c82 */ /* 0x000fe40008000000 */
[----:B------:R-:W-:-:S04]  /*10ee0*/  @UP2 USHF.R.U32.HI UR12, URZ, UR5, UR7 ;  /* 0x000000053f0c2299 */ /* 0x000fc80008011607 */
[----:B------:R-:W-:Y:S01]  /*10ef0*/  UIADD3 UR12, UR12, UR9, -UR17 ;  /* 0x000000090c0c7290 */ /* 0x000fe2000fffe811 */
[----:B-1----:R-:W-:-:S03]  /*10f00*/  IADD3 R3, -R7, UR9, R6 ;  /* 0x0000000907037c10 */ /* 0x002fc6000fffe106 */
[----:B------:R-:W-:Y:S01]  /*10f10*/  USHF.R.S32.HI UR4, URZ, 0x1f, UR12 ;  /* 0x0000001f3f047899 */ /* 0x000fe2000801140c */
[----:B------:R-:W-:-:S03]  /*10f20*/  IADD3 R6, R3, -UR17, RZ ;  /* 0x8000001103067c10 */ /* 0x000fc6000fffe0ff */
[----:B------:R-:W-:Y:S02]  /*10f30*/  ULEA.HI UR4, UR4, UR12, URZ, 0x6 ;  /* 0x0000000c04047291 */ /* 0x000fe4000f8f303f */
[----:B--2---:R-:W-:Y:S02]  /*10f40*/  IMAD.IADD R3, R6, 0x1, R9 ;  /* 0x0000000106037824 */ /* 0x004fe400078e0209 */
[----:B------:R-:W-:Y:S01]  /*10f50*/  FMUL.FTZ R9, R66, c[0x0][0x320] ;  /* 0x0000c80042097a20 */ /* 0x000fe20000410000 */
[----:B------:R-:W-:Y:S01]  /*10f60*/  USHF.R.S32.HI UR7, URZ, 0x6, UR4 ;  /* 0x000000063f077899 */ /* 0x000fe20008011404 */
[----:B-----5:R-:W-:Y:S02]  /*10f70*/  IADD3 R7, -R7, UR19, RZ ;  /* 0x0000001307077c10 */ /* 0x020fe4000fffe1ff */
[----:B------:R1:W-:Y:S01]  /*10f80*/  MUFU.TANH R27, R9 ;  /* 0x00000009001b7308 */ /* 0x0003e20000002400 */
[----:B------:R-:W-:Y:S01]  /*10f90*/  UISETP.LT.AND UP0, UPT, URZ, UR7, UPT ;  /* 0x000000073f00728c */ /* 0x000fe2000bf01270 */
[----:B------:R-:W-:Y:S01]  /*10fa0*/  IMNMX R4, R7, R3, PT ;  /* 0x0000000307047217 */ /* 0x000fe20003800200 */
[----:B------:R-:W-:-:S02]  /*10fb0*/  IMAD.IADD R3, R6, 0x1, R11 ;  /* 0x0000000106037824 */ /* 0x000fc400078e020b */
[----:B------:R-:W-:Y:S01]  /*10fc0*/  FMUL.FTZ R11, R91, c[0x0][0x320] ;  /* 0x0000c8005b0b7a20 */ /* 0x000fe20000410000 */
[C---:B------:R-:W-:Y:S01]  /*10fd0*/  ISETP.GT.AND P0, PT, R4.reuse, RZ, PT ;  /* 0x000000ff0400720c */ /* 0x040fe20003f04270 */
[----:B------:R-:W-:Y:S01]  /*10fe0*/  USEL UR7, URZ, UR7, !UP0 ;  /* 0x000000073f077287 */ /* 0x000fe2000c000000 */
[C---:B------:R-:W-:Y:S02]  /*10ff0*/  ISETP.GT.AND P1, PT, R4.reuse, 0x1, PT ;  /* 0x000000010400780c */ /* 0x040fe40003f24270 */
[----:B------:R-:W-:Y:S01]  /*11000*/  FSEL R33, R33, -INF , P0 ;  /* 0xff80000021217808 */ /* 0x000fe20000000000 */
[----:B------:R-:W-:Y:S01]  /*11010*/  MUFU.TANH R11, R11 ;  /* 0x0000000b000b7308 */ /* 0x000fe20000002400 */
[----:B------:R-:W-:Y:S02]  /*11020*/  ISETP.GT.AND P0, PT, R4, 0x8, PT ;  /* 0x000000080400780c */ /* 0x000fe40003f04270 */
[----:B------:R-:W-:Y:S02]  /*11030*/  IMNMX R3, R7, R3, PT ;  /* 0x0000000307037217 */ /* 0x000fe40003800200 */
[----:B------:R-:W-:Y:S01]  /*11040*/  FSEL R38, R18, -INF , P1 ;  /* 0xff80000012267808 */ /* 0x000fe20000800000 */
[----:B-1----:R-:W-:Y:S01]  /*11050*/  SHFL.IDX PT, R9, R5, 0x1, 0x1c1f ;  /* 0x003c1f0005097f89 */ /* 0x002fe200000e0000 */
[----:B----4-:R-:W-:-:S02]  /*11060*/  FSEL R45, R17, -INF , P0 ;  /* 0xff800000112d7808 */ /* 0x010fc40000000000 */
[C---:B------:R-:W-:Y:S02]  /*11070*/  ISETP.GT.AND P1, PT, R3.reuse, RZ, PT ;  /* 0x000000ff0300720c */ /* 0x040fe40003f24270 */
[----:B------:R-:W-:Y:S02]  /*11080*/  ISETP.GT.AND P0, PT, R3, 0x1, PT ;  /* 0x000000010300780c */ /* 0x000fe40003f04270 */
[----:B---3--:R-:W-:Y:S02]  /*11090*/  FSEL R17, R15, -INF , P1 ;  /* 0xff8000000f117808 */ /* 0x008fe40000800000 */
[----:B------:R-:W-:Y:S02]  /*110a0*/  FSEL R18, R14, -INF , P0 ;  /* 0xff8000000e127808 */ /* 0x000fe40000000000 */
[C---:B------:R-:W-:Y:S01]  /*110b0*/  ISETP.GT.AND P1, PT, R3.reuse, 0x8, PT ;  /* 0x000000080300780c */ /* 0x040fe20003f24270 */
[----:B------:R1:W2:Y:S01]  /*110c0*/  MUFU.TANH R14, R10 ;  /* 0x0000000a000e7308 */ /* 0x0002a20000002400 */
[----:B------:R-:W-:-:S02]  /*110d0*/  ISETP.GT.AND P0, PT, R3, 0x9, PT ;  /* 0x000000090300780c */ /* 0x000fc40003f04270 */
[----:B------:R-:W-:Y:S02]  /*110e0*/  FSEL R21, R21, -INF , P1 ;  /* 0xff80000015157808 */ /* 0x000fe40000800000 */
[----:B------:R-:W-:Y:S02]  /*110f0*/  FSEL R22, R19, -INF , P0 ;  /* 0xff80000013167808 */ /* 0x000fe40000000000 */
[C---:B------:R-:W-:Y:S02]  /*11100*/  ISETP.GT.AND P1, PT, R3.reuse, 0x10, PT ;  /* 0x000000100300780c */ /* 0x040fe40003f24270 */
[----:B------:R-:W-:Y:S02]  /*11110*/  ISETP.GT.AND P0, PT, R3, 0x11, PT ;  /* 0x000000110300780c */ /* 0x000fe40003f04270 */
[----:B------:R-:W-:Y:S01]  /*11120*/  FSEL R50, R13, -INF , P1 ;  /* 0xff8000000d327808 */ /* 0x000fe20000800000 */
[----:B------:R-:W-:Y:S01]  /*11130*/  FMUL.FTZ R13, R54, c[0x0][0x320] ;  /* 0x0000c800360d7a20 */ /* 0x000fe20000410000 */
[----:B------:R-:W-:-:S02]  /*11140*/  FSEL R49, R8, -INF , P0 ;  /* 0xff80000008317808 */ /* 0x000fc40000000000 */
[C---:B------:R-:W-:Y:S01]  /*11150*/  ISETP.GT.AND P1, PT, R3.reuse, 0x18, PT ;  /* 0x000000180300780c */ /* 0x040fe20003f24270 */
[----:B-1----:R-:W1:Y:S01]  /*11160*/  SHFL.IDX PT, R10, R5, 0x3, 0x1c1f ;  /* 0x007c1f00050a7f89 */ /* 0x002e6200000e0000 */
[----:B------:R-:W-:Y:S02]  /*11170*/  ISETP.GT.AND P0, PT, R3, 0x19, PT ;  /* 0x000000190300780c */ /* 0x000fe40003f04270 */
[----:B------:R-:W-:Y:S02]  /*11180*/  FSEL R48, R40, -INF , P1 ;  /* 0xff80000028307808 */ /* 0x000fe40000800000 */
[----:B------:R-:W-:Y:S02]  /*11190*/  FSEL R51, R37, -INF , P0 ;  /* 0xff80000025337808 */ /* 0x000fe40000000000 */
[C---:B------:R-:W-:Y:S02]  /*111a0*/  ISETP.GT.AND P1, PT, R3.reuse, 0x20, PT ;  /* 0x000000200300780c */ /* 0x040fe40003f24270 */
[----:B------:R-:W-:-:S02]  /*111b0*/  ISETP.GT.AND P0, PT, R3, 0x21, PT ;  /* 0x000000210300780c */ /* 0x000fc40003f04270 */
[----:B------:R-:W-:Y:S02]  /*111c0*/  FMNMX.FTZ R8, R17, R18, !PT ;  /* 0x0000001211087209 */ /* 0x000fe40007810000 */
[----:B------:R-:W-:Y:S02]  /*111d0*/  FSEL R164, R36, -INF , P1 ;  /* 0xff80000024a47808 */ /* 0x000fe40000800000 */
[----:B------:R-:W-:Y:S02]  /*111e0*/  FSEL R159, R32, -INF , P0 ;  /* 0xff800000209f7808 */ /* 0x000fe40000000000 */
[----:B------:R-:W-:Y:S02]  /*111f0*/  FMNMX.FTZ R8, R21, R8, !PT ;  /* 0x0000000815087209 */ /* 0x000fe40007810000 */
[C---:B------:R-:W-:Y:S02]  /*11200*/  ISETP.GT.AND P1, PT, R3.reuse, 0x28, PT ;  /* 0x000000280300780c */ /* 0x040fe40003f24270 */
[----:B------:R-:W-:-:S02]  /*11210*/  ISETP.GT.AND P0, PT, R3, 0x29, PT ;  /* 0x000000290300780c */ /* 0x000fc40003f04270 */
[----:B------:R-:W-:Y:S02]  /*11220*/  FMNMX.FTZ R8, R22, R8, !PT ;  /* 0x0000000816087209 */ /* 0x000fe40007810000 */
[----:B------:R-:W-:Y:S02]  /*11230*/  FSEL R158, R30, -INF , P1 ;  /* 0xff8000001e9e7808 */ /* 0x000fe40000800000 */
[----:B------:R-:W-:Y:S02]  /*11240*/  FSEL R165, R29, -INF , P0 ;  /* 0xff8000001da57808 */ /* 0x000fe40000000000 */
[C---:B------:R-:W-:Y:S02]  /*11250*/  ISETP.GT.AND P1, PT, R3.reuse, 0x30, PT ;  /* 0x000000300300780c */ /* 0x040fe40003f24270 */
[----:B------:R-:W-:Y:S02]  /*11260*/  ISETP.GT.AND P0, PT, R3, 0x31, PT ;  /* 0x000000310300780c */ /* 0x000fe40003f04270 */
[----:B------:R-:W-:-:S02]  /*11270*/  FMNMX.FTZ R8, R50, R8, !PT ;  /* 0x0000000832087209 */ /* 0x000fc40007810000 */
[----:B------:R-:W-:Y:S02]  /*11280*/  FSEL R212, R28, -INF , P1 ;  /* 0xff8000001cd47808 */ /* 0x000fe40000800000 */
[----:B------:R-:W-:Y:S02]  /*11290*/  FSEL R218, R26, -INF , P0 ;  /* 0xff8000001ada7808 */ /* 0x000fe40000000000 */
[C---:B------:R-:W-:Y:S02]  /*112a0*/  ISETP.GT.AND P1, PT, R3.reuse, 0x38, PT ;  /* 0x000000380300780c */ /* 0x040fe40003f24270 */
[----:B------:R-:W-:Y:S02]  /*112b0*/  ISETP.GT.AND P0, PT, R3, 0x39, PT ;  /* 0x000000390300780c */ /* 0x000fe40003f04270 */
[----:B------:R-:W-:Y:S01]  /*112c0*/  FMNMX.FTZ R3, R49, R8, !PT ;  /* 0x0000000831037209 */ /* 0x000fe20007810000 */
[----:B-1----:R-:W-:Y:S01]  /*112d0*/  IMAD.IADD R8, R6, 0x1, R10 ;  /* 0x0000000106087824 */ /* 0x002fe200078e020a */
[----:B------:R-:W-:Y:S01]  /*112e0*/  FSEL R214, R24, -INF , P1 ;  /* 0xff80000018d67808 */ /* 0x000fe20000800000 */
[----:B------:R-:W-:Y:S01]  /*112f0*/  IMAD.IADD R6, R6, 0x1, R9 ;  /* 0x0000000106067824 */ /* 0x000fe200078e0209 */
[----:B------:R-:W-:Y:S01]  /*11300*/  FMNMX.FTZ R104, R48, R3, !PT ;  /* 0x0000000330687209 */ /* 0x000fe20007810000 */
[----:B------:R-:W-:Y:S01]  /*11310*/  FMUL.FTZ R10, R55, c[0x0][0x320] ;  /* 0x0000c800370a7a20 */ /* 0x000fe20000410000 */
[----:B------:R-:W-:-:S02]  /*11320*/  IMNMX R3, R7, R8, PT ;  /* 0x0000000807037217 */ /* 0x000fc40003800200 */
[----:B--2---:R-:W-:Y:S02]  /*11330*/  FSEL R219, R14, -INF , P0 ;  /* 0xff8000000edb7808 */ /* 0x004fe40000000000 */
[C---:B------:R-:W-:Y:S01]  /*11340*/  ISETP.GT.AND P1, PT, R3.reuse, RZ, PT ;  /* 0x000000ff0300720c */ /* 0x040fe20003f24270 */
[----:B------:R-:W-:Y:S01]  /*11350*/  MUFU.TANH R10, R10 ;  /* 0x0000000a000a7308 */ /* 0x000fe20000002400 */
[C---:B------:R-:W-:Y:S02]  /*11360*/  ISETP.GT.AND P0, PT, R3.reuse, 0x1, PT ;  /* 0x000000010300780c */ /* 0x040fe40003f04270 */
[----:B------:R-:W-:Y:S02]  /*11370*/  FSEL R14, R42, -INF , P1 ;  /* 0xff8000002a0e7808 */ /* 0x000fe40000800000 */
[----:B------:R-:W-:Y:S02]  /*11380*/  ISETP.GT.AND P1, PT, R3, 0x8, PT ;  /* 0x000000080300780c */ /* 0x000fe40003f24270 */
[----:B------:R-:W-:-:S02]  /*11390*/  FSEL R15, R41, -INF , P0 ;  /* 0xff800000290f7808 */ /* 0x000fc40000000000 */
[----:B------:R-:W-:Y:S02]  /*113a0*/  FSEL R19, R25, -INF , P1 ;  /* 0xff80000019137808 */ /* 0x000fe40000800000 */
[C---:B------:R-:W-:Y:S02]  /*113b0*/  ISETP.GT.AND P0, PT, R3.reuse, 0x9, PT ;  /* 0x000000090300780c */ /* 0x040fe40003f04270 */
[----:B------:R-:W-:Y:S02]  /*113c0*/  ISETP.GT.AND P1, PT, R3, 0x10, PT ;  /* 0x000000100300780c */ /* 0x000fe40003f24270 */
[----:B------:R-:W-:Y:S02]  /*113d0*/  FMNMX.FTZ R104, R51, R104, !PT ;  /* 0x0000006833687209 */ /* 0x000fe40007810000 */
[----:B------:R-:W-:Y:S02]  /*113e0*/  FMNMX.FTZ R5, R14, R15, !PT ;  /* 0x0000000f0e057209 */ /* 0x000fe40007810000 */
        /* <DEDUP_REMOVED lines=8> */
[C---:B------:R-:W-:Y:S01]  /*11470*/  ISETP.GT.AND P0, PT, R3.reuse, 0x19, PT ;  /* 0x000000190300780c */ /* 0x040fe20003f04270 */
[----:B------:R-:W-:Y:S01]  /*11480*/  LDSM.16.MT88.4 R40, [R226+0x2100] ;  /* 0x00210000e228783b */ /* 0x000fe20000004200 */
[----:B------:R-:W-:Y:S02]  /*11490*/  ISETP.GT.AND P1, PT, R3, 0x20, PT ;  /* 0x000000200300780c */ /* 0x000fe40003f24270 */
[----:B------:R-:W-:Y:S02]  /*114a0*/  FMNMX.FTZ R104, R159, R104, !PT ;  /* 0x000000689f687209 */ /* 0x000fe40007810000 */
[----:B------:R-:W-:Y:S02]  /*114b0*/  FMNMX.FTZ R5, R32, R5, !PT ;  /* 0x0000000520057209 */ /* 0x000fe40007810000 */
[----:B------:R-:W-:-:S02]  /*114c0*/  FSEL R81, R81, -INF , P0 ;  /* 0xff80000051517808 */ /* 0x000fc40000000000 */
[----:B------:R-:W-:Y:S02]  /*114d0*/  FSEL R100, R100, -INF , P1 ;  /* 0xff80000064647808 */ /* 0x000fe40000800000 */
[----:B------:R-:W-:Y:S02]  /*114e0*/  FMNMX.FTZ R104, R158, R104, !PT ;  /* 0x000000689e687209 */ /* 0x000fe40007810000 */
        /* <DEDUP_REMOVED lines=13> */
[C---:B------:R-:W-:Y:S02]  /*115c0*/  ISETP.GT.AND P0, PT, R3.reuse, 0x31, PT ;  /* 0x000000310300780c */ /* 0x040fe40003f04270 */
[----:B------:R-:W-:Y:S02]  /*115d0*/  ISETP.GT.AND P1, PT, R3, 0x38, PT ;  /* 0x000000380300780c */ /* 0x000fe40003f24270 */
[----:B------:R-:W-:-:S02]  /*115e0*/  FMNMX.FTZ R104, R218, R104, !PT ;  /* 0x00000068da687209 */ /* 0x000fc40007810000 */
[----:B------:R-:W-:Y:S02]  /*115f0*/  FMNMX.FTZ R5, R81, R5, !PT ;  /* 0x0000000551057209 */ /* 0x000fe40007810000 */
[----:B------:R-:W-:Y:S02]  /*11600*/  FSEL R206, R31, -INF , P0 ;  /* 0xff8000001fce7808 */ /* 0x000fe40000000000 */
[----:B------:R-:W-:Y:S01]  /*11610*/  FSEL R205, R27, -INF , P1 ;  /* 0xff8000001bcd7808 */ /* 0x000fe20000800000 */
[----:B------:R-:W-:Y:S01]  /*11620*/  LDSM.16.MT88.4 R28, [R225+0x100] ;  /* 0x00010000e11c783b */ /* 0x000fe20000004200 */
[----:B------:R-:W-:Y:S02]  /*11630*/  ISETP.GT.AND P0, PT, R3, 0x39, PT ;  /* 0x000000390300780c */ /* 0x000fe40003f04270 */
[----:B------:R-:W-:Y:S01]  /*11640*/  ISETP.GT.AND P1, PT, R4, 0x9, PT ;  /* 0x000000090400780c */ /* 0x000fe20003f24270 */
[----:B------:R-:W-:Y:S01]  /*11650*/  LDSM.16.MT88.4 R24, [R226+0x100] ;  /* 0x00010000e218783b */ /* 0x000fe20000004200 */
[----:B------:R-:W-:-:S02]  /*11660*/  FMNMX.FTZ R104, R214, R104, !PT ;  /* 0x00000068d6687209 */ /* 0x000fc40007810000 */
[----:B------:R-:W-:Y:S02]  /*11670*/  FMNMX.FTZ R5, R100, R5, !PT ;  /* 0x0000000564057209 */ /* 0x000fe40007810000 */
[----:B------:R-:W-:Y:S02]  /*11680*/  FSEL R207, R12, -INF , P0 ;  /* 0xff8000000ccf7808 */ /* 0x000fe40000000000 */
[----:B------:R-:W-:Y:S02]  /*11690*/  FSEL R37, R61, -INF , P1 ;  /* 0xff8000003d257808 */ /* 0x000fe40000800000 */
[----:B------:R-:W-:Y:S02]  /*116a0*/  FMNMX.FTZ R104, R219, R104, !PT ;  /* 0x00000068db687209 */ /* 0x000fe40007810000 */
[C---:B------:R-:W-:Y:S02]  /*116b0*/  ISETP.GT.AND P0, PT, R4.reuse, 0x10, PT ;  /* 0x000000100400780c */ /* 0x040fe40003f04270 */
[----:B------:R-:W-:Y:S01]  /*116c0*/  ISETP.GT.AND P1, PT, R4, 0x11, PT ;  /* 0x000000110400780c */ /* 0x000fe20003f24270 */
[----:B------:R-:W1:Y:S01]  /*116d0*/  SHFL.BFLY PT, R8, R104, 0x2, 0x1f ;  /* 0x0c401f0068087f89 */ /* 0x000e6200000e0000 */
[----:B------:R-:W-:-:S02]  /*116e0*/  FMNMX.FTZ R5, R101, R5, !PT ;  /* 0x0000000565057209 */ /* 0x000fc40007810000 */
[----:B------:R-:W-:Y:S02]  /*116f0*/  FSEL R44, R96, -INF , P0 ;  /* 0xff800000602c7808 */ /* 0x000fe40000000000 */
[----:B------:R-:W-:Y:S02]  /*11700*/  FSEL R80, R60, -INF , P1 ;  /* 0xff8000003c507808 */ /* 0x000fe40000800000 */
[----:B------:R-:W-:Y:S02]  /*11710*/  FMNMX.FTZ R5, R151, R5, !PT ;  /* 0x0000000597057209 */ /* 0x000fe40007810000 */
[C---:B------:R-:W-:Y:S02]  /*11720*/  ISETP.GT.AND P0, PT, R4.reuse, 0x18, PT ;  /* 0x000000180400780c */ /* 0x040fe40003f04270 */
[----:B------:R-:W-:Y:S02]  /*11730*/  ISETP.GT.AND P1, PT, R4, 0x19, PT ;  /* 0x000000190400780c */ /* 0x000fe40003f24270 */
[----:B------:R-:W-:-:S02]  /*11740*/  FMNMX.FTZ R5, R157, R5, !PT ;  /* 0x000000059d057209 */ /* 0x000fc40007810000 */
[----:B------:R-:W-:Y:S02]  /*11750*/  FSEL R83, R98, -INF , P0 ;  /* 0xff80000062537808 */ /* 0x000fe40000000000 */
[----:B------:R-:W-:Y:S02]  /*11760*/  FSEL R82, R97, -INF , P1 ;  /* 0xff80000061527808 */ /* 0x000fe40000800000 */
[C---:B------:R-:W-:Y:S02]  /*11770*/  ISETP.GT.AND P0, PT, R4.reuse, 0x20, PT ;  /* 0x000000200400780c */ /* 0x040fe40003f04270 */
[----:B------:R-:W-:Y:S02]  /*11780*/  ISETP.GT.AND P1, PT, R4, 0x21, PT ;  /* 0x000000210400780c */ /* 0x000fe40003f24270 */
[----:B------:R-:W-:Y:S02]  /*11790*/  FMNMX.FTZ R5, R201, R5, !PT ;  /* 0x00000005c9057209 */ /* 0x000fe40007810000 */
[----:B------:R-:W-:-:S02]  /*117a0*/  IMNMX R3, R7, R6, PT ;  /* 0x0000000607037217 */ /* 0x000fc40003800200 */
[----:B------:R-:W-:Y:S01]  /*117b0*/  FSEL R149, R149, -INF , P0 ;  /* 0xff80000095957808 */ /* 0x000fe20000000000 */
[----:B------:R2:W3:Y:S01]  /*117c0*/  MUFU.TANH R7, R13 ;  /* 0x0000000d00077308 */ /* 0x0004e20000002400 */
        /* <DEDUP_REMOVED lines=13> */
[----:B------:R-:W-:Y:S02]  /*118a0*/  FSEL R209, R209, -INF , P1 ;  /* 0xff800000d1d17808 */ /* 0x000fe40000800000 */
[----:B------:R-:W-:Y:S02]  /*118b0*/  FMNMX.FTZ R5, R207, R5, !PT ;  /* 0x00000005cf057209 */ /* 0x000fe40007810000 */
[C---:B------:R-:W-:Y:S02]  /*118c0*/  ISETP.GT.AND P0, PT, R4.reuse, 0x38, PT ;  /* 0x000000380400780c */ /* 0x040fe40003f04270 */
[----:B------:R-:W-:-:S02]  /*118d0*/  ISETP.GT.AND P1, PT, R4, 0x39, PT ;  /* 0x000000390400780c */ /* 0x000fc40003f24270 */
[----:B------:R-:W-:Y:S02]  /*118e0*/  FMNMX.FTZ R4, R44, R6, !PT ;  /* 0x000000062c047209 */ /* 0x000fe40007810000 */
[----:B-1----:R-:W-:Y:S02]  /*118f0*/  FMNMX.FTZ R104, R104, R8, !PT ;  /* 0x0000000868687209 */ /* 0x002fe40007810000 */
[----:B------:R-:W1:Y:S01]  /*11900*/  SHFL.BFLY PT, R8, R5, 0x2, 0x1f ;  /* 0x0c401f0005087f89 */ /* 0x000e6200000e0000 */
[----:B------:R-:W-:Y:S02]  /*11910*/  FMNMX.FTZ R4, R80, R4, !PT ;  /* 0x0000000450047209 */ /* 0x000fe40007810000 */
[----:B------:R-:W-:Y:S01]  /*11920*/  FSEL R222, R222, -INF , P0 ;  /* 0xff800000dede7808 */ /* 0x000fe20000000000 */
[----:B------:R-:W4:Y:S01]  /*11930*/  SHFL.BFLY PT, R9, R104, 0x1, 0x1f ;  /* 0x0c201f0068097f89 */ /* 0x000f2200000e0000 */
[----:B------:R-:W-:Y:S02]  /*11940*/  FMNMX.FTZ R4, R83, R4, !PT ;  /* 0x0000000453047209 */ /* 0x000fe40007810000 */
[----:B------:R-:W-:-:S02]  /*11950*/  ISETP.GT.AND P0, PT, R3, RZ, PT ;  /* 0x000000ff0300720c */ /* 0x000fc40003f04270 */
[----:B------:R-:W-:Y:S02]  /*11960*/  FMNMX.FTZ R4, R82, R4, !PT ;  /* 0x0000000452047209 */ /* 0x000fe40007810000 */
[----:B------:R-:W-:Y:S02]  /*11970*/  FSEL R223, R223, -INF , P1 ;  /* 0xff800000dfdf7808 */ /* 0x000fe40000800000 */
[----:B------:R-:W-:Y:S02]  /*11980*/  FMNMX.FTZ R4, R149, R4, !PT ;  /* 0x0000000495047209 */ /* 0x000fe40007810000 */
[----:B------:R-:W-:Y:S02]  /*11990*/  ISETP.GT.AND P1, PT, R3, 0x1, PT ;  /* 0x000000010300780c */ /* 0x000fe40003f24270 */
[----:B------:R-:W-:Y:S02]  /*119a0*/  FMNMX.FTZ R4, R156, R4, !PT ;  /* 0x000000049c047209 */ /* 0x000fe40007810000 */
[----:B------:R-:W-:-:S02]  /*119b0*/  FSEL R36, R57, -INF , P0 ;  /* 0xff80000039247808 */ /* 0x000fc40000000000 */
[----:B------:R-:W-:Y:S02]  /*119c0*/  FMNMX.FTZ R4, R166, R4, !PT ;  /* 0x00000004a6047209 */ /* 0x000fe40007810000 */
[----:B------:R-:W-:Y:S02]  /*119d0*/  ISETP.GT.AND P0, PT, R3, 0x8, PT ;  /* 0x000000080300780c */ /* 0x000fe40003f04270 */
[----:B--2---:R-:W-:Y:S02]  /*119e0*/  FSEL R13, R56, -INF , P1 ;  /* 0xff800000380d7808 */ /* 0x004fe40000800000 */
[----:B-1----:R-:W-:Y:S02]  /*119f0*/  FMNMX.FTZ R8, R5, R8, !PT ;  /* 0x0000000805087209 */ /* 0x002fe40007810000 */
[----:B------:R-:W-:Y:S02]  /*11a00*/  FMNMX.FTZ R4, R167, R4, !PT ;  /* 0x00000004a7047209 */ /* 0x000fe40007810000 */
[----:B------:R-:W-:Y:S01]  /*11a10*/  ISETP.GT.AND P1, PT, R3, 0x9, PT ;  /* 0x000000090300780c */ /* 0x000fe20003f24270 */
[----:B------:R-:W-:Y:S01]  /*11a20*/  SHFL.BFLY PT, R102, R8, 0x1, 0x1f ;  /* 0x0c201f0008667f89 */ /* 0x000fe200000e0000 */
[----:B------:R-:W-:-:S02]  /*11a30*/  FSEL R11, R53, -INF , P0 ;  /* 0xff800000350b7808 */ /* 0x000fc40000000000 */
[----:B------:R-:W-:Y:S02]  /*11a40*/  FMNMX.FTZ R5, R36, R13, !PT ;  /* 0x0000000d24057209 */ /* 0x000fe40007810000 */
[----:B----4-:R-:W-:Y:S02]  /*11a50*/  FMNMX.FTZ R104, R104, R9, !PT ;  /* 0x0000000968687209 */ /* 0x010fe40007810000 */
[----:B------:R-:W-:Y:S02]  /*11a60*/  FMNMX.FTZ R4, R208, R4, !PT ;  /* 0x00000004d0047209 */ /* 0x000fe40007810000 */
[----:B------:R-:W-:Y:S01]  /*11a70*/  ISETP.GT.AND P0, PT, R3, 0x10, PT ;  /* 0x000000100300780c */ /* 0x000fe20003f04270 */
[----:B------:R-:W-:Y:S01]  /*11a80*/  FMUL.FTZ R12, R104, c[0x0][0x2d0] ;  /* 0x0000b400680c7a20 */ /* 0x000fe20000410000 */
[----:B------:R-:W-:Y:S02]  /*11a90*/  FSEL R9, R35, -INF , P1 ;  /* 0xff80000023097808 */ /* 0x000fe40000800000 */
[----:B------:R-:W-:-:S02]  /*11aa0*/  FMNMX.FTZ R5, R11, R5, !PT ;  /* 0x000000050b057209 */ /* 0x000fc40007810000 */
[----:B------:R-:W-:Y:S02]  /*11ab0*/  FMNMX.FTZ R4, R209, R4, !PT ;  /* 0x00000004d1047209 */ /* 0x000fe40007810000 */
[----:B------:R-:W-:Y:S02]  /*11ac0*/  ISETP.GT.AND P1, PT, R3, 0x11, PT ;  /* 0x000000110300780c */ /* 0x000fe40003f24270 */
[----:B---3--:R-:W-:Y:S02]  /*11ad0*/  FSEL R67, R7, -INF , P0 ;  /* 0xff80000007437808 */ /* 0x008fe40000000000 */
[----:B------:R-:W-:Y:S02]  /*11ae0*/  FMNMX.FTZ R5, R9, R5, !PT ;  /* 0x0000000509057209 */ /* 0x000fe40007810000 */
[----:B------:R-:W-:Y:S02]  /*11af0*/  FMNMX.FTZ R4, R222, R4, !PT ;  /* 0x00000004de047209 */ /* 0x000fe40007810000 */
[----:B------:R-:W-:-:S02]  /*11b00*/  ISETP.GT.AND P0, PT, R3, 0x18, PT ;  /* 0x000000180300780c */ /* 0x000fc40003f04270 */
        /* <DEDUP_REMOVED lines=32> */
[----:B------:R-:W-:-:S02]  /*11d10*/  FSEL R220, R20, -INF , P0 ;  /* 0xff80000014dc7808 */ /* 0x000fc40000000000 */
        /* <DEDUP_REMOVED lines=24> */
[--C-:B------:R-:W-:Y:S02]  /*11ea0*/  FFMA.FTZ R2, R32, c[0x0][0x2d0], -R3.reuse ;  /* 0x0000b40020027a23 */ /* 0x100fe40000010803 */
[----:B------:R4:W-:Y:S01]  /*11eb0*/  MUFU.EX2 R188, R0 ;  /* 0x0000000000bc7308 */ /* 0x0009e20000000800 */
[----:B-1----:R-:W-:Y:S02]  /*11ec0*/  FFMA.FTZ R6, R14, c[0x0][0x2d0], -R3 ;  /* 0x0000b4000e067a23 */ /* 0x002fe40000010803 */
[----:B-----5:R-:W-:-:S05]  /*11ed0*/  IMAD.MOV.U32 R15, RZ, RZ, R58 ;  /* 0x000000ffff0f7224 */ /* 0x020fca00078e003a */
[----:B------:R-:W-:Y:S01]  /*11ee0*/  MUFU.EX2 R176, R2 ;  /* 0x0000000200b07308 */ /* 0x000fe20000000800 */
[----:B--2---:R-:W-:Y:S02]  /*11ef0*/  FMNMX.FTZ R105, R5, R4, !PT ;  /* 0x0000000405697209 */ /* 0x004fe40007810000 */
[----:B------:R-:W-:Y:S01]  /*11f00*/  F2FP.BF16.PACK_AB R4, R15, R189 ;  /* 0x000000bd0f04723e */ /* 0x000fe200000010ff */
[----:B----4-:R-:W-:-:S04]  /*11f10*/  FFMA.FTZ R0, R19, c[0x0][0x2d0], -R3 ;  /* 0x0000b40013007a23 */ /* 0x010fc80000010803 */
[----:B------:R3:W1:Y:S01]  /*11f20*/  MUFU.EX2 R187, R6 ;  /* 0x0000000600bb7308 */ /* 0x0006620000000800 */
[----:B------:R-:W2:Y:S07]  /*11f30*/  LDSM.16.MT88.4 R16, [R226+0x1100] ;  /* 0x00110000e210783b */ /* 0x000eae0000004200 */
[----:B------:R4:W5:Y:S01]  /*11f40*/  MUFU.EX2 R184, R0 ;  /* 0x0000000000b87308 */ /* 0x0009620000000800 */
[----:B---3--:R-:W-:Y:S02]  /*11f50*/  F2FP.BF16.PACK_AB R6, R177, R185 ;  /* 0x000000b9b106723e */ /* 0x008fe400000010ff */
[----:B-1----:R-:W-:Y:S01]  /*11f60*/  F2FP.BF16.PACK_AB R5, R188, R187 ;  /* 0x000000bbbc05723e */ /* 0x002fe200000010ff */
[----:B----4-:R-:W-:Y:S01]  /*11f70*/  FMUL.FTZ R0, R106, c[0x0][0x2d0] ;  /* 0x0000b4006a007a20 */ /* 0x010fe20000410000 */
[----:B-----5:R-:W-:-:S04]  /*11f80*/  F2FP.BF16.PACK_AB R7, R176, R184 ;  /* 0x000000b8b007723e */ /* 0x020fc800000010ff */
[----:B------:R-:W-:Y:S02]  /*11f90*/  FSEL R0, R0, RZ, P0 ;  /* 0x000000ff00007208 */ /* 0x000fe40000000000 */
[----:B------:R-:W-:Y:S01]  /*11fa0*/  FSETP.NEU.FTZ.AND P0, PT, R105, -INF , PT ;  /* 0xff8000006900780b */ /* 0x000fe20003f1d000 */
[C---:B------:R-:W-:Y:S02]  /*11fb0*/  HMMA.16816.F32.BF16 R120, R4.reuse, R28, RZ ;  /* 0x0000001c0478723c */ /* 0x040fe400000418ff */
[--C-:B------:R-:W-:Y:S02]  /*11fc0*/  FFMA.FTZ R2, R33, c[0x0][0x2d0], -R0.reuse ;  /* 0x0000b40021027a23 */ /* 0x100fe40000010800 */
[----:B------:R-:W1:Y:S01]  /*11fd0*/  LDSM.16.MT88.4 R32, [R225+0x2100] ;  /* 0x00210000e120783b */ /* 0x000e620000004200 */
[--C-:B------:R-:W-:Y:S01]  /*11fe0*/  FFMA.FTZ R8, R45, c[0x0][0x2d0], -R0.reuse ;  /* 0x0000b4002d087a23 */ /* 0x100fe20000010800 */
[----:B------:R3:W-:Y:S02]  /*11ff0*/  MUFU.EX2 R14, R2 ;  /* 0x00000002000e7308 */ /* 0x0007e40000000800 */
[C---:B------:R-:W-:Y:S06]  /*12000*/  HMMA.16816.F32.BF16 R116, R4.reuse, R24, RZ ;  /* 0x000000180474723c */ /* 0x040fec00000418ff */
[----:B------:R4:W-:Y:S02]  /*12010*/  MUFU.EX2 R186, R8 ;  /* 0x0000000800ba7308 */ /* 0x0009e40000000800 */
[----:B------:R-:W-:Y:S01]  /*12020*/  HMMA.16816.F32.BF16 R112, R4, R20, RZ ;  /* 0x000000140470723c */ /* 0x000fe200000418ff */
[----:B---3--:R-:W-:-:S07]  /*12030*/  FFMA.FTZ R2, R38, c[0x0][0x2d0], -R0 ;  /* 0x0000b40026027a23 */ /* 0x008fce0000010800 */
[----:B--2---:R-:W-:Y:S01]  /*12040*/  HMMA.16816.F32.BF16 R108, R4, R16, RZ ;  /* 0x00000010046c723c */ /* 0x004fe200000418ff */
[----:B------:R2:W-:Y:S01]  /*12050*/  MUFU.EX2 R249, R2 ;  /* 0x0000000200f97308 */ /* 0x0005e20000000800 */
[----:B----4-:R-:W-:-:S06]  /*12060*/  FFMA.FTZ R8, R37, c[0x0][0x2d0], -R0 ;  /* 0x0000b40025087a23 */ /* 0x010fcc0000010800 */
[C---:B------:R-:W-:Y:S01]  /*12070*/  HMMA.16816.F32.BF16 R92, R4.reuse, R40, RZ ;  /* 0x00000028045c723c */ /* 0x040fe200000418ff */
[----:B------:R-:W3:Y:S07]  /*12080*/  MUFU.EX2 R179, R8 ;  /* 0x0000000800b37308 */ /* 0x000eee0000000800 */
[----:B------:R-:W-:Y:S01]  /*12090*/  HMMA.16816.F32.BF16 R88, R4, R30, RZ ;  /* 0x0000001e0458723c */ /* 0x000fe200000418ff */
[----:B--2---:R-:W-:-:S05]  /*120a0*/  FMUL.FTZ R2, R105, c[0x0][0x2d0] ;  /* 0x0000b40069027a20 */ /* 0x004fca0000410000 */
[----:B------:R-:W-:Y:S02]  /*120b0*/  FSEL R2, R2, RZ, P0 ;  /* 0x000000ff02027208 */ /* 0x000fe40000000000 */
[----:B-1----:R-:W-:Y:S01]  /*120c0*/  HMMA.16816.F32.BF16 R96, R4, R32, RZ ;  /* 0x000000200460723c */ /* 0x002fe200000418ff */
[----:B---3--:R-:W-:Y:S02]  /*120d0*/  F2FP.BF16.PACK_AB R10, R179, R186 ;  /* 0x000000bab30a723e */ /* 0x008fe400000010ff */
[----:B------:R-:W-:-:S05]  /*120e0*/  FFMA.FTZ R8, R36, c[0x0][0x2d0], -R2 ;  /* 0x0000b40024087a23 */ /* 0x000fca0000010802 */
[C---:B------:R-:W-:Y:S01]  /*120f0*/  HMMA.16816.F32.BF16 R84, R4.reuse, R26, RZ ;  /* 0x0000001a0454723c */ /* 0x040fe200000418ff */
[----:B------:R1:W-:Y:S07]  /*12100*/  MUFU.EX2 R246, R8 ;  /* 0x0000000800f67308 */ /* 0x0003ee0000000800 */
[C---:B------:R-:W-:Y:S08]  /*12110*/  HMMA.16816.F32.BF16 R76, R4.reuse, R22, RZ ;  /* 0x00000016044c723c */ /* 0x040ff000000418ff */
[----:B------:R-:W-:Y:S01]  /*12120*/  HMMA.16816.F32.BF16 R72, R4, R18, RZ ;  /* 0x000000120448723c */ /* 0x000fe200000418ff */
[----:B-1----:R-:W-:-:S02]  /*12130*/  FFMA.FTZ R8, R13, c[0x0][0x2d0], -R2 ;  /* 0x0000b4000d087a23 */ /* 0x002fc40000010802 */
[----:B------:R-:W-:Y:S02]  /*12140*/  FFMA.FTZ R13, R151, c[0x0][0x2d0], -R3 ;  /* 0x0000b400970d7a23 */ /* 0x000fe40000010803 */
[----:B------:R1:W2:Y:S01]  /*12150*/  MUFU.EX2 R245, R8 ;  /* 0x0000000800f57308 */ /* 0x0002a20000000800 */
[----:B------:R-:W-:Y:S02]  /*12160*/  IMAD.MOV.U32 R151, RZ, RZ, R179 ;  /* 0x000000ffff977224 */ /* 0x000fe400078e00b3 */
[C---:B------:R-:W-:Y:S08]  /*12170*/  HMMA.16816.F32.BF16 R68, R4.reuse, R34, RZ ;  /* 0x000000220444723c */ /* 0x040ff000000418ff */
[----:B------:R-:W-:Y:S01]  /*12180*/  HMMA.16816.F32.BF16 R60, R4, R42, RZ ;  /* 0x0000002a043c723c */ /* 0x000fe200000418ff */
[----:B-1----:R-:W-:-:S06]  /*12190*/  FFMA.FTZ R8, R11, c[0x0][0x2d0], -R2 ;  /* 0x0000b4000b087a23 */ /* 0x002fcc0000010802 */
        /* <DEDUP_REMOVED lines=71> */
[----:B-1----:R-:W-:-:S04]  /*12610*/  FFMA.FTZ R8, R164, c[0x0][0x2d0], -R12 ;  /* 0x0000b400a4087a23 */ /* 0x002fc8000001080c */
        /* <DEDUP_REMOVED lines=13> */
[----:B------:R-:W-:Y:S01]  /*126f0*/  LDSM.16.MT88.4 R20, [R225+0x1900] ;  /* 0x00190000e114783b */ /* 0x000fe20000004200 */
[----:B------:R1:W-:Y:S01]  /*12700*/  MUFU.EX2 R193, R8 ;  /* 0x0000000800c17308 */ /* 0x0003e20000000800 */
[----:B------:R-:W-:-:S04]  /*12710*/  IMAD.MOV.U32 R158, RZ, RZ, R188 ;  /* 0x000000ffff9e7224 */ /* 0x000fc800078e00bc */
[----:B------:R-:W-:Y:S01]  /*12720*/  IMAD.MOV.U32 R140, RZ, RZ, R184 ;  /* 0x000000ffff8c7224 */ /* 0x000fe200078e00b8 */
[----:B------:R-:W-:Y:S01]  /*12730*/  HMMA.16816.F32.BF16 R196, R4, R36, R44 ;  /* 0x0000002404c4723c */ /* 0x000fe2000004182c */
[----:B------:R-:W-:Y:S01]  /*12740*/  IMAD.MOV.U32 R141, RZ, RZ, R185 ;  /* 0x000000ffff8d7224 */ /* 0x000fe200078e00b9 */
[----:B------:R3:W-:Y:S01]  /*12750*/  MUFU.EX2 R184, R13 ;  /* 0x0000000d00b87308 */ /* 0x0007e20000000800 */
[----:B------:R-:W-:Y:S02]  /*12760*/  IMAD.MOV.U32 R143, RZ, RZ, R187 ;  /* 0x000000ffff8f7224 */ /* 0x000fe400078e00bb */
[----:B------:R-:W-:-:S03]  /*12770*/  IMAD.MOV.U32 R142, RZ, RZ, R186 ;  /* 0x000000ffff8e7224 */ /* 0x000fc600078e00ba */
[----:B------:R-:W-:Y:S01]  /*12780*/  HMMA.16816.F32.BF16 R64, R4, R16, R56 ;  /* 0x000000100440723c */ /* 0x000fe20000041838 */
[----:B-1----:R-:W-:-:S04]  /*12790*/  FFMA.FTZ R8, R165, c[0x0][0x2d0], -R12 ;  /* 0x0000b400a5087a23 */ /* 0x002fc8000001080c */
[----:B------:R1:W-:Y:S03]  /*127a0*/  MUFU.EX2 R192, R8 ;  /* 0x0000000800c07308 */ /* 0x0003e60000000800 */
[C---:B------:R-:W-:Y:S01]  /*127b0*/  HMMA.16816.F32.BF16 R44, R4.reuse, R18, R132 ;  /* 0x00000012042c723c */ /* 0x040fe20000041884 */
[----:B------:R-:W4:Y:S01]  /*127c0*/  LDSM.16.MT88.4 R16, [R225+0x900] ;  /* 0x00090000e110783b */ /* 0x000f220000004200 */
[--C-:B---3--:R-:W-:Y:S02]  /*127d0*/  FFMA.FTZ R13, R157, c[0x0][0x2d0], -R3.reuse ;  /* 0x0000b4009d0d7a23 */ /* 0x108fe40000010803 */
[----:B------:R-:W-:Y:S02]  /*127e0*/  IMAD.MOV.U32 R157, RZ, RZ, R178 ;  /* 0x000000ffff9d7224 */ /* 0x000fe400078e00b2 */
[----:B------:R3:W-:Y:S02]  /*127f0*/  MUFU.EX2 R185, R13 ;  /* 0x0000000d00b97308 */ /* 0x0007e40000000800 */
[----:B------:R-:W-:Y:S01]  /*12800*/  HMMA.16816.F32.BF16 R60, R4, R28, R52 ;  /* 0x0000001c043c723c */ /* 0x000fe20000041834 */
[----:B-1----:R-:W-:-:S07]  /*12810*/  FFMA.FTZ R8, R100, c[0x0][0x2d0], -R3 ;  /* 0x0000b40064087a23 */ /* 0x002fce0000010803 */
[----:B------:R-:W-:Y:S01]  /*12820*/  HMMA.16816.F32.BF16 R40, R4, R30, R152 ;  /* 0x0000001e0428723c */ /* 0x000fe20000041898 */
[----:B------:R-:W1:Y:S01]  /*12830*/  LDSM.16.MT88.4 R28, [R225+0x2900] ;  /* 0x00290000e11c783b */ /* 0x000e620000004200 */
[----:B------:R5:W-:Y:S01]  /*12840*/  MUFU.EX2 R187, R8 ;  /* 0x0000000800bb7308 */ /* 0x000be20000000800 */
[----:B---3--:R-:W-:-:S05]  /*12850*/  FFMA.FTZ R13, R149, c[0x0][0x2d0], -R0 ;  /* 0x0000b400950d7a23 */ /* 0x008fca0000010800 */
[C---:B------:R-:W-:Y:S01]  /*12860*/  HMMA.16816.F32.BF16 R76, R4.reuse, R24, R128 ;  /* 0x00000018044c723c */ /* 0x040fe20000041880 */
[----:B------:R-:W-:Y:S01]  /*12870*/  IMAD.MOV.U32 R149, RZ, RZ, R177 ;  /* 0x000000ffff957224 */ /* 0x000fe200078e00b1 */
[----:B------:R3:W-:Y:S06]  /*12880*/  MUFU.EX2 R178, R13 ;  /* 0x0000000d00b27308 */ /* 0x0007ec0000000800 */
[----:B------:R-:W-:Y:S01]  /*12890*/  HMMA.16816.F32.BF16 R56, R4, R26, R144 ;  /* 0x0000001a0438723c */ /* 0x000fe20000041890 */
[----:B------:R-:W1:Y:S01]  /*128a0*/  LDSM.16.MT88.4 R24, [R226+0x1900] ;  /* 0x00190000e218783b */ /* 0x000e620000004200 */
[----:B-----5:R-:W-:-:S04]  /*128b0*/  FFMA.FTZ R8, R101, c[0x0][0x2d0], -R3 ;  /* 0x0000b40065087a23 */ /* 0x020fc80000010803 */
[----:B------:R5:W2:Y:S02]  /*128c0*/  MUFU.EX2 R186, R8 ;  /* 0x0000000800ba7308 */ /* 0x000aa40000000800 */
[C---:B------:R-:W-:Y:S01]  /*128d0*/  HMMA.16816.F32.BF16 R52, R4.reuse, R34, R160 ;  /* 0x000000220434723c */ /* 0x040fe200000418a0 */
[----:B------:R-:W-:Y:S01]  /*128e0*/  LDSM.16.MT88.4 R32, [R226+0x2900] ;  /* 0x00290000e220783b */ /* 0x000fe20000004200 */
[----:B---3--:R-:W-:Y:S02]  /*128f0*/  FFMA.FTZ R13, R156, c[0x0][0x2d0], -R0 ;  /* 0x0000b4009c0d7a23 */ /* 0x008fe40000010800 */
[----:B------:R-:W-:Y:S02]  /*12900*/  IMAD.MOV.U32 R156, RZ, RZ, R176 ;  /* 0x000000ffff9c7224 */ /* 0x000fe400078e00b0 */
[----:B------:R3:W1:Y:S02]  /*12910*/  MUFU.EX2 R176, R13 ;  /* 0x0000000d00b07308 */ /* 0x0006640000000800 */
[----:B------:R-:W-:Y:S01]  /*12920*/  HMMA.16816.F32.BF16 R36, R4, R38, R168 ;  /* 0x000000260424723c */ /* 0x000fe200000418a8 */
[----:B-----5:R-:W5:Y:S06]  /*12930*/  LDSM.16.MT88.4 R8, [R226+0x900] ;  /* 0x00090000e208783b */ /* 0x020f6c0000004200 */
[----:B--2---:R-:W-:-:S02]  /*12940*/  F2FP.BF16.PACK_AB R4, R194, R195 ;  /* 0x000000c3c204723e */ /* 0x004fc400000010ff */
[----:B------:R-:W-:Y:S02]  /*12950*/  F2FP.BF16.PACK_AB R5, R186, R187 ;  /* 0x000000bbba05723e */ /* 0x000fe400000010ff */
[----:B------:R-:W-:Y:S02]  /*12960*/  F2FP.BF16.PACK_AB R6, R192, R193 ;  /* 0x000000c1c006723e */ /* 0x000fe400000010ff */
[----:B------:R-:W-:Y:S01]  /*12970*/  F2FP.BF16.PACK_AB R7, R185, R184 ;  /* 0x000000b8b907723e */ /* 0x000fe200000010ff */
[----:B---3--:R-:W-:-:S04]  /*12980*/  FFMA.FTZ R13, R166, c[0x0][0x2d0], -R0 ;  /* 0x0000b400a60d7a23 */ /* 0x008fc80000010800 */
[----:B------:R2:W-:Y:S02]  /*12990*/  MUFU.EX2 R177, R13 ;  /* 0x0000000d00b17308 */ /* 0x0005e40000000800 */
[C---:B----4-:R-:W-:Y:S08]  /*129a0*/  HMMA.16816.F32.BF16 R116, R4.reuse, R16, R180 ;  /* 0x000000100474723c */ /* 0x050ff000000418b4 */
[----:B------:R-:W-:Y:S01]  /*129b0*/  HMMA.16816.F32.BF16 R152, R4, R20, R112 ;  /* 0x000000140498723c */ /* 0x000fe20000041870 */
[----:B--2---:R-:W-:-:S07]  /*129c0*/  FFMA.FTZ R13, R167, c[0x0][0x2d0], -R0 ;  /* 0x0000b400a70d7a23 */ /* 0x004fce0000010800 */
[C---:B-1----:R-:W-:Y:S01]  /*129d0*/  HMMA.16816.F32.BF16 R180, R4.reuse, R28, R96 ;  /* 0x0000001c04b4723c */ /* 0x042fe20000041860 */
[----:B------:R1:W-:Y:S07]  /*129e0*/  MUFU.EX2 R179, R13 ;  /* 0x0000000d00b37308 */ /* 0x0003ee0000000800 */
[C---:B------:R-:W-:Y:S08]  /*129f0*/  HMMA.16816.F32.BF16 R164, R4.reuse, R24, R108 ;  /* 0x0000001804a4723c */ /* 0x040ff0000004186c */
[----:B-----5:R-:W-:Y:S01]  /*12a00*/  HMMA.16816.F32.BF16 R132, R4, R8, R172 ;  /* 0x000000080484723c */ /* 0x020fe200000418ac */
[----:B------:R-:W-:Y:S01]  /*12a10*/  LDSM.16.MT88.4 R172, [R226+0x1d00] ;  /* 0x001d0000e2ac783b */ /* 0x000fe20000004200 */
[----:B-1----:R-:W-:-:S04]  /*12a20*/  FFMA.FTZ R13, R148, c[0x0][0x2d0], -R2 ;  /* 0x0000b400940d7a23 */ /* 0x002fc80000010802 */
[----:B------:R1:W-:Y:S02]  /*12a30*/  MUFU.EX2 R100, R13 ;  /* 0x0000000d00647308 */ /* 0x0003e40000000800 */
[C---:B------:R-:W-:Y:S08]  /*12a40*/  HMMA.16816.F32.BF16 R188, R4.reuse, R32, R92 ;  /* 0x0000002004bc723c */ /* 0x040ff0000004185c */
[----:B------:R-:W-:Y:S01]  /*12a50*/  HMMA.16816.F32.BF16 R120, R4, R18, R120 ;  /* 0x000000120478723c */ /* 0x000fe20000041878 */
[----:B-1----:R-:W-:-:S07]  /*12a60*/  FFMA.FTZ R13, R107, c[0x0][0x2d0], -R2 ;  /* 0x0000b4006b0d7a23 */ /* 0x002fce0000010802 */
[C---:B------:R-:W-:Y:S01]  /*12a70*/  HMMA.16816.F32.BF16 R136, R4.reuse, R10, R136 ;  /* 0x0000000a0488723c */ /* 0x040fe20000041888 */
[----:B------:R1:W2:Y:S07]  /*12a80*/  MUFU.EX2 R107, R13 ;  /* 0x0000000d006b7308 */ /* 0x0002ae0000000800 */
[C---:B------:R-:W-:Y:S08]  /*12a90*/  HMMA.16816.F32.BF16 R88, R4.reuse, R22, R88 ;  /* 0x000000160458723c */ /* 0x040ff00000041858 */
[----:B------:R-:W-:Y:S01]  /*12aa0*/  HMMA.16816.F32.BF16 R168, R4, R26, R84 ;  /* 0x0000001a04a8723c */ /* 0x000fe20000041854 */
[----:B-1----:R-:W-:-:S04]  /*12ab0*/  FFMA.FTZ R13, R103, c[0x0][0x2d0], -R2 ;  /* 0x0000b400670d7a23 */ /* 0x002fc80000010802 */
[----:B------:R1:W-:Y:S03]  /*12ac0*/  MUFU.EX2 R103, R13 ;  /* 0x0000000d00677308 */ /* 0x0003e60000000800 */
[C---:B------:R-:W-:Y:S01]  /*12ad0*/  HMMA.16816.F32.BF16 R112, R4.reuse, R30, R80 ;  /* 0x0000001e0470723c */ /* 0x040fe20000041850 */
[----:B------:R-:W-:Y:S07]  /*12ae0*/  LDSM.16.MT88.4 R80, [R225+0x2d00] ;  /* 0x002d0000e150783b */ /* 0x000fee0000004200 */
[----:B------:R-:W-:Y:S01]  /*12af0*/  HMMA.16816.F32.BF16 R96, R4, R34, R68 ;  /* 0x000000220460723c */ /* 0x000fe20000041844 */
[----:B-1----:R-:W-:-:S06]  /*12b00*/  FFMA.FTZ R13, R150, c[0x0][0x2d0], -R2 ;  /* 0x0000b400960d7a23 */ /* 0x002fcc0000010802 */
[----:B------:R-:W-:Y:S02]  /*12b10*/  F2FP.BF16.PACK_AB R4, R176, R178 ;  /* 0x000000b2b004723e */ /* 0x000fe400000010ff */
[----:B--2---:R-:W-:Y:S01]  /*12b20*/  F2FP.BF16.PACK_AB R5, R107, R100 ;  /* 0x000000646b05723e */ /* 0x004fe200000010ff */
[----:B------:R-:W1:Y:S01]  /*12b30*/  MUFU.EX2 R101, R13 ;  /* 0x0000000d00657308 */ /* 0x000e620000000800 */
[----:B------:R-:W-:Y:S02]  /*12b40*/  F2FP.BF16.PACK_AB R6, R179, R177 ;  /* 0x000000b1b306723e */ /* 0x000fe400000010ff */
[----:B-1----:R-:W-:-:S07]  /*12b50*/  F2FP.BF16.PACK_AB R7, R101, R103 ;  /* 0x000000676507723e */ /* 0x002fce00000010ff */
[C---:B------:R-:W-:Y:S07]  /*12b60*/  HMMA.16816.F32.BF16 R128, R4.reuse, R8, R72 ;  /* 0x000000080480723c */ /* 0x040fee0000041848 */
[----:B------:R-:W-:Y:S01]  /*12b70*/  FFMA.FTZ R8, R212, c[0x0][0x2d0], -R12 ;  /* 0x0000b400d4087a23 */ /* 0x000fe2000001080c */
[----:B------:R-:W-:Y:S01]  /*12b80*/  HMMA.16816.F32.BF16 R108, R4, R10, R48 ;  /* 0x0000000a046c723c */ /* 0x000fe20000041830 */
[----:B------:R-:W-:Y:S02]  /*12b90*/  IMAD.MOV.U32 R212, RZ, RZ, R157 ;  /* 0x000000ffffd47224 */ /* 0x000fe400078e009d */
[----:B------:R1:W-:Y:S01]  /*12ba0*/  MUFU.EX2 R49, R8 ;  /* 0x0000000800317308 */ /* 0x0003e20000000800 */
[----:B------:R-:W-:-:S03]  /*12bb0*/  IMAD.MOV.U32 R9, RZ, RZ, R140 ;  /* 0x000000ffff097224 */ /* 0x000fc600078e008c */
[----:B------:R-:W-:Y:S01]  /*12bc0*/  IMAD.MOV.U32 R51, RZ, RZ, R156 ;  /* 0x000000ffff337224 */ /* 0x000fe200078e009c */
[----:B------:R-:W-:Y:S01]  /*12bd0*/  HMMA.16816.F32.BF16 R144, R4, R18, R56 ;  /* 0x000000120490723c */ /* 0x000fe20000041838 */
[----:B------:R-:W-:Y:S02]  /*12be0*/  IMAD.MOV.U32 R10, RZ, RZ, R141 ;  /* 0x000000ffff0a7224 */ /* 0x000fe400078e008d */
[----:B------:R-:W-:Y:S02]  /*12bf0*/  IMAD.MOV.U32 R11, RZ, RZ, R142 ;  /* 0x000000ffff0b7224 */ /* 0x000fe400078e008e */
[----:B------:R-:W-:-:S03]  /*12c00*/  IMAD.MOV.U32 R50, RZ, RZ, R149 ;  /* 0x000000ffff327224 */ /* 0x000fc600078e0095 */
[C---:B------:R-:W-:Y:S01]  /*12c10*/  HMMA.16816.F32.BF16 R56, R4.reuse, R22, R44 ;  /* 0x000000160438723c */ /* 0x040fe2000004182c */
[----:B-1----:R-:W-:Y:S02]  /*12c20*/  FFMA.FTZ R8, R218, c[0x0][0x2d0], -R12 ;  /* 0x0000b400da087a23 */ /* 0x002fe4000001080c */
[----:B------:R-:W-:Y:S02]  /*12c30*/  IMAD.MOV.U32 R218, RZ, RZ, R151 ;  /* 0x000000ffffda7224 */ /* 0x000fe400078e0097 */
[----:B------:R1:W2:Y:S03]  /*12c40*/  MUFU.EX2 R48, R8 ;  /* 0x0000000800307308 */ /* 0x0002a60000000800 */
[----:B------:R-:W-:Y:S01]  /*12c50*/  HMMA.16816.F32.BF16 R60, R4, R24, R60 ;  /* 0x00000018043c723c */ /* 0x000fe2000004183c */
[----:B------:R-:W-:Y:S02]  /*12c60*/  IMAD.MOV.U32 R46, RZ, RZ, R158 ;  /* 0x000000ffff2e7224 */ /* 0x000fe400078e009e */
[----:B------:R-:W-:-:S02]  /*12c70*/  IMAD.MOV.U32 R45, RZ, RZ, R159 ;  /* 0x000000ffff2d7224 */ /* 0x000fc400078e009f */
[----:B------:R-:W3:Y:S01]  /*12c80*/  LDSM.16.MT88.4 R156, [R225+0x1d00] ;  /* 0x001d0000e19c783b */ /* 0x000ee20000004200 */
[----:B------:R-:W-:Y:S02]  /*12c90*/  IMAD.MOV.U32 R47, RZ, RZ, R143 ;  /* 0x000000ffff2f7224 */ /* 0x000fe400078e008f */
[----:B------:R-:W-:Y:S01]  /*12ca0*/  HMMA.16816.F32.BF16 R64, R4, R20, R64 ;  /* 0x000000140440723c */ /* 0x000fe20000041840 */
[----:B------:R-:W-:Y:S01]  /*12cb0*/  LDSM.16.MT88.4 R140, [R226+0xd00] ;  /* 0x000d0000e28c783b */ /* 0x000fe20000004200 */
[----:B------:R-:W-:Y:S02]  /*12cc0*/  IMAD.MOV.U32 R25, RZ, RZ, R14 ;  /* 0x000000ffff197224 */ /* 0x000fe400078e000e */
[----:B-1----:R-:W-:-:S04]  /*12cd0*/  FFMA.FTZ R8, R214, c[0x0][0x2d0], -R12 ;  /* 0x0000b400d6087a23 */ /* 0x002fc8000001080c */
[C---:B------:R-:W-:Y:S01]  /*12ce0*/  HMMA.16816.F32.BF16 R160, R4.reuse, R16, R76 ;  /* 0x0000001004a0723c */ /* 0x040fe2000004184c */
[----:B------:R-:W-:Y:S01]  /*12cf0*/  IMAD.MOV.U32 R214, RZ, RZ, R15 ;  /* 0x000000ffffd67224 */ /* 0x000fe200078e000f */
[----:B--2---:R-:W-:Y:S01]  /*12d00*/  F2FP.BF16.PACK_AB R92, R48, R49 ;  /* 0x00000031305c723e */ /* 0x004fe200000010ff */
[----:B------:R1:W-:Y:S05]  /*12d10*/  MUFU.EX2 R44, R8 ;  /* 0x00000008002c7308 */ /* 0x0003ea0000000800 */
[C---:B------:R-:W-:Y:S08]  /*12d20*/  HMMA.16816.F32.BF16 R40, R4.reuse, R26, R40 ;  /* 0x0000001a0428723c */ /* 0x040ff00000041828 */
[----:B------:R-:W-:Y:S01]  /*12d30*/  HMMA.16816.F32.BF16 R68, R4, R28, R124 ;  /* 0x0000001c0444723c */ /* 0x000fe2000004187c */
[----:B------:R-:W2:Y:S01]  /*12d40*/  LDSM.16.MT88.4 R124, [R225+0xd00] ;  /* 0x000d0000e17c783b */ /* 0x000ea20000004200 */
[----:B-1----:R-:W-:-:S04]  /*12d50*/  FFMA.FTZ R8, R219, c[0x0][0x2d0], -R12 ;  /* 0x0000b400db087a23 */ /* 0x002fc8000001080c */
[----:B------:R1:W4:Y:S02]  /*12d60*/  MUFU.EX2 R24, R8 ;  /* 0x0000000800187308 */ /* 0x0003240000000800 */
[C---:B------:R-:W-:Y:S08]  /*12d70*/  HMMA.16816.F32.BF16 R52, R4.reuse, R30, R52 ;  /* 0x0000001e0434723c */ /* 0x040ff00000041834 */
[----:B------:R-:W-:Y:S01]  /*12d80*/  HMMA.16816.F32.BF16 R84, R4, R32, R196 ;  /* 0x000000200454723c */ /* 0x000fe200000418c4 */
[----:B-1----:R-:W-:-:S07]  /*12d90*/  FFMA.FTZ R8, R201, c[0x0][0x2d0], -R3 ;  /* 0x0000b400c9087a23 */ /* 0x002fce0000010803 */
[----:B------:R-:W-:Y:S01]  /*12da0*/  HMMA.16816.F32.BF16 R36, R4, R34, R36 ;  /* 0x000000220424723c */ /* 0x000fe20000041824 */
[----:B------:R-:W1:Y:S01]  /*12db0*/  LDSM.16.MT88.4 R4, [R226+0x2d00] ;  /* 0x002d0000e204783b */ /* 0x000e620000004200 */
        /* <DEDUP_REMOVED lines=13> */
[C---:B---3--:R-:W-:Y:S08]  /*12e90*/  HMMA.16816.F32.BF16 R148, R92.reuse, R156, R152 ;  /* 0x0000009c5c94723c */ /* 0x048ff00000041898 */
[----:B------:R-:W-:Y:S01]  /*12ea0*/  HMMA.16816.F32.BF16 R152, R92, R158, R88 ;  /* 0x0000009e5c98723c */ /* 0x000fe20000041858 */
[----:B-1----:R-:W-:-:S04]  /*12eb0*/  FFMA.FTZ R3, R209, c[0x0][0x2d0], -R0 ;  /* 0x0000b400d1037a23 */ /* 0x002fc80000010800 */
[----:B------:R1:W3:Y:S03]  /*12ec0*/  MUFU.EX2 R18, R3 ;  /* 0x0000000300127308 */ /* 0x0002e60000000800 */
[C---:B--2---:R-:W-:Y:S08]  /*12ed0*/  HMMA.16816.F32.BF16 R116, R92.reuse, R124, R116 ;  /* 0x0000007c5c74723c */ /* 0x044ff00000041874 */
[----:B------:R-:W-:Y:S01]  /*12ee0*/  HMMA.16816.F32.BF16 R120, R92, R126, R120 ;  /* 0x0000007e5c78723c */ /* 0x000fe20000041878 */
[----:B-1----:R-:W-:-:S07]  /*12ef0*/  FFMA.FTZ R3, R222, c[0x0][0x2d0], -R0 ;  /* 0x0000b400de037a23 */ /* 0x002fce0000010800 */
[C---:B------:R-:W-:Y:S01]  /*12f00*/  HMMA.16816.F32.BF16 R132, R92.reuse, R140, R132 ;  /* 0x0000008c5c84723c */ /* 0x040fe20000041884 */
[----:B------:R-:W-:Y:S01]  /*12f10*/  FFMA.FTZ R0, R223, c[0x0][0x2d0], -R0 ;  /* 0x0000b400df007a23 */ /* 0x000fe20000010800 */
[----:B------:R1:W-:Y:S06]  /*12f20*/  MUFU.EX2 R17, R3 ;  /* 0x0000000300117308 */ /* 0x0003ec0000000800 */
[C---:B------:R-:W-:Y:S02]  /*12f30*/  HMMA.16816.F32.BF16 R136, R92.reuse, R142, R136 ;  /* 0x0000008e5c88723c */ /* 0x040fe40000041888 */
[----:B------:R2:W4:Y:S06]  /*12f40*/  MUFU.EX2 R16, R0 ;  /* 0x0000000000107308 */ /* 0x00052c0000000800 */
[----:B------:R-:W-:Y:S01]  /*12f50*/  HMMA.16816.F32.BF16 R164, R92, R172, R164 ;  /* 0x000000ac5ca4723c */ /* 0x000fe200000418a4 */
[----:B-1----:R-:W-:-:S04]  /*12f60*/  FADD.FTZ R3, R45, R214 ;  /* 0x000000d62d037221 */ /* 0x002fc80000010000 */
[----:B------:R-:W-:-:S03]  /*12f70*/  FADD.FTZ R10, R10, R3 ;  /* 0x000000030a0a7221 */ /* 0x000fc60000010000 */
[----:B------:R-:W-:Y:S01]  /*12f80*/  HMMA.16816.F32.BF16 R168, R92, R174, R168 ;  /* 0x000000ae5ca8723c */ /* 0x000fe200000418a8 */
[----:B--2---:R-:W-:-:S04]  /*12f90*/  FFMA.FTZ R0, R210, c[0x0][0x2d0], -R2 ;  /* 0x0000b400d2007a23 */ /* 0x004fc80000010802 */
        /* <DEDUP_REMOVED lines=8> */
[----:B----4-:R-:W-:Y:S01]  /*13020*/  F2FP.BF16.PACK_AB R98, R16, R17 ;  /* 0x000000111062723e */ /* 0x010fe200000010ff */
        /* <DEDUP_REMOVED lines=9> */
[----:B------:R-:W-:Y:S02]  /*130c0*/  FADD.FTZ R11, R248, R8 ;  /* 0x00000008f80b7221 */ /* 0x000fe40000010000 */
[----:B--2---:R-:W-:Y:S01]  /*130d0*/  FADD.FTZ R2, R47, R46 ;  /* 0x0000002e2f027221 */ /* 0x004fe20000010000 */
[----:B---3--:R-:W-:Y:S01]  /*130e0*/  F2FP.BF16.PACK_AB R99, R15, R14 ;  /* 0x0000000e0f63723e */ /* 0x008fe200000010ff */
[----:B------:R-:W-:Y:S02]  /*130f0*/  FADD.FTZ R8, R218, R0 ;  /* 0x00000000da087221 */ /* 0x000fe40000010000 */
[----:B------:R-:W-:Y:S02]  /*13100*/  FADD.FTZ R9, R9, R2 ;  /* 0x0000000209097221 */ /* 0x000fe40000010000 */
[----:B------:R-:W-:-:S02]  /*13110*/  FADD.FTZ R3, R212, R11 ;  /* 0x0000000bd4037221 */ /* 0x000fc40000010000 */
        /* <DEDUP_REMOVED lines=69> */
[----:B------:R-:W3:Y:S01]  /*13570*/  LDL R50, [R1+0x64] ;  /* 0x0000640001327983 */ /* 0x000ee20000100800 */
[----:B-1----:R-:W-:Y:S01]  /*13580*/  SEL R3, RZ, 0x10, P6 ;  /* 0x00000010ff037807 */ /* 0x002fe20003000000 */
[----:B------:R-:W-:Y:S01]  /*13590*/  IMAD.MOV.U32 R103, RZ, RZ, R105 ;  /* 0x000000ffff677224 */ /* 0x000fe200078e0069 */
[----:B------:R-:W-:Y:S01]  /*135a0*/  MOV R100, R106 ;  /* 0x0000006a00647202 */ /* 0x000fe20000000f00 */
[----:B------:R-:W-:Y:S01]  /*135b0*/  IMAD.MOV.U32 R108, RZ, RZ, R102 ;  /* 0x000000ffff6c7224 */ /* 0x000fe200078e0066 */
[----:B------:R-:W-:Y:S01]  /*135c0*/  MOV R107, R104 ;  /* 0x00000068006b7202 */ /* 0x000fe20000000f00 */
[----:B------:R-:W-:Y:S01]  /*135d0*/  IMAD.MOV.U32 R243, RZ, RZ, R220 ;  /* 0x000000fffff37224 */ /* 0x000fe200078e00dc */
[----:B------:R-:W-:-:S02]  /*135e0*/  ULDC UR5, c[0x0][0x210] ;  /* 0x0000840000057ab9 */ /* 0x000fc40000000800 */
[----:B------:R-:W-:Y:S02]  /*135f0*/  ULDC UR4, c[0x0][0x1e8] ;  /* 0x00007a0000047ab9 */ /* 0x000fe40000000800 */
[----:B------:R-:W-:Y:S02]  /*13600*/  UIMAD UR5, UR11, UR5, URZ ;  /* 0x000000050b0572a4 */ /* 0x000fe4000f8e023f */
[----:B------:R-:W-:Y:S01]  /*13610*/  UIMAD UR4, UR11, UR4, URZ ;  /* 0x000000040b0472a4 */ /* 0x000fe2000f8e023f */
[----:B--2---:R-:W-:-:S05]  /*13620*/  SHF.L.U32 R0, R212, 0x1, RZ ;  /* 0x00000001d4007819 */ /* 0x004fca00000006ff */
[----:B------:R1:W-:Y:S01]  /*13630*/  STL [R1+0x1c], R0 ;  /* 0x00001c0001007387 */ /* 0x0003e20000100800 */
[----:B---3--:R-:W-:-:S03]  /*13640*/  SHF.L.U64.HI R2, R51, 0x1, R50 ;  /* 0x0000000133027819 */ /* 0x008fc60000010232 */
[----:B------:R2:W-:Y:S01]  /*13650*/  STL [R1+0x28], R3 ;  /* 0x0000280301007387 */ /* 0x0005e20000100800 */
[----:B-1----:R-:W-:-:S05]  /*13660*/  IMAD.SHL.U32 R0, R51, 0x2, RZ ;  /* 0x0000000233007824 */ /* 0x002fca00078e00ff */
[----:B------:R2:W-:Y:S04]  /*13670*/  STL [R1+0x14], R0 ;  /* 0x0000140001007387 */ /* 0x0005e80000100800 */
[----:B------:R2:W-:Y:S02]  /*13680*/  STL [R1+0x18], R2 ;  /* 0x0000180201007387 */ /* 0x0005e40000100800 */
.L_x_832:
[----:B-1----:R1:W5:Y:S01]  /*13690*/  LDL R250, [R1+0x5c] ;  /* 0x00005c0001fa7983 */ /* 0x0023620000100800 */
[----:B------:R-:W-:Y:S04]  /*136a0*/  DEPBAR.LE SB0, 0x0 ;  /* 0x000080000000791a */ /* 0x000fe80000000000 */
[----:B------:R-:W-:Y:S01]  /*136b0*/  BAR.SYNC.DEFER_BLOCKING 0x0 ;  /* 0x0000000000007b1d */ /* 0x000fe20000010000 */
[----:B------:R-:W-:Y:S05]  /*136c0*/  ISETP.GE.AND P0, PT, R243, RZ, PT ;  /* 0x000000fff300720c */ /* 0x000fea0003f06270 */
[----:B------:R1:W5:Y:S04]  /*136d0*/  LDL R249, [R1+0x58] ;  /* 0x0000580001f97983 */ /* 0x0003680000100800 */
[----:B------:R1:W5:Y:S04]  /*136e0*/  LDL R248, [R1+0x30] ;  /* 0x0000300001f87983 */ /* 0x0003680000100800 */
[----:B------:R1:W5:Y:S04]  /*136f0*/  LDL R247, [R1+0x20] ;  /* 0x0000200001f77983 */ /* 0x0003680000100800 */
[----:B------:R1:W5:Y:S04]  /*13700*/  LDL R246, [R1+0x1c] ;  /* 0x00001c0001f67983 */ /* 0x0003680000100800 */
[----:B------:R1:W5:Y:S04]  /*13710*/  LDL R245, [R1+0x14] ;  /* 0x0000140001f57983 */ /* 0x0003680000100800 */
[----:B------:R1:W3:Y:S04]  /*13720*/  LDSM.16.M88.4 R64, [R227+0x6100] ;  /* 0x00610000e340783b */ /* 0x0002e80000000200 */
[----:B------:R1:W5:Y:S04]  /*13730*/  LDL R244, [R1+0x28] ;  /* 0x0000280001f47983 */ /* 0x0003680000100800 */
[----:B------:R1:W4:Y:S04]  /*13740*/  LDSM.16.M88.4 R60, [R227+0x7100] ;  /* 0x00710000e33c783b */ /* 0x0003280000000200 */
[----:B------:R1:W5:Y:S04]  /*13750*/  LDL R242, [R1+0x18] ;  /* 0x0000180001f27983 */ /* 0x0003680000100800 */
[----:B------:R1:W2:Y:S04]  /*13760*/  LDSM.16.M88.4 R16, [R224+0x3100] ;  /* 0x00310000e010783b */ /* 0x0002a80000000200 */
[----:B------:R1:W5:Y:S04]  /*13770*/  LDL R241, [R1] ;  /* 0x0000000001f17983 */ /* 0x0003680000100800 */
        /* <DEDUP_REMOVED lines=10> */
[----:B--2345:R-:W-:Y:S01]  /*13820*/  IADD3 R14, -R244, 0x10, RZ ;  /* 0x00000010f40e7810 */ /* 0x03cfe20007ffe1ff */
[----:B------:R-:W2:Y:S01]  /*13830*/  LDL R4, [R1+0x10] ;  /* 0x0000100001047983 */ /* 0x000ea20000100800 */
[----:B------:R-:W-:Y:S01]  /*13840*/  SEL R20, RZ, 0x10, P4 ;  /* 0x00000010ff147807 */ /* 0x000fe20002000000 */
[----:B------:R-:W-:Y:S01]  /*13850*/  IMAD.SHL.U32 R10, R247, 0x2, RZ ;  /* 0x00000002f70a7824 */ /* 0x000fe200078e00ff */
[----:B------:R-:W-:Y:S01]  /*13860*/  LOP3.LUT R14, R14, 0xf, RZ, 0xc0, !PT ;  /* 0x0000000f0e0e7812 */ /* 0x000fe200078ec0ff */
[----:B------:R-:W3:Y:S01]  /*13870*/  LDL R5, [R1+0xc] ;  /* 0x00000c0001057983 */ /* 0x000ee20000100800 */
[----:B------:R-:W-:Y:S02]  /*13880*/  IADD3 R12, -R20, 0x10, RZ ;  /* 0x00000010140c7810 */ /* 0x000fe40007ffe1ff */
[----:B------:R-:W-:Y:S02]  /*13890*/  SHF.L.U64.HI R7, R249, 0x1, R250 ;  /* 0x00000001f9077819 */ /* 0x000fe400000102fa */
[----:B------:R-:W-:Y:S02]  /*138a0*/  LOP3.LUT R12, R12, 0xf, RZ, 0xc0, !PT ;  /* 0x0000000f0c0c7812 */ /* 0x000fe400078ec0ff */
[----:B--2---:R-:W-:Y:S01]  /*138b0*/  SHF.R.S32.HI R0, RZ, 0x1f, R4 ;  /* 0x0000001fff007819 */ /* 0x004fe20000011404 */
[----:B------:R-:W-:Y:S04]  /*138c0*/  IMAD.WIDE.U32 R2, R4, c[0x0][0x208], RZ ;  /* 0x0000820004027a25 */ /* 0x000fe800078e00ff */
[----:B------:R-:W-:Y:S04]  /*138d0*/  IMAD R0, R0, c[0x0][0x208], RZ ;  /* 0x0000820000007a24 */ /* 0x000fe800078e02ff */
[----:B------:R-:W-:Y:S01]  /*138e0*/  IMAD R0, R4, c[0x0][0x20c], R0 ;  /* 0x0000830004007a24 */ /* 0x000fe200078e0200 */
[----:B---3--:R-:W-:Y:S03]  /*138f0*/  SHF.R.S32.HI R4, RZ, 0x1f, R5 ;  /* 0x0000001fff047819 */ /* 0x008fe60000011405 */
[----:B------:R-:W-:Y:S02]  /*13900*/  IMAD.IADD R3, R3, 0x1, R0 ;  /* 0x0000000103037824 */ /* 0x000fe400078e0200 */
[----:B------:R-:W-:Y:S02]  /*13910*/  IMAD R4, R4, c[0x0][0x218], RZ ;  /* 0x0000860004047a24 */ /* 0x000fe400078e02ff */
[C---:B------:R-:W-:Y:S04]  /*13920*/  IMAD.WIDE.U32 R2, R5.reuse, c[0x0][0x218], R2 ;  /* 0x0000860005027a25 */ /* 0x040fe800078e0002 */
[----:B------:R-:W-:Y:S01]  /*13930*/  IMAD R4, R5, c[0x0][0x21c], R4 ;  /* 0x0000870005047a24 */ /* 0x000fe200078e0204 */
[----:B------:R-:W-:Y:S02]  /*13940*/  IADD3 R0, P0, R2, UR5, RZ ;  /* 0x0000000502007c10 */ /* 0x000fe4000ff1e0ff */
[----:B------:R-:W-:Y:S02]  /*13950*/  SHF.L.U64.HI R5, R247, 0x1, R248 ;  /* 0x00000001f7057819 */ /* 0x000fe400000102f8 */
[----:B------:R-:W-:Y:S02]  /*13960*/  IADD3.X R4, R3, UR10, R4, P0, !PT ;  /* 0x0000000a03047c10 */ /* 0x000fe400087fe404 */
[C---:B------:R-:W-:Y:S04]  /*13970*/  LEA R3, P0, R0.reuse, c[0x0][0x1f8], 0x1 ;  /* 0x00007e0000037a11 */ /* 0x040fe800078008ff */
[----:B------:R-:W-:Y:S02]  /*13980*/  LEA.HI.X R4, R0, c[0x0][0x1fc], R4, 0x1, P0 ;  /* 0x00007f0000047a11 */ /* 0x000fe400000f0c04 */
[----:B------:R-:W2:Y:S04]  /*13990*/  SHFL.IDX PT, R0, R3, 0x1, 0x1c1f ;  /* 0x003c1f0003007f89 */ /* 0x000ea800000e0000 */
[----:B------:R-:W3:Y:S04]  /*139a0*/  SHFL.IDX PT, R2, R4, 0x1, 0x1c1f ;  /* 0x003c1f0004027f89 */ /* 0x000ee800000e0000 */
[----:B------:R-:W4:Y:S04]  /*139b0*/  SHFL.IDX PT, R3, R3, RZ, 0x1c1f ;  /* 0x001c1fff03037589 */ /* 0x000f2800000e0000 */
[----:B------:R-:W1:Y:S01]  /*139c0*/  SHFL.IDX PT, R4, R4, RZ, 0x1c1f ;  /* 0x001c1fff04047589 */ /* 0x000e6200000e0000 */
[----:B--2---:R-:W-:Y:S04]  /*139d0*/  IADD3 R14, P1, P0, R14, R0, R246 ;  /* 0x000000000e0e7210 */ /* 0x004fe8000783e0f6 */
[----:B---3--:R-:W-:Y:S02]  /*139e0*/  IADD3.X R15, RZ, R2, R7, P1, P0 ;  /* 0x00000002ff0f7210 */ /* 0x008fe40000fe0407 */
[----:B------:R-:W-:Y:S04]  /*139f0*/  IADD3 R12, P1, P0, R12, R0, R245 ;  /* 0x000000000c0c7210 */ /* 0x000fe8000783e0f5 */
[--C-:B------:R-:W-:Y:S02]  /*13a00*/  IADD3.X R13, RZ, R2, R242.reuse, P1, P0 ;  /* 0x00000002ff0d7210 */ /* 0x100fe40000fe04f2 */
[-C--:B------:R-:W-:Y:S02]  /*13a10*/  IADD3 R8, P0, R0, R10.reuse, RZ ;  /* 0x0000000a00087210 */ /* 0x080fe40007f1e0ff */
[C---:B----4-:R-:W-:Y:S02]  /*13a20*/  IADD3 R10, P2, R3.reuse, R10, RZ ;  /* 0x0000000a030a7210 */ /* 0x050fe40007f5e0ff */
[----:B------:R-:W-:Y:S01]  /*13a30*/  IADD3 R6, P1, R3, R246, RZ ;  /* 0x000000f603067210 */ /* 0x000fe20007f3e0ff */
[--C-:B------:R-:W-:Y:S01]  /*13a40*/  IMAD.X R9, R2, 0x1, R5.reuse, P0 ;  /* 0x0000000102097824 */ /* 0x100fe200000e0605 */
[----:B------:R-:W-:Y:S01]  /*13a50*/  IADD3 R0, R241, 0x100, RZ ;  /* 0x00000100f1007810 */ /* 0x000fe20007ffe0ff */
[C---:B-1----:R-:W-:Y:S01]  /*13a60*/  IMAD.X R11, R4.reuse, 0x1, R5, P2 ;  /* 0x00000001040b7824 */ /* 0x042fe200010e0605 */
[----:B------:R-:W-:Y:S01]  /*13a70*/  IADD3 R2, P0, R3, R245, RZ ;  /* 0x000000f503027210 */ /* 0x000fe20007f1e0ff */
[----:B------:R-:W-:Y:S01]  /*13a80*/  IMAD.X R7, R4, 0x1, R7, P1 ;  /* 0x0000000104077824 */ /* 0x000fe200008e0607 */
[----:B------:R-:W-:Y:S02]  /*13a90*/  ISETP.NE.U32.AND P1, PT, R244, RZ, PT ;  /* 0x000000fff400720c */ /* 0x000fe40003f25070 */
[----:B------:R1:W-:Y:S01]  /*13aa0*/  LDGSTS.E.BYPASS.LTC128B.128 [R0], [R10.64], !P5 ;  /* 0x000000000a007fae */ /* 0x0003e2000e901d54 */
[----:B------:R-:W-:Y:S01]  /*13ab0*/  IMAD.X R3, R4, 0x1, R242, P0 ;  /* 0x0000000104037824 */ /* 0x000fe200000e06f2 */
[----:B------:R-:W-:Y:S02]  /*13ac0*/  ISETP.NE.U32.AND P0, PT, R20, RZ, PT ;  /* 0x000000ff1400720c */ /* 0x000fe40003f05070 */
[----:B------:R1:W-:Y:S04]  /*13ad0*/  LDGSTS.E.BYPASS.LTC128B.128 [R0+0x1000], [R6.64], !P6 ;  /* 0x0100000006007fae */ /* 0x0003e8000f101d54 */
[----:B------:R1:W-:Y:S04]  /*13ae0*/  LDGSTS.E.BYPASS.LTC128B.128 [R0+0x2000], [R2.64], !P4 ;  /* 0x0200000002007fae */ /* 0x0003e8000e101d54 */
[----:B------:R1:W-:Y:S04]  /*13af0*/  LDGSTS.E.BYPASS.LTC128B.128 [R0+0x800], [R8.64], !P5 ;  /* 0x0080000008007fae */ /* 0x0003e8000e901d54 */
[----:B------:R1:W-:Y:S04]  /*13b00*/  LDGSTS.E.BYPASS.LTC128B.128.ZFILL [R0+0x1800], [R14.64], P1 ;  /* 0x018000000e007fae */ /* 0x0003e80008941d54 */
[----:B------:R1:W-:Y:S02]  /*13b10*/  LDGSTS.E.BYPASS.LTC128B.128.ZFILL [R0+0x2800], [R12.64], P0 ;  /* 0x028000000c007fae */ /* 0x0003e40008141d54 */
.L_x_830:
[-C--:B-1234-:R-:W-:Y:S01]  /*13b20*/  HMMA.16816.F32.BF16 R4, R64, R16.reuse, RZ ;  /* 0x000000104004723c */ /* 0x09efe200000418ff */
        /* <DEDUP_REMOVED lines=9> */
[----:B------:R-:W-:Y:S07]  /*13bc0*/  LDSM.16.M88.4 R216, [R228+0x9100] ;  /* 0x00910000e4d8783b */ /* 0x000fee0000000200 */
[C---:B------:R-:W-:Y:S01]  /*13bd0*/  HMMA.16816.F32.BF16 R24, R60.reuse, R32, RZ ;  /* 0x000000203c18723c */ /* 0x040fe200000418ff */
[----:B------:R-:W-:Y:S07]  /*13be0*/  LDSM.16.M88.4 R220, [R233] ;  /* 0x00000000e9dc783b */ /* 0x000fee0000000200 */
        /* <DEDUP_REMOVED lines=26> */
[-C--:B------:R-:W-:Y:S08]  /*13d90*/  HMMA.16816.F32.BF16 R52, R180, R200.reuse, R52 ;  /* 0x000000c8b434723c */ /* 0x080ff00000041834 */
[C---:B------:R-:W-:Y:S08]  /*13da0*/  HMMA.16816.F32.BF16 R56, R188.reuse, R200, R56 ;  /* 0x000000c8bc38723c */ /* 0x040ff00000041838 */
[-C--:B------:R-:W-:Y:S01]  /*13db0*/  HMMA.16816.F32.BF16 R60, R188, R202.reuse, R60 ;  /* 0x000000cabc3c723c */ /* 0x080fe2000004183c */
[----:B------:R-:W2:Y:S07]  /*13dc0*/  LDSM.16.M88.4 R188, [R228+0x8100] ;  /* 0x00810000e4bc783b */ /* 0x000eae0000000200 */
[----:B------:R-:W-:Y:S01]  /*13dd0*/  HMMA.16816.F32.BF16 R64, R180, R202, R64 ;  /* 0x000000cab440723c */ /* 0x000fe20000041840 */
[----:B------:R-:W2:Y:S08]  /*13de0*/  LDSM.16.M88.4 R180, [R236] ;  /* 0x00000000ecb4783b */ /* 0x000eb00000000200 */
[----:B------:R-:W3:Y:S01]  /*13df0*/  LDSM.16.M88.4 R200, [R235] ;  /* 0x00000000ebc8783b */ /* 0x000ee20000000200 */
[-C--:B-1----:R-:W-:Y:S08]  /*13e00*/  HMMA.16816.F32.BF16 R4, R176, R204.reuse, R4 ;  /* 0x000000ccb004723c */ /* 0x082ff00000041804 */
[C---:B------:R-:W-:Y:S08]  /*13e10*/  HMMA.16816.F32.BF16 R8, R208.reuse, R204, R8 ;  /* 0x000000ccd008723c */ /* 0x040ff00000041808 */
[-C--:B------:R-:W-:Y:S08]  /*13e20*/  HMMA.16816.F32.BF16 R12, R208, R206.reuse, R12 ;  /* 0x000000ced00c723c */ /* 0x080ff0000004180c */
[C---:B------:R-:W-:Y:S01]  /*13e30*/  HMMA.16816.F32.BF16 R16, R176.reuse, R206, R16 ;  /* 0x000000ceb010723c */ /* 0x040fe20000041810 */
[----:B------:R-:W-:Y:S07]  /*13e40*/  LDSM.16.M88.4 R204, [R224+0x5900] ;  /* 0x00590000e0cc783b */ /* 0x000fee0000000200 */
[-C--:B--2---:R-:W-:Y:S08]  /*13e50*/  HMMA.16816.F32.BF16 R20, R176, R184.reuse, R20 ;  /* 0x000000b8b014723c */ /* 0x084ff00000041814 */
[C---:B------:R-:W-:Y:S08]  /*13e60*/  HMMA.16816.F32.BF16 R24, R208.reuse, R184, R24 ;  /* 0x000000b8d018723c */ /* 0x040ff00000041818 */
[-C--:B------:R-:W-:Y:S08]  /*13e70*/  HMMA.16816.F32.BF16 R28, R208, R186.reuse, R28 ;  /* 0x000000bad01c723c */ /* 0x080ff0000004181c */
[C---:B------:R-:W-:Y:S01]  /*13e80*/  HMMA.16816.F32.BF16 R32, R176.reuse, R186, R32 ;  /* 0x000000bab020723c */ /* 0x040fe20000041820 */
[----:B------:R-:W-:Y:S07]  /*13e90*/  LDSM.16.M88.4 R184, [R227+0xa100] ;  /* 0x00a10000e3b8783b */ /* 0x000fee0000000200 */
        /* <DEDUP_REMOVED lines=10> */
[----:B------:R-:W1:Y:S07]  /*13f40*/  LDSM.16.M88.4 R176, [R234] ;  /* 0x00000000eab0783b */ /* 0x000e6e0000000200 */
[-C--:B------:R-:W-:Y:S01]  /*13f50*/  HMMA.16816.F32.BF16 R4, R188, R212.reuse, R4 ;  /* 0x000000d4bc04723c */ /* 0x080fe20000041804 */
[----:B------:R-:W2:Y:S07]  /*13f60*/  LDSM.16.M88.4 R196, [R227+0xb100] ;  /* 0x00b10000e3c4783b */ /* 0x000eae0000000200 */
        /* <DEDUP_REMOVED lines=12> */
[C---:B------:R-:W-:Y:S08]  /*14030*/  HMMA.16816.F32.BF16 R48, R188.reuse, R202, R48 ;  /* 0x000000cabc30723c */ /* 0x040ff00000041830 */
[-C--:B-1----:R-:W-:Y:S08]  /*14040*/  HMMA.16816.F32.BF16 R52, R188, R176.reuse, R52 ;  /* 0x000000b0bc34723c */ /* 0x082ff00000041834 */
[C---:B------:R-:W-:Y:S08]  /*14050*/  HMMA.16816.F32.BF16 R56, R216.reuse, R176, R56 ;  /* 0x000000b0d838723c */ /* 0x040ff00000041838 */
[-C--:B------:R-:W-:Y:S08]  /*14060*/  HMMA.16816.F32.BF16 R60, R216, R178.reuse, R60 ;  /* 0x000000b2d83c723c */ /* 0x080ff0000004183c */
[----:B------:R-:W-:Y:S01]  /*14070*/  HMMA.16816.F32.BF16 R64, R188, R178, R64 ;  /* 0x000000b2bc40723c */ /* 0x000fe20000041840 */
[----:B------:R-:W1:Y:S07]  /*14080*/  LDSM.16.M88.4 R176, [R228+0xb100] ;  /* 0x00b10000e4b0783b */ /* 0x000e6e0000000200 */
[-C--:B------:R-:W-:Y:S08]  /*14090*/  HMMA.16816.F32.BF16 R4, R184, R192.reuse, R4 ;  /* 0x000000c0b804723c */ /* 0x080ff00000041804 */
        /* <DEDUP_REMOVED lines=96> */
[----:B--2---:R-:W-:Y:S02]  /*146a0*/  FMUL.FTZ R25, R48, c[0x0][0x320] ;  /* 0x0000c80030197a20 */ /* 0x004fe40000410000 */
        /* <DEDUP_REMOVED lines=68> */
[----:B--2345:R-:W-:Y:S01]  /*14af0*/  IADD3 R14, -R244, 0x10, RZ ;  /* 0x00000010f40e7810 */ /* 0x03cfe20007ffe1ff */
[----:B------:R-:W2:Y:S01]  /*14b00*/  LDL R0, [R1+0x54] ;  /* 0x0000540001007983 */ /* 0x000ea20000100800 */
[----:B-1----:R-:W-:Y:S01]  /*14b10*/  SEL R16, RZ, 0x10, P4 ;  /* 0x00000010ff107807 */ /* 0x002fe20002000000 */
[----:B------:R-:W-:Y:S01]  /*14b20*/  IMAD.MOV.U32 R2, RZ, RZ, c[0x0][0x2b8] ;  /* 0x0000ae00ff027624 */ /* 0x000fe200078e00ff */
[----:B------:R-:W-:Y:S01]  /*14b30*/  LOP3.LUT R14, R14, 0xf, RZ, 0xc0, !PT ;  /* 0x0000000f0e0e7812 */ /* 0x000fe200078ec0ff */
[----:B------:R-:W-:Y:S01]  /*14b40*/  IMAD.MOV.U32 R6, RZ, RZ, RZ ;  /* 0x000000ffff067224 */ /* 0x000fe200078e00ff */
[----:B------:R-:W-:Y:S01]  /*14b50*/  IADD3 R12, -R16, 0x10, RZ ;  /* 0x00000010100c7810 */ /* 0x000fe20007ffe1ff */
[----:B------:R-:W-:Y:S01]  /*14b60*/  IMAD.SHL.U32 R10, R247, 0x2, RZ ;  /* 0x00000002f70a7824 */ /* 0x000fe200078e00ff */
[----:B------:R-:W-:Y:S02]  /*14b70*/  ISETP.NE.AND P1, PT, R2, 0x1, PT ;  /* 0x000000010200780c */ /* 0x000fe40003f25270 */
[----:B------:R-:W-:Y:S02]  /*14b80*/  LEA R2, R243, UR13, 0x6 ;  /* 0x0000000df3027c11 */ /* 0x000fe4000f8e30ff */
[----:B------:R-:W-:Y:S02]  /*14b90*/  LOP3.LUT R12, R12, 0xf, RZ, 0xc0, !PT ;  /* 0x0000000f0c0c7812 */ /* 0x000fe400078ec0ff */
[----:B--2---:R-:W-:Y:S07]  /*14ba0*/  IADD3 R2, R2, -0x40, R0 ;  /* 0xffffffc002027810 */ /* 0x004fee0007ffe000 */
        /* <DEDUP_REMOVED lines=10> */
[----:B------:R1:W-:Y:S01]  /*14c50*/  STL [R1+0x10], R7 ;  /* 0x0000100701007387 */ /* 0x0003e20000100800 */
[----:B------:R-:W-:Y:S03]  /*14c60*/  SHF.R.S32.HI R0, RZ, 0x1f, R7 ;  /* 0x0000001fff007819 */ /* 0x000fe60000011407 */
[----:B------:R2:W3:Y:S02]  /*14c70*/  @!P3 LDG.E R6, [R4.64] ;  /* 0x000000140406b981 */ /* 0x0004e4000c1e1900 */
[----:B------:R-:W-:Y:S04]  /*14c80*/  IMAD R0, R0, c[0x0][0x1e0], RZ ;  /* 0x0000780000007a24 */ /* 0x000fe800078e02ff */
[----:B------:R-:W-:Y:S04]  /*14c90*/  IMAD R0, R7, c[0x0][0x1e4], R0 ;  /* 0x0000790007007a24 */ /* 0x000fe800078e0200 */
[----:B------:R-:W-:Y:S01]  /*14ca0*/  IMAD.IADD R3, R3, 0x1, R0 ;  /* 0x0000000103037824 */ /* 0x000fe200078e0200 */
[----:B-1----:R-:W-:Y:S02]  /*14cb0*/  SHF.L.U64.HI R7, R249, 0x1, R250 ;  /* 0x00000001f9077819 */ /* 0x002fe400000102fa */
[----:B--2---:R-:W-:Y:S01]  /*14cc0*/  SHF.L.U64.HI R5, R247, 0x1, R248 ;  /* 0x00000001f7057819 */ /* 0x004fe200000102f8 */
[----:B---3--:R-:W-:Y:S01]  /*14cd0*/  STL [R1+0xc], R6 ;  /* 0x00000c0601007387 */ /* 0x008fe20000100800 */
[----:B------:R-:W-:Y:S01]  /*14ce0*/  SHF.R.S32.HI R4, RZ, 0x1f, R6 ;  /* 0x0000001fff047819 */ /* 0x000fe20000011406 */
[----:B------:R-:W-:Y:S04]  /*14cf0*/  IMAD.WIDE.U32 R2, R6, c[0x0][0x1f0], R2 ;  /* 0x00007c0006027a25 */ /* 0x000fe800078e0002 */
[----:B------:R-:W-:Y:S01]  /*14d00*/  IMAD R4, R4, c[0x0][0x1f0], RZ ;  /* 0x00007c0004047a24 */ /* 0x000fe200078e02ff */
[----:B------:R-:W-:Y:S03]  /*14d10*/  IADD3 R0, P0, R2, UR4, RZ ;  /* 0x0000000402007c10 */ /* 0x000fe6000ff1e0ff */
[----:B------:R-:W-:Y:S05]  /*14d20*/  IMAD R4, R6, c[0x0][0x1f4], R4 ;  /* 0x00007d0006047a24 */ /* 0x000fea00078e0204 */
[----:B------:R-:W-:Y:S02]  /*14d30*/  IADD3.X R4, R3, UR16, R4, P0, !PT ;  /* 0x0000001003047c10 */ /* 0x000fe400087fe404 */
[C---:B------:R-:W-:Y:S04]  /*14d40*/  LEA R3, P0, R0.reuse, c[0x0][0x1c8], 0x1 ;  /* 0x0000720000037a11 */ /* 0x040fe800078008ff */
[----:B------:R-:W-:Y:S02]  /*14d50*/  LEA.HI.X R4, R0, c[0x0][0x1cc], R4, 0x1, P0 ;  /* 0x0000730000047a11 */ /* 0x000fe400000f0c04 */
[----:B------:R-:W1:Y:S04]  /*14d60*/  SHFL.IDX PT, R0, R3, 0x1, 0x1c1f ;  /* 0x003c1f0003007f89 */ /* 0x000e6800000e0000 */
[----:B------:R-:W2:Y:S04]  /*14d70*/  SHFL.IDX PT, R2, R4, 0x1, 0x1c1f ;  /* 0x003c1f0004027f89 */ /* 0x000ea800000e0000 */
[----:B------:R-:W3:Y:S04]  /*14d80*/  SHFL.IDX PT, R3, R3, RZ, 0x1c1f ;  /* 0x001c1fff03037589 */ /* 0x000ee800000e0000 */
[----:B------:R-:W4:Y:S01]  /*14d90*/  SHFL.IDX PT, R4, R4, RZ, 0x1c1f ;  /* 0x001c1fff04047589 */ /* 0x000f2200000e0000 */
[----:B-1----:R-:W-:Y:S04]  /*14da0*/  IADD3 R14, P1, P0, R14, R0, R246 ;  /* 0x000000000e0e7210 */ /* 0x002fe8000783e0f6 */
[----:B--2---:R-:W-:Y:S02]  /*14db0*/  IADD3.X R15, RZ, R2, R7, P1, P0 ;  /* 0x00000002ff0f7210 */ /* 0x004fe40000fe0407 */
[----:B------:R-:W-:Y:S04]  /*14dc0*/  IADD3 R12, P1, P0, R12, R0, R245 ;  /* 0x000000000c0c7210 */ /* 0x000fe8000783e0f5 */
[--C-:B------:R-:W-:Y:S02]  /*14dd0*/  IADD3.X R13, RZ, R2, R242.reuse, P1, P0 ;  /* 0x00000002ff0d7210 */ /* 0x100fe40000fe04f2 */
[-C--:B------:R-:W-:Y:S02]  /*14de0*/  IADD3 R8, P0, R0, R10.reuse, RZ ;  /* 0x0000000a00087210 */ /* 0x080fe40007f1e0ff */
[C---:B---3--:R-:W-:Y:S02]  /*14df0*/  IADD3 R10, P2, R3.reuse, R10, RZ ;  /* 0x0000000a030a7210 */ /* 0x048fe40007f5e0ff */
[C---:B------:R-:W-:Y:S01]  /*14e00*/  IADD3 R6, P1, R3.reuse, R246, RZ ;  /* 0x000000f603067210 */ /* 0x040fe20007f3e0ff */
[--C-:B------:R-:W-:Y:S01]  /*14e10*/  IMAD.X R9, R2, 0x1, R5.reuse, P0 ;  /* 0x0000000102097824 */ /* 0x100fe200000e0605 */
[----:B------:R-:W-:Y:S01]  /*14e20*/  IADD3 R2, P0, R3, R245, RZ ;  /* 0x000000f503027210 */ /* 0x000fe20007f1e0ff */
[C---:B----4-:R-:W-:Y:S02]  /*14e30*/  IMAD.X R11, R4.reuse, 0x1, R5, P2 ;  /* 0x00000001040b7824 */ /* 0x050fe400010e0605 */
[----:B------:R-:W-:Y:S01]  /*14e40*/  IMAD.X R7, R4, 0x1, R7, P1 ;  /* 0x0000000104077824 */ /* 0x000fe200008e0607 */
[----:B------:R-:W-:Y:S01]  /*14e50*/  ISETP.NE.U32.AND P1, PT, R244, RZ, PT ;  /* 0x000000fff400720c */ /* 0x000fe20003f25070 */
[----:B------:R-:W-:Y:S01]  /*14e60*/  IMAD.X R3, R4, 0x1, R242, P0 ;  /* 0x0000000104037824 */ /* 0x000fe200000e06f2 */
[----:B------:R1:W-:Y:S01]  /*14e70*/  LDGSTS.E.BYPASS.LTC128B.128 [R241+0x3100], [R10.64], !P5 ;  /* 0x031000000af17fae */ /* 0x0003e2000e901d54 */
[----:B------:R-:W-:Y:S03]  /*14e80*/  ISETP.NE.U32.AND P0, PT, R16, RZ, PT ;  /* 0x000000ff1000720c */ /* 0x000fe60003f05070 */
[----:B------:R1:W-:Y:S04]  /*14e90*/  LDGSTS.E.BYPASS.LTC128B.128 [R241+0x4100], [R6.64], !P6 ;  /* 0x0410000006f17fae */ /* 0x0003e8000f101d54 */
[----:B------:R1:W-:Y:S04]  /*14ea0*/  LDGSTS.E.BYPASS.LTC128B.128 [R241+0x5100], [R2.64], !P4 ;  /* 0x0510000002f17fae */ /* 0x0003e8000e101d54 */
[----:B------:R1:W-:Y:S04]  /*14eb0*/  LDGSTS.E.BYPASS.LTC128B.128 [R241+0x3900], [R8.64], !P5 ;  /* 0x0390000008f17fae */ /* 0x0003e8000e901d54 */
[----:B------:R1:W-:Y:S04]  /*14ec0*/  LDGSTS.E.BYPASS.LTC128B.128.ZFILL [R241+0x4900], [R14.64], P1 ;  /* 0x049000000ef17fae */ /* 0x0003e80008941d54 */
[----:B------:R1:W-:Y:S02]  /*14ed0*/  LDGSTS.E.BYPASS.LTC128B.128.ZFILL [R241+0x5900], [R12.64], P0 ;  /* 0x059000000cf17fae */ /* 0x0003e40008141d54 */
.L_x_831:
[----:B-1234-:R-:W2:Y:S01]  /*14ee0*/  LDL R3, [R1+0x24] ;  /* 0x0000240001037983 */ /* 0x01eea20000100800 */
        /* <DEDUP_REMOVED lines=10> */
[----:B------:R-:W1:Y:S08]  /*14f90*/  SHFL.IDX PT, R0, R3, RZ, 0x1c1f ;  /* 0x001c1fff03007589 */ /* 0x000e7000000e0000 */
[----:B------:R-:W-:Y:S08]  /*14fa0*/  SHFL.IDX PT, R6, R3, 0x1, 0x1c1f ;  /* 0x003c1f0003067f89 */ /* 0x000ff000000e0000 */
[----:B------:R-:W-:Y:S01]  /*14fb0*/  SHFL.IDX PT, R7, R3, 0x2, 0x1c1f ;  /* 0x005c1f0003077f89 */ /* 0x000fe200000e0000 */
[----:B-1----:R-:W-:Y:S07]  /*14fc0*/  IMAD.IADD R0, R4, 0x1, R0 ;  /* 0x0000000104007824 */ /* 0x002fee00078e0200 */
        /* <DEDUP_REMOVED lines=42> */
[----:B------:R-:W-:Y:S02]  /*15270*/  FSEL R212, R17, -INF , P1 ;  /* 0xff80000011d47808 */ /* 0x000fe40000800000 */
[----:B------:R-:W-:Y:S02]  /*15280*/  ISETP.GT.AND P1, PT, R2, 0x1, PT ;  /* 0x000000010200780c */ /* 0x000fe40003f24270 */
[----:B------:R-:W-:Y:S02]  /*15290*/  FMNMX.FTZ R0, R200, R0, !PT ;  /* 0x00000000c8007209 */ /* 0x000fe40007810000 */
[----:B------:R-:W-:Y:S02]  /*152a0*/  FSEL R52, R18, -INF , P0 ;  /* 0xff80000012347808 */ /* 0x000fe40000000000 */
[----:B------:R-:W-:Y:S02]  /*152b0*/  FSEL R15, R184, -INF , P1 ;  /* 0xff800000b80f7808 */ /* 0x000fe40000800000 */
[C---:B------:R-:W-:Y:S02]  /*152c0*/  ISETP.GT.AND P1, PT, R2.reuse, 0x9, PT ;  /* 0x000000090200780c */ /* 0x040fe40003f24270 */
[----:B------:R-:W-:Y:S02]  /*152d0*/  ISETP.GT.AND P0, PT, R2, RZ, PT ;  /* 0x000000ff0200720c */ /* 0x000fe40003f04270 */
[----:B------:R-:W-:Y:S02]  /*152e0*/  FMNMX.FTZ R0, R204, R0, !PT ;  /* 0x00000000cc007209 */ /* 0x000fe40007810000 */
[----:B------:R-:W-:Y:S02]  /*152f0*/  FSEL R20, R180, -INF , P1 ;  /* 0xff800000b4147808 */ /* 0x000fe40000800000 */
[----:B------:R-:W-:Y:S02]  /*15300*/  FSEL R6, R185, -INF , P0 ;  /* 0xff800000b9067808 */ /* 0x000fe40000000000 */
[C---:B------:R-:W-:Y:S02]  /*15310*/  ISETP.GT.AND P0, PT, R2.reuse, 0x8, PT ;  /* 0x000000080200780c */ /* 0x040fe40003f04270 */
[----:B------:R-:W-:Y:S02]  /*15320*/  ISETP.GT.AND P1, PT, R2, 0x11, PT ;  /* 0x000000110200780c */ /* 0x000fe40003f24270 */
[----:B------:R-:W-:Y:S01]  /*15330*/  FMNMX.FTZ R106, R205, R0, !PT ;  /* 0x00000000cd6a7209 */ /* 0x000fe20007810000 */
[----:B------:R-:W-:Y:S01]  /*15340*/  IMAD.IADD R0, R4, 0x1, R7 ;  /* 0x0000000104007824 */ /* 0x000fe200078e0207 */
[----:B------:R-:W-:Y:S02]  /*15350*/  FSEL R18, R181, -INF , P0 ;  /* 0xff800000b5127808 */ /* 0x000fe40000000000 */
[----:B------:R-:W-:Y:S02]  /*15360*/  FSEL R45, R110, -INF , P1 ;  /* 0xff8000006e2d7808 */ /* 0x000fe40000800000 */
[C---:B------:R-:W-:Y:S02]  /*15370*/  ISETP.GT.AND P1, PT, R2.reuse, 0x19, PT ;  /* 0x000000190200780c */ /* 0x040fe40003f24270 */
[----:B------:R-:W-:Y:S02]  /*15380*/  ISETP.GT.AND P0, PT, R2, 0x10, PT ;  /* 0x000000100200780c */ /* 0x000fe40003f04270 */
[----:B------:R-:W-:Y:S02]  /*15390*/  FMNMX.FTZ R106, R64, R106, !PT ;  /* 0x0000006a406a7209 */ /* 0x000fe40007810000 */
[----:B------:R-:W-:Y:S02]  /*153a0*/  FSEL R44, R111, -INF , P0 ;  /* 0xff8000006f2c7808 */ /* 0x000fe40000000000 */
[C---:B------:R-:W-:Y:S02]  /*153b0*/  ISETP.GT.AND P0, PT, R2.reuse, 0x18, PT ;  /* 0x000000180200780c */ /* 0x040fe40003f04270 */
        /* <DEDUP_REMOVED lines=11> */
[----:B------:R-:W-:Y:S01]  /*15470*/  FSEL R210, R54, -INF , P1 ;  /* 0xff80000036d27808 */ /* 0x000fe20000800000 */
[----:B------:R-:W-:Y:S01]  /*15480*/  LDSM.16.MT88.4 R36, [R226+0x100] ;  /* 0x00010000e224783b */ /* 0x000fe20000004200 */
[----:B------:R-:W-:Y:S02]  /*15490*/  ISETP.GT.AND P1, PT, R2, 0x31, PT ;  /* 0x000000310200780c */ /* 0x000fe40003f24270 */
[----:B------:R-:W-:Y:S02]  /*154a0*/  FMNMX.FTZ R7, R18, R7, !PT ;  /* 0x0000000712077209 */ /* 0x000fe40007810000 */
[----:B------:R-:W-:Y:S02]  /*154b0*/  ISETP.GT.AND P0, PT, R2, 0x28, PT ;  /* 0x000000280200780c */ /* 0x000fe40003f04270 */
[----:B------:R-:W-:Y:S02]  /*154c0*/  FMNMX.FTZ R106, R212, R106, !PT ;  /* 0x0000006ad46a7209 */ /* 0x000fe40007810000 */
[----:B------:R-:W-:Y:S02]  /*154d0*/  FMNMX.FTZ R7, R20, R7, !PT ;  /* 0x0000000714077209 */ /* 0x000fe40007810000 */
[----:B------:R-:W-:Y:S01]  /*154e0*/  FSEL R202, R50, -INF , P0 ;  /* 0xff80000032ca7808 */ /* 0x000fe20000000000 */
[----:B------:R-:W1:Y:S01]  /*154f0*/  SHFL.BFLY PT, R8, R106, 0x2, 0x1f ;  /* 0x0c401f006a087f89 */ /* 0x000e6200000e0000 */
[----:B------:R-:W-:Y:S02]  /*15500*/  FSEL R50, R55, -INF , P1 ;  /* 0xff80000037327808 */ /* 0x000fe40000800000 */
[C---:B------:R-:W-:Y:S02]  /*15510*/  ISETP.GT.AND P1, PT, R2.reuse, 0x38, PT ;  /* 0x000000380200780c */ /* 0x040fe40003f24270 */
[----:B------:R-:W-:Y:S02]  /*15520*/  ISETP.GT.AND P2, PT, R2, 0x29, PT ;  /* 0x000000290200780c */ /* 0x000fe40003f44270 */
[----:B------:R-:W-:Y:S02]  /*15530*/  FSEL R48, R22, -INF , P1 ;  /* 0xff80000016307808 */ /* 0x000fe40000800000 */
[----:B------:R-:W-:Y:S02]  /*15540*/  ISETP.GT.AND P1, PT, R2, 0x39, PT ;  /* 0x000000390200780c */ /* 0x000fe40003f24270 */
[----:B------:R-:W-:Y:S02]  /*15550*/  FMNMX.FTZ R2, R44, R7, !PT ;  /* 0x000000072c027209 */ /* 0x000fe40007810000 */
[----:B------:R-:W-:Y:S02]  /*15560*/  ISETP.GT.AND P0, PT, R0, RZ, PT ;  /* 0x000000ff0000720c */ /* 0x000fe40003f04270 */
[----:B------:R-:W-:Y:S02]  /*15570*/  FMNMX.FTZ R2, R45, R2, !PT ;  /* 0x000000022d027209 */ /* 0x000fe40007810000 */
[----:B------:R-:W-:Y:S02]  /*15580*/  FSEL R4, R207, -INF , P0 ;  /* 0xff800000cf047808 */ /* 0x000fe40000000000 */
[----:B------:R-:W-:Y:S02]  /*15590*/  FMNMX.FTZ R2, R60, R2, !PT ;  /* 0x000000023c027209 */ /* 0x000fe40007810000 */
[----:B------:R-:W-:Y:S02]  /*155a0*/  ISETP.GT.AND P0, PT, R0, 0x1, PT ;  /* 0x000000010000780c */ /* 0x000fe40003f04270 */
[----:B------:R-:W-:Y:S02]  /*155b0*/  FMNMX.FTZ R2, R61, R2, !PT ;  /* 0x000000023d027209 */ /* 0x000fe40007810000 */
[----:B------:R-:W-:Y:S02]  /*155c0*/  FSEL R17, R199, -INF , P0 ;  /* 0xff800000c7117808 */ /* 0x000fe40000000000 */
[----:B------:R-:W-:Y:S02]  /*155d0*/  FMNMX.FTZ R2, R194, R2, !PT ;  /* 0x00000002c2027209 */ /* 0x000fe40007810000 */
[----:B------:R-:W-:Y:S02]  /*155e0*/  ISETP.GT.AND P0, PT, R0, 0x8, PT ;  /* 0x000000080000780c */ /* 0x000fe40003f04270 */
[----:B------:R-:W-:Y:S02]  /*155f0*/  FMNMX.FTZ R2, R195, R2, !PT ;  /* 0x00000002c3027209 */ /* 0x000fe40007810000 */
[----:B-1----:R-:W-:Y:S02]  /*15600*/  FMNMX.FTZ R106, R8, R106, !PT ;  /* 0x0000006a086a7209 */ /* 0x002fe40007810000 */
[----:B------:R-:W-:Y:S02]  /*15610*/  FSEL R8, R198, -INF , P0 ;  /* 0xff800000c6087808 */ /* 0x000fe40000000000 */
[----:B------:R-:W-:Y:S01]  /*15620*/  ISETP.GT.AND P0, PT, R0, 0x9, PT ;  /* 0x000000090000780c */ /* 0x000fe20003f04270 */
[----:B------:R-:W1:Y:S01]  /*15630*/  SHFL.BFLY PT, R22, R106, 0x1, 0x1f ;  /* 0x0c201f006a167f89 */ /* 0x000e6200000e0000 */
[----:B------:R-:W-:Y:S02]  /*15640*/  FSEL R203, R51, -INF , P2 ;  /* 0xff80000033cb7808 */ /* 0x000fe40001000000 */
[----:B------:R-:W-:Y:S02]  /*15650*/  FMNMX.FTZ R2, R202, R2, !PT ;  /* 0x00000002ca027209 */ /* 0x000fe40007810000 */
[----:B------:R-:W-:Y:S02]  /*15660*/  FSEL R14, R196, -INF , P0 ;  /* 0xff800000c40e7808 */ /* 0x000fe40000000000 */
[----:B------:R-:W-:Y:S02]  /*15670*/  ISETP.GT.AND P0, PT, R3, RZ, PT ;  /* 0x000000ff0300720c */ /* 0x000fe40003f04270 */
[----:B-----5:R-:W-:Y:S01]  /*15680*/  FSEL R248, R67, -INF , P1 ;  /* 0xff80000043f87808 */ /* 0x020fe20000800000 */
[----:B------:R-:W-:Y:S01]  /*15690*/  IMAD.MOV.U32 R67, RZ, RZ, R53 ;  /* 0x000000ffff437224 */ /* 0x000fe200078e0035 */
        /* <DEDUP_REMOVED lines=9> */
[----:B------:R-:W-:Y:S01]  /*15730*/  IMAD.MOV.U32 R209, RZ, RZ, R52 ;  /* 0x000000ffffd17224 */ /* 0x000fe200078e0034 */
[----:B------:R-:W-:Y:S01]  /*15740*/  ISETP.GT.AND P0, PT, R3, 0x8, PT ;  /* 0x000000080300780c */ /* 0x000fe20003f04270 */
[----:B------:R-:W-:Y:S01]  /*15750*/  LDSM.16.MT88.4 R52, [R225+0x1100] ;  /* 0x00110000e134783b */ /* 0x000fe20000004200 */
        /* <DEDUP_REMOVED lines=10> */
[----:B------:R-:W-:Y:S02]  /*15800*/  ISETP.GT.AND P2, PT, R0, 0x10, PT ;  /* 0x000000100000780c */ /* 0x000fe40003f44270 */
[----:B------:R-:W-:Y:S02]  /*15810*/  FSEL R9, R206, -INF , P0 ;  /* 0xff800000ce097808 */ /* 0x000fe40000000000 */
[C---:B------:R-:W-:Y:S02]  /*15820*/  ISETP.GT.AND P0, PT, R3.reuse, 0x10, PT ;  /* 0x000000100300780c */ /* 0x040fe40003f04270 */
[----:B------:R-:W-:Y:S02]  /*15830*/  FSEL R199, R102, -INF , P1 ;  /* 0xff80000066c77808 */ /* 0x000fe40000800000 */
[----:B------:R-:W-:Y:S02]  /*15840*/  ISETP.GT.AND P1, PT, R0, 0x21, PT ;  /* 0x000000210000780c */ /* 0x000fe40003f24270 */
[----:B------:R-:W-:Y:S02]  /*15850*/  FMNMX.FTZ R2, R248, R2, !PT ;  /* 0x00000002f8027209 */ /* 0x000fe40007810000 */
[----:B------:R-:W-:Y:S02]  /*15860*/  FSEL R186, R186, -INF , P2 ;  /* 0xff800000baba7808 */ /* 0x000fe40001000000 */
[----:B------:R-:W-:Y:S01]  /*15870*/  FMNMX.FTZ R12, R14, R12, !PT ;  /* 0x0000000c0e0c7209 */ /* 0x000fe20007810000 */
[----:B------:R-:W2:Y:S01]  /*15880*/  SHFL.BFLY PT, R105, R2, 0x2, 0x1f ;  /* 0x0c401f0002697f89 */ /* 0x000ea200000e0000 */
        /* <DEDUP_REMOVED lines=31> */
[----:B------:R-:W-:Y:S02]  /*15a80*/  ISETP.GT.AND P0, PT, R3, 0x28, PT ;  /* 0x000000280300780c */ /* 0x000fe40003f04270 */
        /* <DEDUP_REMOVED lines=20> */
[C---:B------:R-:W-:Y:S02]  /*15bd0*/  ISETP.GT.AND P2, PT, R3.reuse, 0x29, PT ;  /* 0x000000290300780c */ /* 0x040fe40003f44270 */
[----:B------:R-:W-:Y:S02]  /*15be0*/  FSEL R62, R62, -INF , P1 ;  /* 0xff8000003e3e7808 */ /* 0x000fe40000800000 */
[----:B------:R-:W-:Y:S01]  /*15bf0*/  ISETP.GT.AND P1, PT, R3, 0x39, PT ;  /* 0x000000390300780c */ /* 0x000fe20003f24270 */
[--C-:B------:R-:W-:Y:S01]  /*15c00*/  FFMA.FTZ R3, R16, c[0x0][0x2d0], -R110.reuse ;  /* 0x0000b40010037a23 */ /* 0x100fe2000001086e */
[----:B------:R-:W-:Y:S02]  /*15c10*/  FMNMX.FTZ R12, R192, R2, !PT ;  /* 0x00000002c00c7209 */ /* 0x000fe40007810000 */
[----:B------:R-:W-:Y:S01]  /*15c20*/  FMNMX.FTZ R2, R213, R0, !PT ;  /* 0x00000000d5027209 */ /* 0x000fe20007810000 */
[----:B------:R1:W-:Y:S01]  /*15c30*/  MUFU.EX2 R218, R3 ;  /* 0x0000000300da7308 */ /* 0x0003e20000000800 */
[----:B------:R-:W-:Y:S02]  /*15c40*/  FMNMX.FTZ R0, R193, R12, !PT ;  /* 0x0000000cc1007209 */ /* 0x000fe40007810000 */
[----:B------:R-:W-:Y:S01]  /*15c50*/  FMNMX.FTZ R2, R222, R2, !PT ;  /* 0x00000002de027209 */ /* 0x000fe20007810000 */
[----:B------:R-:W2:Y:S01]  /*15c60*/  SHFL.BFLY PT, R12, R105, 0x1, 0x1f ;  /* 0x0c201f00690c7f89 */ /* 0x000ea200000e0000 */
[----:B------:R-:W-:Y:S02]  /*15c70*/  FMNMX.FTZ R0, R198, R0, !PT ;  /* 0x00000000c6007209 */ /* 0x000fe40007810000 */
[----:B------:R-:W-:Y:S02]  /*15c80*/  FMNMX.FTZ R2, R208, R2, !PT ;  /* 0x00000002d0027209 */ /* 0x000fe40007810000 */
[----:B------:R-:W-:Y:S02]  /*15c90*/  FMNMX.FTZ R0, R196, R0, !PT ;  /* 0x00000000c4007209 */ /* 0x000fe40007810000 */
[----:B------:R-:W-:Y:S02]  /*15ca0*/  FMNMX.FTZ R2, R214, R2, !PT ;  /* 0x00000002d6027209 */ /* 0x000fe40007810000 */
[----:B------:R-:W-:Y:S02]  /*15cb0*/  FSEL R216, R47, -INF , P2 ;  /* 0xff8000002fd87808 */ /* 0x000fe40001000000 */
[----:B------:R-:W-:Y:S01]  /*15cc0*/  FMNMX.FTZ R0, R215, R0, !PT ;  /* 0x00000000d7007209 */ /* 0x000fe20007810000 */
[----:B------:R-:W3:Y:S01]  /*15cd0*/  SHFL.BFLY PT, R104, R2, 0x2, 0x1f ;  /* 0x0c401f0002687f89 */ /* 0x000ee200000e0000 */
[----:B------:R-:W-:Y:S02]  /*15ce0*/  FSEL R109, R63, -INF , P1 ;  /* 0xff8000003f6d7808 */ /* 0x000fe40000800000 */
[----:B------:R-:W-:Y:S04]  /*15cf0*/  FMNMX.FTZ R0, R216, R0, !PT ;  /* 0x00000000d8007209 */ /* 0x000fe80007810000 */
[----:B------:R-:W-:Y:S01]  /*15d00*/  FMNMX.FTZ R0, R252, R0, !PT ;  /* 0x00000000fc007209 */ /* 0x000fe20007810000 */
[--C-:B-1----:R-:W-:Y:S03]  /*15d10*/  FFMA.FTZ R3, R19, c[0x0][0x2d0], -R110.reuse ;  /* 0x0000b40013037a23 */ /* 0x102fe6000001086e */
[----:B------:R-:W-:Y:S01]  /*15d20*/  FMNMX.FTZ R0, R49, R0, !PT ;  /* 0x0000000031007209 */ /* 0x000fe20007810000 */
[----:B------:R1:W-:Y:S01]  /*15d30*/  MUFU.EX2 R207, R3 ;  /* 0x0000000300cf7308 */ /* 0x0003e20000000800 */
[----:B--2---:R-:W-:Y:S02]  /*15d40*/  FMNMX.FTZ R105, R105, R12, !PT ;  /* 0x0000000c69697209 */ /* 0x004fe40007810000 */
[----:B------:R-:W-:Y:S02]  /*15d50*/  FMNMX.FTZ R0, R62, R0, !PT ;  /* 0x000000003e007209 */ /* 0x000fe40007810000 */
[C---:B------:R-:W-:Y:S01]  /*15d60*/  FSETP.NEU.FTZ.AND P1, PT, R105.reuse, -INF , PT ;  /* 0xff8000006900780b */ /* 0x040fe20003f3d000 */
[----:B------:R-:W-:Y:S01]  /*15d70*/  FMUL.FTZ R111, R105, c[0x0][0x2d0] ;  /* 0x0000b400696f7a20 */ /* 0x000fe20000410000 */
[----:B------:R-:W-:Y:S04]  /*15d80*/  FMNMX.FTZ R0, R109, R0, !PT ;  /* 0x000000006d007209 */ /* 0x000fe80007810000 */
[----:B------:R-:W-:Y:S02]  /*15d90*/  FSEL R111, R111, RZ, P1 ;  /* 0x000000ff6f6f7208 */ /* 0x000fe40000800000 */
[----:B---3--:R-:W-:Y:S02]  /*15da0*/  FMNMX.FTZ R104, R2, R104, !PT ;  /* 0x0000006802687209 */ /* 0x008fe40007810000 */
[----:B------:R-:W2:Y:S01]  /*15db0*/  SHFL.BFLY PT, R2, R0, 0x2, 0x1f ;  /* 0x0c401f0000027f89 */ /* 0x000ea200000e0000 */
[--C-:B------:R-:W-:Y:S04]  /*15dc0*/  FFMA.FTZ R6, R6, c[0x0][0x2d0], -R111.reuse ;  /* 0x0000b40006067a23 */ /* 0x100fe8000001086f */
[----:B------:R-:W-:Y:S03]  /*15dd0*/  MUFU.EX2 R176, R6 ;  /* 0x0000000600b07308 */ /* 0x000fe60000000800 */
[----:B------:R-:W3:Y:S01]  /*15de0*/  SHFL.BFLY PT, R5, R104, 0x1, 0x1f ;  /* 0x0c201f0068057f89 */ /* 0x000ee200000e0000 */
[----:B-1----:R-:W-:Y:S06]  /*15df0*/  FFMA.FTZ R3, R21, c[0x0][0x2d0], -R110 ;  /* 0x0000b40015037a23 */ /* 0x002fec000001086e */
[----:B------:R1:W4:Y:S01]  /*15e00*/  MUFU.EX2 R245, R3 ;  /* 0x0000000300f57308 */ /* 0x0003220000000800 */
[----:B--2---:R-:W-:Y:S01]  /*15e10*/  FMNMX.FTZ R0, R0, R2, !PT ;  /* 0x0000000200007209 */ /* 0x004fe20007810000 */
[--C-:B------:R-:W-:Y:S08]  /*15e20*/  FFMA.FTZ R2, R18, c[0x0][0x2d0], -R111.reuse ;  /* 0x0000b40012027a23 */ /* 0x100ff0000001086f */
[----:B------:R2:W-:Y:S01]  /*15e30*/  MUFU.EX2 R66, R2 ;  /* 0x0000000200427308 */ /* 0x0005e20000000800 */
[----:B---3--:R-:W-:Y:S01]  /*15e40*/  FMNMX.FTZ R104, R104, R5, !PT ;  /* 0x0000000568687209 */ /* 0x008fe20007810000 */
[--C-:B------:R-:W-:Y:S02]  /*15e50*/  FFMA.FTZ R5, R20, c[0x0][0x2d0], -R111.reuse ;  /* 0x0000b40014057a23 */ /* 0x100fe4000001086f */
[----:B------:R-:W-:Y:S02]  /*15e60*/  LDSM.16.MT88.4 R20, [R225+0x100] ;  /* 0x00010000e114783b */ /* 0x000fe40000004200 */
[----:B------:R-:W-:Y:S02]  /*15e70*/  FMUL.FTZ R184, R104, c[0x0][0x2d0] ;  /* 0x0000b40068b87a20 */ /* 0x000fe40000410000 */
[----:B-1----:R-:W-:Y:S02]  /*15e80*/  FFMA.FTZ R3, R15, c[0x0][0x2d0], -R111 ;  /* 0x0000b4000f037a23 */ /* 0x002fe4000001086f */
[----:B------:R-:W1:Y:S01]  /*15e90*/  MUFU.EX2 R244, R5 ;  /* 0x0000000500f47308 */ /* 0x000e620000000800 */
[----:B----4-:R-:W-:Y:S09]  /*15ea0*/  F2FP.BF16.PACK_AB R178, R245, R207 ;  /* 0x000000cff5b2723e */ /* 0x010ff200000010ff */
[----:B------:R3:W-:Y:S01]  /*15eb0*/  MUFU.EX2 R217, R3 ;  /* 0x0000000300d97308 */ /* 0x0007e20000000800 */
[----:B--2---:R-:W2:Y:S01]  /*15ec0*/  SHFL.BFLY PT, R2, R0, 0x1, 0x1f ;  /* 0x0c201f0000027f89 */ /* 0x004ea200000e0000 */
[----:B-1----:R-:W-:Y:S02]  /*15ed0*/  F2FP.BF16.PACK_AB R179, R244, R66 ;  /* 0x00000042f4b3723e */ /* 0x002fe400000010ff */
[----:B---3--:R-:W-:Y:S02]  /*15ee0*/  FSEL R3, R106, RZ, P0 ;  /* 0x000000ff6a037208 */ /* 0x008fe40000000000 */
[----:B------:R-:W-:Y:S02]  /*15ef0*/  FSETP.NEU.FTZ.AND P0, PT, R104, -INF , PT ;  /* 0xff8000006800780b */ /* 0x000fe40003f1d000 */
[----:B--2---:R-:W-:Y:S02]  /*15f00*/  FMNMX.FTZ R102, R2, R0, !PT ;  /* 0x0000000002667209 */ /* 0x004fe40007810000 */
[----:B------:R-:W-:Y:S02]  /*15f10*/  FSEL R184, R184, RZ, P0 ;  /* 0x000000ffb8b87208 */ /* 0x000fe40000000000 */
[----:B------:R-:W-:Y:S01]  /*15f20*/  FSEL R2, R105, RZ, P1 ;  /* 0x000000ff69027208 */ /* 0x000fe20000800000 */
[C---:B------:R-:W-:Y:S01]  /*15f30*/  FMUL.FTZ R185, R102.reuse, c[0x0][0x2d0] ;  /* 0x0000b40066b97a20 */ /* 0x040fe20000410000 */
[----:B------:R-:W-:Y:S01]  /*15f40*/  FSETP.NEU.FTZ.AND P1, PT, R102, -INF , PT ;  /* 0xff8000006600780b */ /* 0x000fe20003f3d000 */
[--C-:B------:R-:W-:Y:S02]  /*15f50*/  FFMA.FTZ R0, R14, c[0x0][0x2d0], -R184.reuse ;  /* 0x0000b4000e007a23 */ /* 0x100fe400000108b8 */
[--C-:B------:R-:W-:Y:S01]  /*15f60*/  FFMA.FTZ R4, R4, c[0x0][0x2d0], -R184.reuse ;  /* 0x0000b40004047a23 */ /* 0x100fe200000108b8 */
[----:B------:R-:W-:Y:S01]  /*15f70*/  FSEL R185, R185, RZ, P1 ;  /* 0x000000ffb9b97208 */ /* 0x000fe20000800000 */
[----:B------:R1:W-:Y:S01]  /*15f80*/  MUFU.EX2 R242, R0 ;  /* 0x0000000000f27308 */ /* 0x0003e20000000800 */
[----:B------:R-:W-:Y:S03]  /*15f90*/  FFMA.FTZ R8, R8, c[0x0][0x2d0], -R184 ;  /* 0x0000b40008087a23 */ /* 0x000fe600000108b8 */
[--C-:B------:R-:W-:Y:S02]  /*15fa0*/  FFMA.FTZ R7, R7, c[0x0][0x2d0], -R185.reuse ;  /* 0x0000b40007077a23 */ /* 0x100fe400000108b9 */
[--C-:B------:R-:W-:Y:S02]  /*15fb0*/  FFMA.FTZ R11, R11, c[0x0][0x2d0], -R185.reuse ;  /* 0x0000b4000b0b7a23 */ /* 0x100fe400000108b9 */
[--C-:B------:R-:W-:Y:S02]  /*15fc0*/  FFMA.FTZ R10, R10, c[0x0][0x2d0], -R185.reuse ;  /* 0x0000b4000a0a7a23 */ /* 0x100fe400000108b9 */
[----:B------:R2:W-:Y:S01]  /*15fd0*/  MUFU.EX2 R211, R4 ;  /* 0x0000000400d37308 */ /* 0x0005e20000000800 */
[----:B------:R-:W-:Y:S09]  /*15fe0*/  FFMA.FTZ R9, R9, c[0x0][0x2d0], -R185 ;  /* 0x0000b40009097a23 */ /* 0x000ff200000108b9 */
[----:B------:R-:W-:Y:S01]  /*15ff0*/  MUFU.EX2 R220, R7 ;  /* 0x0000000700dc7308 */ /* 0x000fe20000000800 */
[----:B-1----:R-:W-:Y:S04]  /*16000*/  FADD.FTZ R0, -R3, R100 ;  /* 0x0000006403007221 */ /* 0x002fe80000010100 */
[----:B------:R-:W-:Y:S05]  /*16010*/  FMUL.FTZ R0, R0, c[0x0][0x2d0] ;  /* 0x0000b40000007a20 */ /* 0x000fea0000410000 */
[----:B------:R-:W1:Y:S01]  /*16020*/  MUFU.EX2 R65, R8 ;  /* 0x0000000800417308 */ /* 0x000e620000000800 */
[----:B--2---:R-:W-:Y:S09]  /*16030*/  FFMA.FTZ R4, R17, c[0x0][0x2d0], -R184 ;  /* 0x0000b40011047a23 */ /* 0x004ff200000108b8 */
[----:B------:R2:W3:Y:S10]  /*16040*/  MUFU.EX2 R101, R0 ;  /* 0x0000000000657308 */ /* 0x0004f40000000800 */
[----:B------:R-:W4:Y:S01]  /*16050*/  MUFU.EX2 R223, R4 ;  /* 0x0000000400df7308 */ /* 0x000f220000000800 */
[----:B-1----:R-:W-:Y:S09]  /*16060*/  F2FP.BF16.PACK_AB R182, R242, R65 ;  /* 0x00000041f2b6723e */ /* 0x002ff200000010ff */
[----:B------:R-:W1:Y:S01]  /*16070*/  MUFU.EX2 R51, R11 ;  /* 0x0000000b00337308 */ /* 0x000e620000000800 */
[----:B--2---:R-:W-:Y:S01]  /*16080*/  FADD.FTZ R0, -R2, R103 ;  /* 0x0000006702007221 */ /* 0x004fe20000010100 */
[----:B------:R-:W-:Y:S01]  /*16090*/  FSEL R2, R104, RZ, P0 ;  /* 0x000000ff68027208 */ /* 0x000fe20000000000 */
[----:B---3--:R-:W-:Y:S01]  /*160a0*/  FMUL.FTZ R5, R101, R113 ;  /* 0x0000007165057220 */ /* 0x008fe20000410000 */
[----:B------:R-:W-:Y:S01]  /*160b0*/  ISETP.GT.AND P0, PT, R243, UR7, PT ;  /* 0x00000007f3007c0c */ /* 0x000fe2000bf04270 */
[----:B------:R-:W-:Y:S05]  /*160c0*/  FMUL.FTZ R0, R0, c[0x0][0x2d0] ;  /* 0x0000b40000007a20 */ /* 0x000fea0000410000 */
[----:B------:R-:W-:Y:S01]  /*160d0*/  MUFU.EX2 R246, R10 ;  /* 0x0000000a00f67308 */ /* 0x000fe20000000800 */
[C---:B------:R-:W-:Y:S02]  /*160e0*/  FMUL.FTZ R16, R101.reuse, R124 ;  /* 0x0000007c65107220 */ /* 0x040fe40000410000 */
[----:B------:R-:W-:Y:S01]  /*160f0*/  FMUL.FTZ R17, R101, R125 ;  /* 0x0000007d65117220 */ /* 0x000fe20000410000 */
[----:B----4-:R-:W-:Y:S01]  /*16100*/  F2FP.BF16.PACK_AB R180, R223, R211 ;  /* 0x000000d3dfb4723e */ /* 0x010fe200000010ff */
[C---:B------:R-:W-:Y:S02]  /*16110*/  FMUL.FTZ R4, R101.reuse, R112 ;  /* 0x0000007065047220 */ /* 0x040fe40000410000 */
[C---:B------:R-:W-:Y:S01]  /*16120*/  FMUL.FTZ R32, R101.reuse, R140 ;  /* 0x0000008c65207220 */ /* 0x040fe20000410000 */
[----:B------:R-:W-:Y:S01]  /*16130*/  MOV R140, R65 ;  /* 0x00000041008c7202 */ /* 0x000fe20000000f00 */
[----:B------:R-:W-:Y:S01]  /*16140*/  FMUL.FTZ R33, R101, R141 ;  /* 0x0000008d65217220 */ /* 0x000fe20000410000 */
[----:B------:R2:W3:Y:S01]  /*16150*/  MUFU.EX2 R100, R0 ;  /* 0x0000000000647308 */ /* 0x0004e20000000800 */
[----:B------:R-:W-:Y:S02]  /*16160*/  FFMA.FTZ R103, R205, c[0x0][0x2d0], -R110 ;  /* 0x0000b400cd677a23 */ /* 0x000fe4000001086e */
[----:B------:R-:W-:Y:S01]  /*16170*/  FMUL.FTZ R65, R101, R173 ;  /* 0x000000ad65417220 */ /* 0x000fe20000410000 */
[----:B-1----:R-:W-:Y:S01]  /*16180*/  F2FP.BF16.PACK_AB R181, R51, R220 ;  /* 0x000000dc33b5723e */ /* 0x002fe200000010ff */
[----:B------:R-:W-:Y:S02]  /*16190*/  IMAD.MOV.U32 R141, RZ, RZ, R66 ;  /* 0x000000ffff8d7224 */ /* 0x000fe400078e0042 */
[C---:B------:R-:W-:Y:S02]  /*161a0*/  FMUL.FTZ R68, R101.reuse, R68 ;  /* 0x0000004465447220 */ /* 0x040fe40000410000 */
[C---:B------:R-:W-:Y:S01]  /*161b0*/  FMUL.FTZ R69, R101.reuse, R69 ;  /* 0x0000004565457220 */ /* 0x040fe20000410000 */
[----:B------:R-:W1:Y:S01]  /*161c0*/  MUFU.EX2 R241, R9 ;  /* 0x0000000900f17308 */ /* 0x000e620000000800 */
[C---:B------:R-:W-:Y:S02]  /*161d0*/  FMUL.FTZ R80, R101.reuse, R80 ;  /* 0x0000005065507220 */ /* 0x040fe40000410000 */
[C---:B------:R-:W-:Y:S02]  /*161e0*/  FMUL.FTZ R81, R101.reuse, R81 ;  /* 0x0000005165517220 */ /* 0x040fe40000410000 */
[C---:B------:R-:W-:Y:S02]  /*161f0*/  FMUL.FTZ R84, R101.reuse, R84 ;  /* 0x0000005465547220 */ /* 0x040fe40000410000 */
[C---:B------:R-:W-:Y:S02]  /*16200*/  FMUL.FTZ R85, R101.reuse, R85 ;  /* 0x0000005565557220 */ /* 0x040fe40000410000 */
[C---:B------:R-:W-:Y:S02]  /*16210*/  FMUL.FTZ R96, R101.reuse, R96 ;  /* 0x0000006065607220 */ /* 0x040fe40000410000 */
[----:B------:R-:W-:Y:S02]  /*16220*/  FMUL.FTZ R97, R101, R97 ;  /* 0x0000006165617220 */ /* 0x000fe40000410000 */
[----:B--2---:R-:W-:Y:S01]  /*16230*/  FADD.FTZ R0, -R2, R107 ;  /* 0x0000006b02007221 */ /* 0x004fe20000010100 */
[----:B------:R-:W-:Y:S01]  /*16240*/  FSEL R2, R102, RZ, P1 ;  /* 0x000000ff66027208 */ /* 0x000fe20000800000 */
[----:B---3--:R-:W-:Y:S02]  /*16250*/  FMUL.FTZ R6, R100, R114 ;  /* 0x0000007264067220 */ /* 0x008fe40000410000 */
[----:B------:R-:W-:Y:S02]  /*16260*/  FMUL.FTZ R0, R0, c[0x0][0x2d0] ;  /* 0x0000b40000007a20 */ /* 0x000fe40000410000 */
[C---:B------:R-:W-:Y:S02]  /*16270*/  FMUL.FTZ R7, R100.reuse, R115 ;  /* 0x0000007364077220 */ /* 0x040fe40000410000 */
[----:B------:R2:W3:Y:S01]  /*16280*/  MUFU.EX2 R3, R0 ;  /* 0x0000000000037308 */ /* 0x0004e20000000800 */
[C---:B------:R-:W-:Y:S01]  /*16290*/  FMUL.FTZ R18, R100.reuse, R126 ;  /* 0x0000007e64127220 */ /* 0x040fe20000410000 */
[----:B-1----:R-:W-:Y:S01]  /*162a0*/  F2FP.BF16.PACK_AB R183, R241, R246 ;  /* 0x000000f6f1b7723e */ /* 0x002fe200000010ff */
[C---:B------:R-:W-:Y:S01]  /*162b0*/  FMUL.FTZ R19, R100.reuse, R127 ;  /* 0x0000007f64137220 */ /* 0x040fe20000410000 */
[----:B------:R-:W1:Y:S01]  /*162c0*/  LDSM.16.MT88.4 R112, [R226+0x1100] ;  /* 0x00110000e270783b */ /* 0x000e620000004200 */
[C---:B------:R-:W-:Y:S02]  /*162d0*/  FMUL.FTZ R34, R100.reuse, R142 ;  /* 0x0000008e64227220 */ /* 0x040fe40000410000 */
[C---:B------:R-:W-:Y:S02]  /*162e0*/  FMUL.FTZ R35, R100.reuse, R143 ;  /* 0x0000008f64237220 */ /* 0x040fe40000410000 */
[----:B------:R-:W-:Y:S02]  /*162f0*/  IMAD.MOV.U32 R107, RZ, RZ, R208 ;  /* 0x000000ffff6b7224 */ /* 0x000fe400078e00d0 */
[----:B------:R-:W-:Y:S01]  /*16300*/  IMAD.MOV.U32 R142, RZ, RZ, R207 ;  /* 0x000000ffff8e7224 */ /* 0x000fe200078e00cf */
[----:B------:R-:W-:Y:S01]  /*16310*/  LDSM.16.MT88.4 R124, [R226+0x500] ;  /* 0x00050000e27c783b */ /* 0x000fe20000004200 */
[----:B------:R-:W-:Y:S02]  /*16320*/  IMAD.MOV.U32 R143, RZ, RZ, R51 ;  /* 0x000000ffff8f7224 */ /* 0x000fe400078e0033 */
[C---:B------:R-:W-:Y:S02]  /*16330*/  FMUL.FTZ R51, R100.reuse, R159 ;  /* 0x0000009f64337220 */ /* 0x040fe40000410000 */
[----:B------:R-:W-:Y:S02]  /*16340*/  IMAD.MOV.U32 R159, RZ, RZ, R64 ;  /* 0x000000ffff9f7224 */ /* 0x000fe400078e0040 */
[----:B------:R-:W-:Y:S02]  /*16350*/  FMUL.FTZ R64, R101, R172 ;  /* 0x000000ac65407220 */ /* 0x000fe40000410000 */
[C---:B------:R-:W-:Y:S02]  /*16360*/  FMUL.FTZ R66, R100.reuse, R174 ;  /* 0x000000ae64427220 */ /* 0x040fe40000410000 */
[----:B------:R-:W-:Y:S02]  /*16370*/  FMUL.FTZ R70, R100, R70 ;  /* 0x0000004664467220 */ /* 0x000fe40000410000 */
[----:B--2---:R-:W-:Y:S01]  /*16380*/  FADD.FTZ R0, -R2, R108 ;  /* 0x0000006c02007221 */ /* 0x004fe20000010100 */
[----:B------:R-:W-:Y:S01]  /*16390*/  MOV R108, R176 ;  /* 0x000000b0006c7202 */ /* 0x000fe20000000f00 */
[--C-:B------:R-:W-:Y:S01]  /*163a0*/  FFMA.FTZ R2, R40, c[0x0][0x2d0], -R110.reuse ;  /* 0x0000b40028027a23 */ /* 0x100fe2000001086e */
[----:B------:R-:W-:Y:S01]  /*163b0*/  F2FP.BF16.PACK_AB R176, R218, R247 ;  /* 0x000000f7dab0723e */ /* 0x000fe200000010ff */
[----:B------:R-:W-:Y:S01]  /*163c0*/  FMUL.FTZ R0, R0, c[0x0][0x2d0] ;  /* 0x0000b40000007a20 */ /* 0x000fe20000410000 */
[----:B------:R-:W-:Y:S01]  /*163d0*/  F2FP.BF16.PACK_AB R177, R217, R108 ;  /* 0x0000006cd9b1723e */ /* 0x000fe200000010ff */
[----:B------:R2:W-:Y:S01]  /*163e0*/  MUFU.EX2 R251, R2 ;  /* 0x0000000200fb7308 */ /* 0x0005e20000000800 */
[C---:B---3--:R-:W-:Y:S02]  /*163f0*/  FMUL.FTZ R8, R3.reuse, R116 ;  /* 0x0000007403087220 */ /* 0x048fe40000410000 */
[C---:B------:R-:W-:Y:S02]  /*16400*/  FMUL.FTZ R9, R3.reuse, R117 ;  /* 0x0000007503097220 */ /* 0x040fe40000410000 */
[C---:B------:R-:W-:Y:S01]  /*16410*/  FMUL.FTZ R12, R3.reuse, R120 ;  /* 0x00000078030c7220 */ /* 0x040fe20000410000 */
[-C--:B------:R-:W-:Y:S01]  /*16420*/  HMMA.16816.F32.BF16 R4, R176, R20.reuse, R4 ;  /* 0x00000014b004723c */ /* 0x080fe20000041804 */
[C---:B------:R-:W-:Y:S02]  /*16430*/  FMUL.FTZ R13, R3.reuse, R121 ;  /* 0x00000079030d7220 */ /* 0x040fe40000410000 */
[C---:B------:R-:W-:Y:S01]  /*16440*/  FMUL.FTZ R28, R3.reuse, R136 ;  /* 0x00000088031c7220 */ /* 0x040fe20000410000 */
[----:B------:R-:W3:Y:S01]  /*16450*/  MUFU.EX2 R0, R0 ;  /* 0x0000000000007308 */ /* 0x000ee20000000800 */
[----:B------:R-:W-:Y:S01]  /*16460*/  MOV R136, R247 ;  /* 0x000000f700887202 */ /* 0x000fe20000000f00 */
[C---:B------:R-:W-:Y:S01]  /*16470*/  FMUL.FTZ R24, R3.reuse, R132 ;  /* 0x0000008403187220 */ /* 0x040fe20000410000 */
[----:B------:R-:W-:Y:S01]  /*16480*/  MOV R132, R214 ;  /* 0x000000d600847202 */ /* 0x000fe20000000f00 */
[C---:B------:R-:W-:Y:S04]  /*16490*/  FMUL.FTZ R25, R3.reuse, R133 ;  /* 0x0000008503197220 */ /* 0x040fe80000410000 */
[C---:B------:R-:W-:Y:S02]  /*164a0*/  FMUL.FTZ R29, R3.reuse, R137 ;  /* 0x00000089031d7220 */ /* 0x040fe40000410000 */
[----:B------:R-:W-:Y:S02]  /*164b0*/  FMUL.FTZ R40, R3, R148 ;  /* 0x0000009403287220 */ /* 0x000fe40000410000 */
[----:B------:R-:W-:Y:S02]  /*164c0*/  IMAD.MOV.U32 R148, RZ, RZ, R241 ;  /* 0x000000ffff947224 */ /* 0x000fe400078e00f1 */
[----:B--2---:R-:W-:Y:S02]  /*164d0*/  FFMA.FTZ R2, R41, c[0x0][0x2d0], -R110 ;  /* 0x0000b40029027a23 */ /* 0x004fe4000001086e */
[----:B------:R-:W-:Y:S02]  /*164e0*/  IMAD.MOV.U32 R137, RZ, RZ, R211 ;  /* 0x000000ffff897224 */ /* 0x000fe400078e00d3 */
[----:B------:R2:W4:Y:S01]  /*164f0*/  MUFU.EX2 R250, R2 ;  /* 0x0000000200fa7308 */ /* 0x0005220000000800 */
[----:B------:R-:W-:Y:S01]  /*16500*/  FMUL.FTZ R41, R3, R149 ;  /* 0x0000009503297220 */ /* 0x000fe20000410000 */
[----:B------:R-:W-:Y:S01]  /*16510*/  MOV R149, R62 ;  /* 0x0000003e00957202 */ /* 0x000fe20000000f00 */
[----:B------:R-:W-:Y:S02]  /*16520*/  IMAD.MOV.U32 R133, RZ, RZ, R49 ;  /* 0x000000ffff857224 */ /* 0x000fe400078e0031 */
[C---:B------:R-:W-:Y:S01]  /*16530*/  FMUL.FTZ R49, R101.reuse, R157 ;  /* 0x0000009d65317220 */ /* 0x040fe20000410000 */
[----:B------:R-:W-:Y:S01]  /*16540*/  MOV R157, R210 ;  /* 0x000000d2009d7202 */ /* 0x000fe20000000f00 */
[C---:B---3--:R-:W-:Y:S02]  /*16550*/  FMUL.FTZ R10, R0.reuse, R118 ;  /* 0x00000076000a7220 */ /* 0x048fe40000410000 */
[C---:B------:R-:W-:Y:S01]  /*16560*/  FMUL.FTZ R11, R0.reuse, R119 ;  /* 0x00000077000b7220 */ /* 0x040fe20000410000 */
[----:B------:R-:W-:Y:S01]  /*16570*/  MUFU.EX2 R210, R103 ;  /* 0x0000006700d27308 */ /* 0x000fe20000000800 */
[----:B------:R-:W3:Y:S01]  /*16580*/  LDSM.16.MT88.4 R116, [R225+0x2100] ;  /* 0x00210000e174783b */ /* 0x000ee20000004200 */
[C---:B------:R-:W-:Y:S02]  /*16590*/  FMUL.FTZ R14, R0.reuse, R122 ;  /* 0x0000007a000e7220 */ /* 0x040fe40000410000 */
[C---:B------:R-:W-:Y:S02]  /*165a0*/  FMUL.FTZ R15, R0.reuse, R123 ;  /* 0x0000007b000f7220 */ /* 0x040fe40000410000 */
[C---:B------:R-:W-:Y:S01]  /*165b0*/  HMMA.16816.F32.BF16 R8, R180.reuse, R20, R8 ;  /* 0x00000014b408723c */ /* 0x040fe20000041808 */
[C---:B------:R-:W-:Y:S02]  /*165c0*/  FMUL.FTZ R26, R0.reuse, R134 ;  /* 0x00000086001a7220 */ /* 0x040fe40000410000 */
[----:B------:R-:W-:Y:S02]  /*165d0*/  IMAD.MOV.U32 R134, RZ, RZ, R217 ;  /* 0x000000ffff867224 */ /* 0x000fe400078e00d9 */
[----:B------:R-:W-:Y:S02]  /*165e0*/  FMUL.FTZ R27, R0, R135 ;  /* 0x00000087001b7220 */ /* 0x000fe40000410000 */
[----:B------:R-:W-:Y:S01]  /*165f0*/  FMUL.FTZ R20, R101, R128 ;  /* 0x0000008065147220 */ /* 0x000fe20000410000 */
[-C--:B------:R-:W-:Y:S01]  /*16600*/  HMMA.16816.F32.BF16 R12, R180, R22.reuse, R12 ;  /* 0x00000016b40c723c */ /* 0x080fe2000004180c */
[--C-:B--2---:R-:W-:Y:S03]  /*16610*/  FFMA.FTZ R2, R44, c[0x0][0x2d0], -R111.reuse ;  /* 0x0000b4002c027a23 */ /* 0x104fe6000001086f */
[----:B------:R-:W-:Y:S01]  /*16620*/  FMUL.FTZ R44, R3, R152 ;  /* 0x00000098032c7220 */ /* 0x000fe20000410000 */
[----:B------:R2:W-:Y:S01]  /*16630*/  MUFU.EX2 R249, R2 ;  /* 0x0000000200f97308 */ /* 0x0005e20000000800 */
[----:B------:R-:W-:Y:S02]  /*16640*/  IMAD.MOV.U32 R152, RZ, RZ, R248 ;  /* 0x000000ffff987224 */ /* 0x000fe400078e00f8 */
[C---:B------:R-:W-:Y:S01]  /*16650*/  HMMA.16816.F32.BF16 R16, R176.reuse, R22, R16 ;  /* 0x00000016b010723c */ /* 0x040fe20000041810 */
[----:B------:R-:W-:Y:S03]  /*16660*/  FMUL.FTZ R21, R101, R129 ;  /* 0x0000008165157220 */ /* 0x000fe60000410000 */
[C---:B------:R-:W-:Y:S02]  /*16670*/  FMUL.FTZ R30, R0.reuse, R138 ;  /* 0x0000008a001e7220 */ /* 0x040fe40000410000 */
[----:B------:R-:W-:Y:S01]  /*16680*/  FMUL.FTZ R31, R0, R139 ;  /* 0x0000008b001f7220 */ /* 0x000fe20000410000 */
[----:B------:R-:W-:Y:S01]  /*16690*/  MOV R139, R220 ;  /* 0x000000dc008b7202 */ /* 0x000fe20000000f00 */
[C---:B------:R-:W-:Y:S04]  /*166a0*/  FMUL.FTZ R22, R100.reuse, R130 ;  /* 0x0000008264167220 */ /* 0x040fe80000410000 */
[----:B------:R-:W-:Y:S02]  /*166b0*/  FMUL.FTZ R23, R100, R131 ;  /* 0x0000008364177220 */ /* 0x000fe40000410000 */
[----:B------:R-:W-:Y:S01]  /*166c0*/  LDSM.16.MT88.4 R128, [R225+0x1500] ;  /* 0x00150000e180783b */ /* 0x000fe20000004200 */
[----:B------:R-:W-:Y:S02]  /*166d0*/  IMAD.MOV.U32 R135, RZ, RZ, R218 ;  /* 0x000000ffff877224 */ /* 0x000fe400078e00da */
[C---:B------:R-:W-:Y:S02]  /*166e0*/  FMUL.FTZ R42, R0.reuse, R150 ;  /* 0x00000096002a7220 */ /* 0x040fe40000410000 */
[-C--:B------:R-:W-:Y:S01]  /*166f0*/  HMMA.16816.F32.BF16 R20, R176, R36.reuse, R20 ;  /* 0x00000024b014723c */ /* 0x080fe20000041814 */
[C---:B------:R-:W-:Y:S01]  /*16700*/  FMUL.FTZ R46, R0.reuse, R154 ;  /* 0x0000009a002e7220 */ /* 0x040fe20000410000 */
[----:B------:R-:W-:Y:S01]  /*16710*/  MOV R154, R212 ;  /* 0x000000d4009a7202 */ /* 0x000fe20000000f00 */
[----:B--2---:R-:W-:Y:S02]  /*16720*/  FFMA.FTZ R2, R45, c[0x0][0x2d0], -R111 ;  /* 0x0000b4002d027a23 */ /* 0x004fe4000001086f */
[C---:B------:R-:W-:Y:S02]  /*16730*/  FMUL.FTZ R43, R0.reuse, R151 ;  /* 0x00000097002b7220 */ /* 0x040fe40000410000 */
[----:B------:R2:W1:Y:S01]  /*16740*/  MUFU.EX2 R248, R2 ;  /* 0x0000000200f87308 */ /* 0x0004620000000800 */
[C---:B------:R-:W-:Y:S01]  /*16750*/  HMMA.16816.F32.BF16 R24, R180.reuse, R36, R24 ;  /* 0x00000024b418723c */ /* 0x040fe20000041818 */
[----:B------:R-:W-:Y:S03]  /*16760*/  FMUL.FTZ R47, R0, R155 ;  /* 0x0000009b002f7220 */ /* 0x000fe60000410000 */
[----:B------:R-:W-:Y:S01]  /*16770*/  FMUL.FTZ R45, R3, R153 ;  /* 0x00000099032d7220 */ /* 0x000fe20000410000 */
[----:B------:R-:W-:Y:S01]  /*16780*/  MOV R153, R48 ;  /* 0x0000003000997202 */ /* 0x000fe20000000f00 */
[C---:B------:R-:W-:Y:S01]  /*16790*/  FMUL.FTZ R48, R101.reuse, R156 ;  /* 0x0000009c65307220 */ /* 0x040fe20000410000 */
[----:B------:R-:W-:Y:S01]  /*167a0*/  MOV R155, R209 ;  /* 0x000000d1009b7202 */ /* 0x000fe20000000f00 */
[-C--:B------:R-:W-:Y:S01]  /*167b0*/  HMMA.16816.F32.BF16 R28, R180, R38.reuse, R28 ;  /* 0x00000026b41c723c */ /* 0x080fe2000004181c */
[C---:B------:R-:W-:Y:S03]  /*167c0*/  FMUL.FTZ R36, R101.reuse, R144 ;  /* 0x0000009065247220 */ /* 0x040fe60000410000 */
[----:B------:R-:W-:Y:S02]  /*167d0*/  IMAD.MOV.U32 R144, RZ, RZ, R246 ;  /* 0x000000ffff907224 */ /* 0x000fe400078e00f6 */
[----:B------:R-:W-:Y:S02]  /*167e0*/  FMUL.FTZ R37, R101, R145 ;  /* 0x0000009165257220 */ /* 0x000fe40000410000 */
[C---:B------:R-:W-:Y:S01]  /*167f0*/  HMMA.16816.F32.BF16 R32, R176.reuse, R38, R32 ;  /* 0x00000026b020723c */ /* 0x040fe20000041820 */
[----:B------:R-:W-:Y:S03]  /*16800*/  IMAD.MOV.U32 R145, RZ, RZ, R245 ;  /* 0x000000ffff917224 */ /* 0x000fe600078e00f5 */
[----:B------:R-:W-:Y:S02]  /*16810*/  IMAD.MOV.U32 R138, RZ, RZ, R223 ;  /* 0x000000ffff8a7224 */ /* 0x000fe400078e00df */
[----:B------:R-:W-:Y:S02]  /*16820*/  IMAD.MOV.U32 R150, RZ, RZ, R222 ;  /* 0x000000ffff967224 */ /* 0x000fe400078e00de */
[----:B--2---:R-:W-:Y:S04]  /*16830*/  FFMA.FTZ R2, R56, c[0x0][0x2d0], -R110 ;  /* 0x0000b40038027a23 */ /* 0x004fe8000001086e */
[----:B------:R2:W-:Y:S01]  /*16840*/  MUFU.EX2 R247, R2 ;  /* 0x0000000200f77308 */ /* 0x0005e20000000800 */
[C---:B------:R-:W-:Y:S01]  /*16850*/  FMUL.FTZ R38, R100.reuse, R146 ;  /* 0x0000009264267220 */ /* 0x040fe20000410000 */
[----:B------:R-:W-:Y:S01]  /*16860*/  MOV R146, R244 ;  /* 0x000000f400927202 */ /* 0x000fe20000000f00 */
[C---:B------:R-:W-:Y:S02]  /*16870*/  FMUL.FTZ R39, R100.reuse, R147 ;  /* 0x0000009364277220 */ /* 0x040fe40000410000 */
[----:B------:R-:W-:Y:S02]  /*16880*/  IMAD.MOV.U32 R147, RZ, RZ, R242 ;  /* 0x000000ffff937224 */ /* 0x000fe400078e00f2 */
[----:B------:R-:W-:Y:S02]  /*16890*/  IMAD.MOV.U32 R151, RZ, RZ, R213 ;  /* 0x000000ffff977224 */ /* 0x000fe400078e00d5 */
[----:B------:R-:W-:Y:S01]  /*168a0*/  IMAD.MOV.U32 R156, RZ, RZ, R50 ;  /* 0x000000ffff9c7224 */ /* 0x000fe200078e0032 */
[-C--:B------:R-:W-:Y:S01]  /*168b0*/  HMMA.16816.F32.BF16 R36, R176, R52.reuse, R36 ;  /* 0x00000034b024723c */ /* 0x080fe20000041824 */
[C---:B------:R-:W-:Y:S01]  /*168c0*/  FMUL.FTZ R50, R100.reuse, R158 ;  /* 0x0000009e64327220 */ /* 0x040fe20000410000 */
[----:B------:R-:W-:Y:S01]  /*168d0*/  MOV R158, R67 ;  /* 0x00000043009e7202 */ /* 0x000fe20000000f00 */
[----:B------:R-:W-:Y:S02]  /*168e0*/  FMUL.FTZ R67, R100, R175 ;  /* 0x000000af64437220 */ /* 0x000fe40000410000 */
[----:B------:R-:W-:Y:S01]  /*168f0*/  LDSM.16.MT88.4 R172, [R226+0x1d00] ;  /* 0x001d0000e2ac783b */ /* 0x000fe20000004200 */
[----:B------:R-:W-:Y:S02]  /*16900*/  FMUL.FTZ R56, R3, R164 ;  /* 0x000000a403387220 */ /* 0x000fe40000410000 */
[C---:B------:R-:W-:Y:S01]  /*16910*/  HMMA.16816.F32.BF16 R40, R180.reuse, R52, R40 ;  /* 0x00000034b428723c */ /* 0x040fe20000041828 */
[C---:B------:R-:W-:Y:S03]  /*16920*/  FMUL.FTZ R58, R0.reuse, R166 ;  /* 0x000000a6003a7220 */ /* 0x040fe60000410000 */
[C---:B------:R-:W-:Y:S02]  /*16930*/  FMUL.FTZ R59, R0.reuse, R167 ;  /* 0x000000a7003b7220 */ /* 0x040fe40000410000 */
[----:B--2---:R-:W-:Y:S02]  /*16940*/  FFMA.FTZ R2, R57, c[0x0][0x2d0], -R110 ;  /* 0x0000b40039027a23 */ /* 0x004fe4000001086e */
[-C--:B------:R-:W-:Y:S01]  /*16950*/  HMMA.16816.F32.BF16 R44, R180, R54.reuse, R44 ;  /* 0x00000036b42c723c */ /* 0x080fe2000004182c */
[C---:B------:R-:W-:Y:S01]  /*16960*/  FMUL.FTZ R52, R101.reuse, R160 ;  /* 0x000000a065347220 */ /* 0x040fe20000410000 */
[----:B------:R2:W1:Y:S02]  /*16970*/  MUFU.EX2 R246, R2 ;  /* 0x0000000200f67308 */ /* 0x0004640000000800 */
[----:B------:R-:W-:Y:S02]  /*16980*/  FMUL.FTZ R53, R101, R161 ;  /* 0x000000a165357220 */ /* 0x000fe40000410000 */
[----:B------:R-:W-:Y:S02]  /*16990*/  FMUL.FTZ R57, R3, R165 ;  /* 0x000000a503397220 */ /* 0x000fe40000410000 */
[C---:B------:R-:W-:Y:S01]  /*169a0*/  HMMA.16816.F32.BF16 R48, R176.reuse, R54, R48 ;  /* 0x00000036b030723c */ /* 0x040fe20000041830 */
[C---:B------:R-:W-:Y:S03]  /*169b0*/  FMUL.FTZ R62, R0.reuse, R170 ;  /* 0x000000aa003e7220 */ /* 0x040fe60000410000 */
[----:B------:R-:W-:Y:S02]  /*169c0*/  FMUL.FTZ R63, R0, R171 ;  /* 0x000000ab003f7220 */ /* 0x000fe40000410000 */
[--C-:B------:R-:W-:Y:S02]  /*169d0*/  FFMA.FTZ R103, R201, c[0x0][0x2d0], -R184.reuse ;  /* 0x0000b400c9677a23 */ /* 0x100fe400000108b8 */
[C---:B------:R-:W-:Y:S04]  /*169e0*/  FMUL.FTZ R54, R100.reuse, R162 ;  /* 0x000000a264367220 */ /* 0x040fe80000410000 */
[C---:B------:R-:W-:Y:S02]  /*169f0*/  FMUL.FTZ R55, R100.reuse, R163 ;  /* 0x000000a364377220 */ /* 0x040fe40000410000 */
[----:B------:R-:W-:Y:S02]  /*16a00*/  FMUL.FTZ R71, R100, R71 ;  /* 0x0000004764477220 */ /* 0x000fe40000410000 */
[C---:B------:R-:W-:Y:S02]  /*16a10*/  FMUL.FTZ R72, R3.reuse, R72 ;  /* 0x0000004803487220 */ /* 0x040fe40000410000 */
[--C-:B--2---:R-:W-:Y:S01]  /*16a20*/  FFMA.FTZ R2, R60, c[0x0][0x2d0], -R111.reuse ;  /* 0x0000b4003c027a23 */ /* 0x104fe2000001086f */
[-C--:B-1----:R-:W-:Y:S01]  /*16a30*/  HMMA.16816.F32.BF16 R52, R176, R112.reuse, R52 ;  /* 0x00000070b034723c */ /* 0x082fe20000041834 */
[C---:B------:R-:W-:Y:S02]  /*16a40*/  FMUL.FTZ R60, R3.reuse, R168 ;  /* 0x000000a8033c7220 */ /* 0x040fe40000410000 */
[----:B------:R1:W-:Y:S01]  /*16a50*/  MUFU.EX2 R245, R2 ;  /* 0x0000000200f57308 */ /* 0x0003e20000000800 */
[C---:B------:R-:W-:Y:S02]  /*16a60*/  FMUL.FTZ R73, R3.reuse, R73 ;  /* 0x0000004903497220 */ /* 0x040fe40000410000 */
[C---:B------:R-:W-:Y:S02]  /*16a70*/  FMUL.FTZ R74, R0.reuse, R74 ;  /* 0x0000004a004a7220 */ /* 0x040fe40000410000 */
[C---:B------:R-:W-:Y:S01]  /*16a80*/  HMMA.16816.F32.BF16 R56, R180.reuse, R112, R56 ;  /* 0x00000070b438723c */ /* 0x040fe20000041838 */
[C---:B------:R-:W-:Y:S03]  /*16a90*/  FMUL.FTZ R75, R0.reuse, R75 ;  /* 0x0000004b004b7220 */ /* 0x040fe60000410000 */
[C---:B------:R-:W-:Y:S02]  /*16aa0*/  FMUL.FTZ R76, R3.reuse, R76 ;  /* 0x0000004c034c7220 */ /* 0x040fe40000410000 */
[----:B------:R-:W-:Y:S02]  /*16ab0*/  FMUL.FTZ R77, R3, R77 ;  /* 0x0000004d034d7220 */ /* 0x000fe40000410000 */
[C---:B------:R-:W-:Y:S04]  /*16ac0*/  FMUL.FTZ R78, R0.reuse, R78 ;  /* 0x0000004e004e7220 */ /* 0x040fe80000410000 */
[----:B------:R-:W-:Y:S02]  /*16ad0*/  FMUL.FTZ R79, R0, R79 ;  /* 0x0000004f004f7220 */ /* 0x000fe40000410000 */
[C---:B------:R-:W-:Y:S02]  /*16ae0*/  FMUL.FTZ R82, R100.reuse, R82 ;  /* 0x0000005264527220 */ /* 0x040fe40000410000 */
[C---:B------:R-:W-:Y:S02]  /*16af0*/  FMUL.FTZ R83, R100.reuse, R83 ;  /* 0x0000005364537220 */ /* 0x040fe40000410000 */
[----:B------:R-:W-:Y:S02]  /*16b00*/  FMUL.FTZ R86, R100, R86 ;  /* 0x0000005664567220 */ /* 0x000fe40000410000 */
[----:B-1----:R-:W-:Y:S02]  /*16b10*/  FFMA.FTZ R2, R61, c[0x0][0x2d0], -R111 ;  /* 0x0000b4003d027a23 */ /* 0x002fe4000001086f */
[C---:B------:R-:W-:Y:S02]  /*16b20*/  FMUL.FTZ R61, R3.reuse, R169 ;  /* 0x000000a9033d7220 */ /* 0x040fe40000410000 */
[----:B------:R1:W2:Y:S01]  /*16b30*/  MUFU.EX2 R244, R2 ;  /* 0x0000000200f47308 */ /* 0x0002a20000000800 */
[C---:B------:R-:W-:Y:S02]  /*16b40*/  FMUL.FTZ R88, R3.reuse, R88 ;  /* 0x0000005803587220 */ /* 0x040fe40000410000 */
[C---:B------:R-:W-:Y:S02]  /*16b50*/  FMUL.FTZ R89, R3.reuse, R89 ;  /* 0x0000005903597220 */ /* 0x040fe40000410000 */
[-C--:B------:R-:W-:Y:S01]  /*16b60*/  HMMA.16816.F32.BF16 R60, R180, R114.reuse, R60 ;  /* 0x00000072b43c723c */ /* 0x080fe2000004183c */
[C---:B------:R-:W-:Y:S02]  /*16b70*/  FMUL.FTZ R90, R0.reuse, R90 ;  /* 0x0000005a005a7220 */ /* 0x040fe40000410000 */
[C---:B------:R-:W-:Y:S02]  /*16b80*/  FMUL.FTZ R91, R0.reuse, R91 ;  /* 0x0000005b005b7220 */ /* 0x040fe40000410000 */
[C---:B------:R-:W-:Y:S02]  /*16b90*/  FMUL.FTZ R92, R3.reuse, R92 ;  /* 0x0000005c035c7220 */ /* 0x040fe40000410000 */
[----:B------:R-:W-:Y:S01]  /*16ba0*/  FMUL.FTZ R93, R3, R93 ;  /* 0x0000005d035d7220 */ /* 0x000fe20000410000 */
[C---:B------:R-:W-:Y:S01]  /*16bb0*/  HMMA.16816.F32.BF16 R64, R176.reuse, R114, R64 ;  /* 0x00000072b040723c */ /* 0x040fe20000041840 */
[----:B------:R-:W2:Y:S03]  /*16bc0*/  LDSM.16.MT88.4 R112, [R226+0x2100] ;  /* 0x00210000e270783b */ /* 0x000ea60000004200 */
[C---:B------:R-:W-:Y:S02]  /*16bd0*/  FMUL.FTZ R94, R0.reuse, R94 ;  /* 0x0000005e005e7220 */ /* 0x040fe40000410000 */
[----:B------:R-:W-:Y:S02]  /*16be0*/  FMUL.FTZ R95, R0, R95 ;  /* 0x0000005f005f7220 */ /* 0x000fe40000410000 */
[-C--:B---3--:R-:W-:Y:S01]  /*16bf0*/  HMMA.16816.F32.BF16 R68, R176, R116.reuse, R68 ;  /* 0x00000074b044723c */ /* 0x088fe20000041844 */
[----:B------:R-:W-:Y:S03]  /*16c00*/  FMUL.FTZ R87, R100, R87 ;  /* 0x0000005764577220 */ /* 0x000fe60000410000 */
[--C-:B-1----:R-:W-:Y:S02]  /*16c10*/  FFMA.FTZ R2, R186, c[0x0][0x2d0], -R184.reuse ;  /* 0x0000b400ba027a23 */ /* 0x102fe400000108b8 */
[C---:B------:R-:W-:Y:S02]  /*16c20*/  FMUL.FTZ R98, R100.reuse, R98 ;  /* 0x0000006264627220 */ /* 0x040fe40000410000 */
[C---:B------:R-:W-:Y:S01]  /*16c30*/  HMMA.16816.F32.BF16 R72, R180.reuse, R116, R72 ;  /* 0x00000074b448723c */ /* 0x040fe20000041848 */
[----:B------:R1:W-:Y:S03]  /*16c40*/  MUFU.EX2 R242, R2 ;  /* 0x0000000200f27308 */ /* 0x0003e60000000800 */
[----:B------:R-:W-:Y:S04]  /*16c50*/  FMUL.FTZ R99, R100, R99 ;  /* 0x0000006364637220 */ /* 0x000fe80000410000 */
[-C--:B------:R-:W-:Y:S08]  /*16c60*/  HMMA.16816.F32.BF16 R76, R180, R118.reuse, R76 ;  /* 0x00000076b44c723c */ /* 0x080ff0000004184c */
[C---:B------:R-:W-:Y:S01]  /*16c70*/  HMMA.16816.F32.BF16 R80, R176.reuse, R118, R80 ;  /* 0x00000076b050723c */ /* 0x040fe20000041850 */
[----:B------:R-:W3:Y:S07]  /*16c80*/  LDSM.16.MT88.4 R116, [R225+0x500] ;  /* 0x00050000e174783b */ /* 0x000eee0000004200 */
[-C--:B--2---:R-:W-:Y:S01]  /*16c90*/  HMMA.16816.F32.BF16 R84, R176, R112.reuse, R84 ;  /* 0x00000070b054723c */ /* 0x084fe20000041854 */
[--C-:B-1----:R-:W-:Y:S04]  /*16ca0*/  FFMA.FTZ R2, R187, c[0x0][0x2d0], -R184.reuse ;  /* 0x0000b400bb027a23 */ /* 0x102fe800000108b8 */
[----:B------:R1:W2:Y:S03]  /*16cb0*/  MUFU.EX2 R241, R2 ;  /* 0x0000000200f17308 */ /* 0x0002a60000000800 */
        /* <DEDUP_REMOVED lines=10> */
[----:B--2---:R-:W-:Y:S04]  /*16d60*/  F2FP.BF16.PACK_AB R120, R241, R242 ;  /* 0x000000f2f178723e */ /* 0x004fe800000010ff */
[-C--:B---3--:R-:W-:Y:S01]  /*16d70*/  HMMA.16816.F32.BF16 R4, R112, R116.reuse, R4 ;  /* 0x000000747004723c */ /* 0x088fe20000041804 */
        /* <DEDUP_REMOVED lines=98> */
[--C-:B---3--:R-:W-:Y:S02]  /*173a0*/  FFMA.FTZ R2, R156, c[0x0][0x2d0], -R111.reuse ;  /* 0x0000b4009c027a23 */ /* 0x108fe4000001086f */
[----:B------:R-:W-:Y:S05]  /*173b0*/  LDSM.16.MT88.4 R156, [R225+0x1d00] ;  /* 0x001d0000e19c783b */ /* 0x000fea0000004200 */
[C---:B------:R-:W-:Y:S01]  /*173c0*/  HMMA.16816.F32.BF16 R48, R112.reuse, R130, R48 ;  /* 0x000000827030723c */ /* 0x040fe20000041830 */
[----:B------:R3:W-:Y:S02]  /*173d0*/  MUFU.EX2 R193, R2 ;  /* 0x0000000200c17308 */ /* 0x0007e40000000800 */
[----:B------:R-:W4:Y:S05]  /*173e0*/  LDSM.16.MT88.4 R128, [R226+0x2900] ;  /* 0x00290000e280783b */ /* 0x000f2a0000004200 */
        /* <DEDUP_REMOVED lines=19> */
[--C-:B-1----:R-:W-:Y:S03]  /*17520*/  FFMA.FTZ R2, R151, c[0x0][0x2d0], -R184.reuse ;  /* 0x0000b40097027a23 */ /* 0x102fe600000108b8 */
[----:B------:R-:W-:Y:S01]  /*17530*/  MOV R151, R149 ;  /* 0x0000009500977202 */ /* 0x000fe20000000f00 */
[----:B------:R1:W-:Y:S01]  /*17540*/  MUFU.EX2 R189, R2 ;  /* 0x0000000200bd7308 */ /* 0x0003e20000000800 */
[----:B------:R-:W-:Y:S02]  /*17550*/  MOV R149, R147 ;  /* 0x0000009300957202 */ /* 0x000fe40000000f00 */
[-C--:B------:R-:W-:Y:S01]  /*17560*/  HMMA.16816.F32.BF16 R92, R120, R130.reuse, R92 ;  /* 0x00000082785c723c */ /* 0x080fe2000004185c */
[----:B------:R-:W-:Y:S03]  /*17570*/  MOV R147, R145 ;  /* 0x0000009100937202 */ /* 0x000fe60000000f00 */
[----:B------:R-:W-:Y:S02]  /*17580*/  MOV R145, R143 ;  /* 0x0000008f00917202 */ /* 0x000fe40000000f00 */
[----:B------:R-:W-:Y:S02]  /*17590*/  MOV R143, R141 ;  /* 0x0000008d008f7202 */ /* 0x000fe40000000f00 */
[----:B------:R-:W-:Y:S01]  /*175a0*/  HMMA.16816.F32.BF16 R96, R112, R130, R96 ;  /* 0x000000827060723c */ /* 0x000fe20000041860 */
[----:B------:R-:W-:Y:S03]  /*175b0*/  MOV R141, R139 ;  /* 0x0000008b008d7202 */ /* 0x000fe60000000f00 */
[----:B------:R-:W-:Y:S02]  /*175c0*/  MOV R139, R134 ;  /* 0x00000086008b7202 */ /* 0x000fe40000000f00 */
[----:B------:R-:W-:Y:S02]  /*175d0*/  MOV R216, R147 ;  /* 0x0000009300d87202 */ /* 0x000fe40000000f00 */
[----:B--2---:R-:W-:Y:S04]  /*175e0*/  F2FP.BF16.PACK_AB R111, R190, R191 ;  /* 0x000000bfbe6f723e */ /* 0x004fe800000010ff */
[----:B------:R-:W-:Y:S01]  /*175f0*/  MOV R221, R149 ;  /* 0x0000009500dd7202 */ /* 0x000fe20000000f00 */
[----:B-1----:R-:W-:Y:S02]  /*17600*/  FFMA.FTZ R2, R150, c[0x0][0x2d0], -R184 ;  /* 0x0000b40096027a23 */ /* 0x002fe400000108b8 */
[----:B------:R-:W-:Y:S02]  /*17610*/  IMAD.MOV.U32 R150, RZ, RZ, R148 ;  /* 0x000000ffff967224 */ /* 0x000fe400078e0094 */
[----:B------:R1:W2:Y:S01]  /*17620*/  MUFU.EX2 R188, R2 ;  /* 0x0000000200bc7308 */ /* 0x0002a20000000800 */
[----:B------:R-:W-:Y:S02]  /*17630*/  IMAD.MOV.U32 R148, RZ, RZ, R146 ;  /* 0x000000ffff947224 */ /* 0x000fe400078e0092 */
[----:B------:R-:W-:Y:S02]  /*17640*/  IMAD.MOV.U32 R146, RZ, RZ, R144 ;  /* 0x000000ffff927224 */ /* 0x000fe400078e0090 */
[----:B------:R-:W-:Y:S02]  /*17650*/  IMAD.MOV.U32 R144, RZ, RZ, R142 ;  /* 0x000000ffff907224 */ /* 0x000fe400078e008e */
[----:B------:R-:W-:Y:S02]  /*17660*/  IMAD.MOV.U32 R142, RZ, RZ, R140 ;  /* 0x000000ffff8e7224 */ /* 0x000fe400078e008c */
[----:B------:R-:W-:Y:S02]  /*17670*/  IMAD.MOV.U32 R140, RZ, RZ, R135 ;  /* 0x000000ffff8c7224 */ /* 0x000fe400078e0087 */
[----:B------:R-:W-:Y:S02]  /*17680*/  IMAD.MOV.U32 R147, RZ, RZ, R142 ;  /* 0x000000ffff937224 */ /* 0x000fe400078e008e */
[----:B------:R-:W-:Y:S01]  /*17690*/  IMAD.MOV.U32 R215, RZ, RZ, R148 ;  /* 0x000000ffffd77224 */ /* 0x000fe200078e0094 */
[----:B------:R-:W-:Y:S01]  /*176a0*/  MOV R148, R143 ;  /* 0x0000008f00947202 */ /* 0x000fe20000000f00 */
[----:B------:R-:W-:Y:S01]  /*176b0*/  IMAD.MOV.U32 R219, RZ, RZ, R150 ;  /* 0x000000ffffdb7224 */ /* 0x000fe200078e0096 */
[----:B------:R-:W-:Y:S01]  /*176c0*/  MOV R150, R145 ;  /* 0x0000009100967202 */ /* 0x000fe20000000f00 */
[----:B------:R-:W-:Y:S02]  /*176d0*/  IMAD.MOV.U32 R145, RZ, RZ, R140 ;  /* 0x000000ffff917224 */ /* 0x000fe400078e008c */
[----:B------:R-:W-:Y:S01]  /*176e0*/  IMAD.MOV.U32 R149, RZ, RZ, R144 ;  /* 0x000000ffff957224 */ /* 0x000fe200078e0090 */
[----:B------:R-:W-:Y:S01]  /*176f0*/  MOV R144, R139 ;  /* 0x0000008b00907202 */ /* 0x000fe20000000f00 */
[----:B------:R-:W-:Y:S01]  /*17700*/  IMAD.MOV.U32 R139, RZ, RZ, R138 ;  /* 0x000000ffff8b7224 */ /* 0x000fe200078e008a */
[----:B------:R-:W-:Y:S01]  /*17710*/  MOV R138, R108 ;  /* 0x0000006c008a7202 */ /* 0x000fe20000000f00 */
[--C-:B-1----:R-:W-:Y:S01]  /*17720*/  FFMA.FTZ R2, R252, c[0x0][0x2d0], -R185.reuse ;  /* 0x0000b400fc027a23 */ /* 0x102fe200000108b9 */
[----:B------:R-:W-:Y:S01]  /*17730*/  F2FP.BF16.PACK_AB R108, R196, R197 ;  /* 0x000000c5c46c723e */ /* 0x000fe200000010ff */
[----:B------:R-:W-:Y:S01]  /*17740*/  IMAD.MOV.U32 R252, RZ, RZ, R146 ;  /* 0x000000fffffc7224 */ /* 0x000fe200078e0092 */
[----:B------:R-:W-:Y:S01]  /*17750*/  MOV R146, R141 ;  /* 0x0000008d00927202 */ /* 0x000fe20000000f00 */
[----:B------:R1:W-:Y:S01]  /*17760*/  MUFU.EX2 R186, R2 ;  /* 0x0000000200ba7308 */ /* 0x0003e20000000800 */
[----:B------:R-:W-:Y:S01]  /*17770*/  LDSM.16.MT88.4 R140, [R226+0xd00] ;  /* 0x000d0000e28c783b */ /* 0x000fe20000004200 */
[----:B--2---:R-:W-:Y:S01]  /*17780*/  F2FP.BF16.PACK_AB R176, R188, R189 ;  /* 0x000000bdbcb0723e */ /* 0x004fe200000010ff */
[--C-:B-1----:R-:W-:Y:S07]  /*17790*/  FFMA.FTZ R2, R133, c[0x0][0x2d0], -R185.reuse ;  /* 0x0000b40085027a23 */ /* 0x102fee00000108b9 */
        /* <DEDUP_REMOVED lines=10> */
[----:B------:R1:W-:Y:S01]  /*17840*/  MUFU.EX2 R103, R2 ;  /* 0x0000000200677308 */ /* 0x0003e20000000800 */
[----:B---3--:R-:W-:Y:S09]  /*17850*/  F2FP.BF16.PACK_AB R178, R184, R107 ;  /* 0x0000006bb8b2723e */ /* 0x008ff200000010ff */
[----:B------:R-:W3:Y:S01]  /*17860*/  MUFU.EX2 R185, R185 ;  /* 0x000000b900b97308 */ /* 0x000ee20000000800 */
[-C--:B--2---:R-:W-:Y:S01]  /*17870*/  HMMA.16816.F32.BF16 R112, R108, R132.reuse, R4 ;  /* 0x000000846c70723c */ /* 0x084fe20000041804 */
[----:B------:R-:W2:Y:S08]  /*17880*/  LDSM.16.MT88.4 R4, [R226+0x2d00] ;  /* 0x002d0000e204783b */ /* 0x000eb00000004200 */
[----:B-1----:R-:W4:Y:S03]  /*17890*/  LDL.LU R2, [R1+0x40] ;  /* 0x0000400001027983 */ /* 0x002f260000300800 */
[----:B---3--:R-:W-:Y:S07]  /*178a0*/  F2FP.BF16.PACK_AB R179, R185, R103 ;  /* 0x00000067b9b3723e */ /* 0x008fee00000010ff */
[C---:B------:R-:W-:Y:S07]  /*178b0*/  HMMA.16816.F32.BF16 R116, R176.reuse, R132, R8 ;  /* 0x00000084b074723c */ /* 0x040fee0000041808 */
[----:B------:R-:W-:Y:S01]  /*178c0*/  MOV R11, R147 ;  /* 0x00000093000b7202 */ /* 0x000fe20000000f00 */
[-C--:B------:R-:W-:Y:S01]  /*178d0*/  HMMA.16816.F32.BF16 R120, R176, R134.reuse, R12 ;  /* 0x00000086b078723c */ /* 0x080fe2000004180c */
[----:B------:R-:W-:Y:S03]  /*178e0*/  IMAD.MOV.U32 R8, RZ, RZ, R150 ;  /* 0x000000ffff087224 */ /* 0x000fe600078e0096 */
[----:B------:R-:W-:Y:S01]  /*178f0*/  MOV R9, R149 ;  /* 0x0000009500097202 */ /* 0x000fe20000000f00 */
[----:B------:R-:W-:Y:S02]  /*17900*/  IMAD.MOV.U32 R10, RZ, RZ, R148 ;  /* 0x000000ffff0a7224 */ /* 0x000fe400078e0094 */
[----:B------:R-:W-:Y:S01]  /*17910*/  MOV R15, R139 ;  /* 0x0000008b000f7202 */ /* 0x000fe20000000f00 */
[C---:B------:R-:W-:Y:S01]  /*17920*/  HMMA.16816.F32.BF16 R124, R108.reuse, R134, R16 ;  /* 0x000000866c7c723c */ /* 0x040fe20000041810 */
[----:B------:R-:W3:Y:S03]  /*17930*/  LDL.LU R17, [R1+0x38] ;  /* 0x0000380001117983 */ /* 0x000ee60000300800 */
[----:B------:R-:W-:Y:S01]  /*17940*/  IMAD.MOV.U32 R12, RZ, RZ, R146 ;  /* 0x000000ffff0c7224 */ /* 0x000fe200078e0092 */
[----:B------:R-:W3:Y:S01]  /*17950*/  LDL.LU R19, [R1+0x3c] ;  /* 0x00003c0001137983 */ /* 0x000ee20000300800 */
[----:B------:R-:W-:Y:S01]  /*17960*/  MOV R13, R145 ;  /* 0x00000091000d7202 */ /* 0x000fe20000000f00 */
[----:B------:R-:W-:Y:S01]  /*17970*/  IMAD.MOV.U32 R14, RZ, RZ, R144 ;  /* 0x000000ffff0e7224 */ /* 0x000fe200078e0090 */
[-C--:B------:R-:W-:Y:S01]  /*17980*/  HMMA.16816.F32.BF16 R128, R108, R140.reuse, R20 ;  /* 0x0000008c6c80723c */ /* 0x080fe20000041814 */
[----:B------:R-:W3:Y:S03]  /*17990*/  LDL.LU R23, [R1+0x34] ;  /* 0x0000340001177983 */ /* 0x000ee60000300800 */
[----:B------:R-:W-:Y:S01]  /*179a0*/  MOV R18, R137 ;  /* 0x0000008900127202 */ /* 0x000fe20000000f00 */
[----:B------:R-:W-:Y:S02]  /*179b0*/  IMAD.MOV.U32 R16, RZ, RZ, R138 ;  /* 0x000000ffff107224 */ /* 0x000fe400078e008a */
[----:B------:R-:W-:Y:S01]  /*179c0*/  IMAD.MOV.U32 R22, RZ, RZ, R136 ;  /* 0x000000ffff167224 */ /* 0x000fe200078e0088 */
        /* <DEDUP_REMOVED lines=20> */
[----:B----4-:R-:W-:Y:S04]  /*17b10*/  FFMA.FTZ R2, R0, R2, R12 ;  /* 0x0000000200027223 */ /* 0x010fe8000001000c */
[----:B------:R-:W-:Y:S02]  /*17b20*/  FADD.FTZ R2, R8, R2 ;  /* 0x0000000208027221 */ /* 0x000fe40000010000 */
[----:B---3--:R-:W-:Y:S02]  /*17b30*/  FFMA.FTZ R100, R100, R17, R16 ;  /* 0x0000001164647223 */ /* 0x008fe40000010010 */
        /* <DEDUP_REMOVED lines=17> */
[----:B------:R-:W-:Y:S01]  /*17c50*/  IADD3 R220, R243, -0x1, RZ ;  /* 0xfffffffff3dc7810 */ /* 0x000fe20007ffe0ff */
[----:B------:R-:W-:Y:S02]  /*17c60*/  FADD.FTZ R3, R250, R11 ;  /* 0x0000000bfa037221 */ /* 0x000fe40000010000 */
        /* <DEDUP_REMOVED lines=52> */
.L_x_829:
[----:B------:R-:W-:-:S13]  /*17fb0*/  ISETP.GE.AND P0, PT, R220, RZ, PT ;  /* 0x000000ffdc00720c */ /* 0x000fda0003f06270 */
[----:B------:R-:W-:Y:S05]  /*17fc0*/  @!P0 BRA `(.L_x_833) ;  /* 0x0000401000008947 */ /* 0x000fea0003800000 */
[----:B-1----:R-:W2:Y:S04]  /*17fd0*/  LDL.LU R3, [R1+0x30] ;  /* 0x0000300001037983 */ /* 0x002ea80000300800 */
[----:B------:R-:W2:Y:S04]  /*17fe0*/  LDL.LU R2, [R1+0x20] ;  /* 0x0000200001027983 */ /* 0x000ea80000300800 */
[----:B------:R-:W3:Y:S04]  /*17ff0*/  LDL R6, [R1+0x5c] ;  /* 0x00005c0001067983 */ /* 0x000ee80000100800 */
[----:B------:R-:W3:Y:S04]  /*18000*/  LDL R5, [R1+0x58] ;  /* 0x0000580001057983 */ /* 0x000ee80000100800 */
[----:B------:R-:W4:Y:S04]  /*18010*/  LDL R4, [R1+0x64] ;  /* 0x0000640001047983 */ /* 0x000f280000100800 */
[----:B------:R-:W4:Y:S04]  /*18020*/  LDL R0, [R1+0x60] ;  /* 0x0000600001007983 */ /* 0x000f280000100800 */
[----:B------:R-:W5:Y:S01]  /*18030*/  LDL R7, [R1] ;  /* 0x0000000001077983 */ /* 0x000f620000100800 */
[----:B------:R-:W-:Y:S01]  /*18040*/  IMAD.MOV.U32 R107, RZ, RZ, R102 ;  /* 0x000000ffff6b7224 */ /* 0x000fe200078e0066 */
[----:B------:R-:W-:Y:S01]  /*18050*/  MOV R100, R104 ;  /* 0x0000006800647202 */ /* 0x000fe20000000f00 */
[----:B------:R-:W-:-:S02]  /*18060*/  ULDC UR5, c[0x0][0x210] ;  /* 0x0000840000057ab9 */ /* 0x000fc40000000800 */
[----:B------:R-:W-:Y:S02]  /*18070*/  ULDC UR4, c[0x0][0x1e8] ;  /* 0x00007a0000047ab9 */ /* 0x000fe40000000800 */
[----:B------:R-:W-:Y:S02]  /*18080*/  UIMAD UR5, UR11, UR5, URZ ;  /* 0x000000050b0572a4 */ /* 0x000fe4000f8e023f */
[----:B------:R-:W-:Y:S01]  /*18090*/  UIMAD UR4, UR11, UR4, URZ ;  /* 0x000000040b0472a4 */ /* 0x000fe2000f8e023f */
[C---:B--2---:R-:W-:Y:S01]  /*180a0*/  SHF.L.U64.HI R3, R2.reuse, 0x1, R3 ;  /* 0x0000000102037819 */ /* 0x044fe20000010203 */
[----:B------:R-:W-:-:S04]  /*180b0*/  IMAD.SHL.U32 R8, R2, 0x2, RZ ;  /* 0x0000000202087824 */ /* 0x000fc800078e00ff */
[----:B------:R1:W-:Y:S01]  /*180c0*/  STL [R1+0x8], R3 ;  /* 0x0000080301007387 */ /* 0x0003e20000100800 */
[C---:B---3--:R-:W-:Y:S01]  /*180d0*/  SHF.L.U64.HI R6, R5.reuse, 0x1, R6 ;  /* 0x0000000105067819 */ /* 0x048fe20000010206 */
[----:B------:R-:W-:Y:S02]  /*180e0*/  IMAD.SHL.U32 R5, R5, 0x2, RZ ;  /* 0x0000000205057824 */ /* 0x000fe400078e00ff */
[----:B------:R2:W-:Y:S01]  /*180f0*/  STL [R1+0x4], R8 ;  /* 0x0000040801007387 */ /* 0x0005e20000100800 */
[C---:B----4-:R-:W-:Y:S02]  /*18100*/  SHF.L.U64.HI R4, R0.reuse, 0x1, R4 ;  /* 0x0000000100047819 */ /* 0x050fe40000010204 */
[----:B------:R-:W-:Y:S01]  /*18110*/  SHF.L.U32 R0, R0, 0x1, RZ ;  /* 0x0000000100007819 */ /* 0x000fe200000006ff */
[----:B------:R2:W-:Y:S04]  /*18120*/  STL [R1+0x50], R6 ;  /* 0x0000500601007387 */ /* 0x0005e80000100800 */
[----:B------:R2:W-:Y:S04]  /*18130*/  STL [R1+0x4c], R5 ;  /* 0x00004c0501007387 */ /* 0x0005e80000100800 */
[----:B------:R2:W-:Y:S04]  /*18140*/  STL [R1+0x44], R0 ;  /* 0x0000440001007387 */ /* 0x0005e80000100800 */
[----:B------:R2:W-:Y:S01]  /*18150*/  STL [R1+0x48], R4 ;  /* 0x0000480401007387 */ /* 0x0005e20000100800 */
[----:B-1----:R-:W-:Y:S01]  /*18160*/  IMAD.MOV.U32 R3, RZ, RZ, R105 ;  /* 0x000000ffff037224 */ /* 0x002fe200078e0069 */
[----:B------:R-:W-:-:S02]  /*18170*/  MOV R2, R106 ;  /* 0x0000006a00027202 */ /* 0x000fc40000000f00 */
[----:B-----5:R-:W-:Y:S01]  /*18180*/  IADD3 R244, R7, 0x100, RZ ;  /* 0x0000010007f47810 */ /* 0x020fe20007ffe0ff */
[----:B------:R-:W-:Y:S05]  /*18190*/  BRA `(.L_x_834) ;  /* 0x0000040000007947 */ /* 0x000fea0003800000 */
.L_x_836:
[----:B------:R-:W2:Y:S01]  /*181a0*/  LDL R105, [R1+0x54] ;  /* 0x0000540001697983 */ /* 0x000ea20000100800 */
[----:B------:R-:W-:Y:S01]  /*181b0*/  IMAD.MOV.U32 R104, RZ, RZ, c[0x0][0x2b8] ;  /* 0x0000ae00ff687624 */ /* 0x000fe200078e00ff */
[----:B------:R-:W-:Y:S01]  /*181c0*/  LEA R4, R220, UR13, 0x6 ;  /* 0x0000000ddc047c11 */ /* 0x000fe2000f8e30ff */
[----:B------:R-:W-:Y:S01]  /*181d0*/  IMAD.MOV.U32 R8, RZ, RZ, RZ ;  /* 0x000000ffff087224 */ /* 0x000fe200078e00ff */
[----:B------:R-:W3:Y:S02]  /*181e0*/  LDL R9, [R1+0x58] ;  /* 0x0000580001097983 */ /* 0x000ee40000100800 */
[----:B------:R-:W-:Y:S02]  /*181f0*/  ISETP.NE.AND P2, PT, R104, 0x1, PT ;  /* 0x000000016800780c */ /* 0x000fe40003f45270 */
[----:B------:R-:W4:Y:S04]  /*18200*/  LDL R101, [R1+0x4] ;  /* 0x0000040001657983 */ /* 0x000f280000100800 */
[----:B------:R-:W5:Y:S04]  /*18210*/  LDL R12, [R1+0x5c] ;  /* 0x00005c00010c7983 */ /* 0x000f680000100800 */
[----:B------:R-:W3:Y:S04]  /*18220*/  LDL R10, [R1+0x60] ;  /* 0x00006000010a7983 */ /* 0x000ee80000100800 */
[----:B------:R-:W3:Y:S04]  /*18230*/  LDL R11, [R1+0x64] ;  /* 0x00006400010b7983 */ /* 0x000ee80000100800 */
[----:B------:R-:W4:Y:S01]  /*18240*/  LDL R23, [R1] ;  /* 0x0000000001177983 */ /* 0x000f220000100800 */
[----:B--2---:R-:W-:Y:S05]  /*18250*/  IADD3 R4, R4, -0x40, R105 ;  /* 0xffffffc004047810 */ /* 0x004fea0007ffe069 */
[----:B------:R-:W-:Y:S04]  /*18260*/  @P2 IMAD.HI.U32 R5, R4, c[0x0][0x2bc], RZ ;  /* 0x0000af0004052a27 */ /* 0x000fe800078e00ff */
[----:B------:R-:W-:Y:S01]  /*18270*/  IMAD.MOV.U32 R0, RZ, RZ, R4 ;  /* 0x000000ffff007224 */ /* 0x000fe200078e0004 */
[----:B------:R-:W-:Y:S04]  /*18280*/  @P2 SHF.R.U32.HI R0, RZ, c[0x0][0x2c0], R5 ;  /* 0x0000b000ff002a19 */ /* 0x000fe80000011605 */
[C---:B------:R-:W-:Y:S04]  /*18290*/  @!P3 IADD3 R5, P0, R0.reuse, UR14, RZ ;  /* 0x0000000e0005bc10 */ /* 0x040fe8000ff1e0ff */
[----:B------:R-:W-:Y:S01]  /*182a0*/  @!P3 LEA.HI.X.SX32 R7, R0, UR6, 0x1, P0 ;  /* 0x000000060007bc11 */ /* 0x000fe200080f0eff */
[----:B------:R-:W-:Y:S01]  /*182b0*/  IMAD.MOV R0, RZ, RZ, -R0 ;  /* 0x000000ffff007224 */ /* 0x000fe200078e0a00 */
[C---:B------:R-:W-:Y:S02]  /*182c0*/  @!P3 LEA R6, P0, R5.reuse, c[0x0][0x2a0], 0x2 ;  /* 0x0000a8000506ba11 */ /* 0x040fe400078010ff */
[----:B---3--:R-:W-:Y:S01]  /*182d0*/  SHF.L.U64.HI R18, R10, 0x1, R11 ;  /* 0x000000010a127819 */ /* 0x008fe2000001020b */
[----:B------:R-:W-:Y:S01]  /*182e0*/  IMAD R13, R0, c[0x0][0x2b8], R4 ;  /* 0x0000ae00000d7a24 */ /* 0x000fe200078e0204 */
[----:B------:R-:W-:Y:S03]  /*182f0*/  @!P3 LEA.HI.X R7, R5, c[0x0][0x2a4], R7, 0x2, P0 ;  /* 0x0000a9000507ba11 */ /* 0x000fe600000f1407 */
[C---:B------:R-:W-:Y:S01]  /*18300*/  IMAD.WIDE.U32 R4, R13.reuse, c[0x0][0x1e0], RZ ;  /* 0x000078000d047a25 */ /* 0x040fe200078e00ff */
[----:B------:R-:W-:Y:S01]  /*18310*/  STL [R1+0x10], R13 ;  /* 0x0000100d01007387 */ /* 0x000fe20000100800 */
[----:B------:R-:W-:Y:S03]  /*18320*/  SHF.R.S32.HI R0, RZ, 0x1f, R13 ;  /* 0x0000001fff007819 */ /* 0x000fe6000001140d */
[----:B------:R-:W2:Y:S02]  /*18330*/  @!P3 LDG.E R8, [R6.64] ;  /* 0x000000140608b981 */ /* 0x000ea4000c1e1900 */
[----:B------:R-:W-:Y:S04]  /*18340*/  IMAD R0, R0, c[0x0][0x1e0], RZ ;  /* 0x0000780000007a24 */ /* 0x000fe800078e02ff */
[----:B------:R-:W-:Y:S04]  /*18350*/  IMAD R0, R13, c[0x0][0x1e4], R0 ;  /* 0x000079000d007a24 */ /* 0x000fe800078e0200 */
[----:B------:R-:W-:Y:S01]  /*18360*/  IMAD.IADD R5, R5, 0x1, R0 ;  /* 0x0000000105057824 */ /* 0x000fe200078e0200 */
[----:B--2---:R1:W-:Y:S01]  /*18370*/  STL [R1+0xc], R8 ;  /* 0x00000c0801007387 */ /* 0x0043e20000100800 */
[----:B------:R-:W-:Y:S02]  /*18380*/  SHF.R.S32.HI R6, RZ, 0x1f, R8 ;  /* 0x0000001fff067819 */ /* 0x000fe40000011408 */
[----:B------:R-:W-:Y:S04]  /*18390*/  IMAD.WIDE.U32 R4, R8, c[0x0][0x1f0], R4 ;  /* 0x00007c0008047a25 */ /* 0x000fe800078e0004 */
[----:B------:R-:W-:Y:S01]  /*183a0*/  IMAD R6, R6, c[0x0][0x1f0], RZ ;  /* 0x00007c0006067a24 */ /* 0x000fe200078e02ff */
[----:B------:R-:W-:Y:S03]  /*183b0*/  IADD3 R0, P0, R4, UR4, RZ ;  /* 0x0000000404007c10 */ /* 0x000fe6000ff1e0ff */
[----:B------:R-:W-:Y:S05]  /*183c0*/  IMAD R6, R8, c[0x0][0x1f4], R6 ;  /* 0x00007d0008067a24 */ /* 0x000fea00078e0206 */
[----:B------:R-:W-:Y:S02]  /*183d0*/  IADD3.X R4, R5, UR16, R6, P0, !PT ;  /* 0x0000001005047c10 */ /* 0x000fe400087fe406 */
[C---:B------:R-:W-:Y:S04]  /*183e0*/  LEA R7, P0, R0.reuse, c[0x0][0x1c8], 0x1 ;  /* 0x0000720000077a11 */ /* 0x040fe800078008ff */
[----:B------:R-:W-:Y:S01]  /*183f0*/  LEA.HI.X R4, R0, c[0x0][0x1cc], R4, 0x1, P0 ;  /* 0x0000730000047a11 */ /* 0x000fe200000f0c04 */
[----:B------:R-:W4:Y:S01]  /*18400*/  SHFL.IDX PT, R5, R7, RZ, 0x1c1f ;  /* 0x001c1fff07057589 */ /* 0x000f2200000e0000 */
[----:B-1----:R-:W-:Y:S03]  /*18410*/  IMAD.SHL.U32 R8, R10, 0x2, RZ ;  /* 0x000000020a087824 */ /* 0x002fe600078e00ff */
[----:B------:R1:W-:Y:S04]  /*18420*/  SHFL.IDX PT, R0, R7, 0x1, 0x1c1f ;  /* 0x003c1f0007007f89 */ /* 0x0003e800000e0000 */
[----:B------:R-:W2:Y:S04]  /*18430*/  SHFL.IDX PT, R6, R4, RZ, 0x1c1f ;  /* 0x001c1fff04067589 */ /* 0x000ea800000e0000 */
[----:B------:R-:W3:Y:S01]  /*18440*/  SHFL.IDX PT, R4, R4, 0x1, 0x1c1f ;  /* 0x003c1f0004047f89 */ /* 0x000ee200000e0000 */
[----:B----4-:R-:W-:Y:S01]  /*18450*/  IADD3 R16, P0, R5, R101, RZ ;  /* 0x0000006505107210 */ /* 0x010fe20007f1e0ff */
[C---:B-1----:R-:W-:Y:S01]  /*18460*/  IMAD.SHL.U32 R7, R9.reuse, 0x2, RZ ;  /* 0x0000000209077824 */ /* 0x042fe200078e00ff */
[----:B-----5:R-:W-:Y:S04]  /*18470*/  SHF.L.U64.HI R9, R9, 0x1, R12 ;  /* 0x0000000109097819 */ /* 0x020fe8000001020c */
[CC--:B------:R-:W-:Y:S01]  /*18480*/  IADD3 R14, P1, R5.reuse, R7.reuse, RZ ;  /* 0x00000007050e7210 */ /* 0x0c0fe20007f3e0ff */
[C---:B--2---:R-:W-:Y:S01]  /*18490*/  IMAD.X R17, R6.reuse, 0x1, R106, P0 ;  /* 0x0000000106117824 */ /* 0x044fe200000e066a */
[-C--:B------:R-:W-:Y:S03]  /*184a0*/  IADD3 R12, P0, R5, R8.reuse, RZ ;  /* 0x00000008050c7210 */ /* 0x080fe60007f1e0ff */
[--C-:B------:R-:W-:Y:S01]  /*184b0*/  IMAD.X R15, R6, 0x1, R9.reuse, P1 ;  /* 0x00000001060f7824 */ /* 0x100fe200008e0609 */
[----:B------:R1:W-:Y:S01]  /*184c0*/  LDGSTS.E.BYPASS.LTC128B.128 [R23+0x3100], [R16.64], !P5 ;  /* 0x0310000010177fae */ /* 0x0003e2000e901d54 */
[----:B------:R-:W-:Y:S01]  /*184d0*/  IADD3 R10, P1, R0, R7, RZ ;  /* 0x00000007000a7210 */ /* 0x000fe20007f3e0ff */
[--C-:B------:R-:W-:Y:S01]  /*184e0*/  IMAD.X R13, R6, 0x1, R18.reuse, P0 ;  /* 0x00000001060d7824 */ /* 0x100fe200000e0612 */
[----:B------:R-:W-:Y:S01]  /*184f0*/  IADD3 R8, P0, R0, R8, RZ ;  /* 0x0000000800087210 */ /* 0x000fe20007f1e0ff */
[----:B------:R1:W-:Y:S02]  /*18500*/  LDGSTS.E.BYPASS.LTC128B.128 [R23+0x4100], [R14.64], !P6 ;  /* 0x041000000e177fae */ /* 0x0003e4000f101d54 */
[----:B---3--:R-:W-:Y:S01]  /*18510*/  IMAD.X R11, R4, 0x1, R9, P1 ;  /* 0x00000001040b7824 */ /* 0x008fe200008e0609 */
[----:B------:R-:W-:Y:S01]  /*18520*/  IADD3 R6, P1, R0, R101, RZ ;  /* 0x0000006500067210 */ /* 0x000fe20007f3e0ff */
[----:B------:R1:W-:Y:S01]  /*18530*/  LDGSTS.E.BYPASS.LTC128B.128 [R23+0x5100], [R12.64], !P4 ;  /* 0x051000000c177fae */ /* 0x0003e2000e101d54 */
[C---:B------:R-:W-:Y:S03]  /*18540*/  IMAD.X R9, R4.reuse, 0x1, R18, P0 ;  /* 0x0000000104097824 */ /* 0x040fe600000e0612 */
[----:B------:R-:W-:Y:S05]  /*18550*/  IMAD.X R7, R4, 0x1, R106, P1 ;  /* 0x0000000104077824 */ /* 0x000fea00008e066a */
[----:B------:R1:W-:Y:S04]  /*18560*/  LDGSTS.E.BYPASS.LTC128B.128 [R23+0x3900], [R6.64], !P5 ;  /* 0x0390000006177fae */ /* 0x0003e8000e901d54 */
[----:B------:R1:W-:Y:S04]  /*18570*/  LDGSTS.E.BYPASS.LTC128B.128 [R23+0x4900], [R10.64], !P6 ;  /* 0x049000000a177fae */ /* 0x0003e8000f101d54 */
[----:B------:R1:W-:Y:S01]  /*18580*/  LDGSTS.E.BYPASS.LTC128B.128 [R23+0x5900], [R8.64], !P4 ;  /* 0x0590000008177fae */ /* 0x0003e2000e101d54 */
[----:B------:R-:W-:-:S05]  /*18590*/  BRA `(.L_x_835) ;  /* 0x0000136000007947 */ /* 0x000fca0003800000 */
.L_x_834:
[----:B------:R-:W3:Y:S01]  /*185a0*/  LDL R101, [R1+0x10] ;  /* 0x0000100001657983 */ /* 0x000ee20000100800 */
[----:B------:R-:W-:Y:S04]  /*185b0*/  DEPBAR.LE SB0, 0x0 ;  /* 0x000080000000791a */ /* 0x000fe80000000000 */
[----:B------:R-:W4:Y:S04]  /*185c0*/  LDL R104, [R1+0xc] ;  /* 0x00000c0001687983 */ /* 0x000f280000100800 */
[----:B------:R-:W5:Y:S04]  /*185d0*/  LDL R198, [R1+0x4] ;  /* 0x0000040001c67983 */ /* 0x000f680000100800 */
[----:B--2---:R-:W2:Y:S04]  /*185e0*/  LDL R106, [R1+0x8] ;  /* 0x00000800016a7983 */ /* 0x004ea80000100800 */
[----:B------:R-:W2:Y:S04]  /*185f0*/  LDL R197, [R1+0x4c] ;  /* 0x00004c0001c57983 */ /* 0x000ea80000100800 */
[----:B------:R-:W2:Y:S04]  /*18600*/  LDL R195, [R1+0x50] ;  /* 0x0000500001c37983 */ /* 0x000ea80000100800 */
[----:B------:R-:W2:Y:S04]  /*18610*/  LDL R196, [R1+0x44] ;  /* 0x0000440001c47983 */ /* 0x000ea80000100800 */
[----:B------:R-:W2:Y:S04]  /*18620*/  LDL R194, [R1+0x48] ;  /* 0x0000480001c27983 */ /* 0x000ea80000100800 */
[----:B------:R-:W-:Y:S08]  /*18630*/  BAR.SYNC.DEFER_BLOCKING 0x0 ;  /* 0x0000000000007b1d */ /* 0x000ff00000010000 */
        /* <DEDUP_REMOVED lines=37> */
[----:B------:R-:W-:Y:S01]  /*18890*/  SHF.R.S32.HI R0, RZ, 0x1f, R101 ;  /* 0x0000001fff007819 */ /* 0x000fe20000011465 */
[C---:B------:R-:W-:Y:S03]  /*188a0*/  IMAD.WIDE.U32 R102, R101.reuse, c[0x0][0x208], RZ ;  /* 0x0000820065667a25 */ /* 0x040fe600078e00ff */
[C---:B------:R-:W-:Y:S04]  /*188b0*/  HMMA.16816.F32.BF16 R40, R184.reuse, R108, R40 ;  /* 0x0000006cb828723c */ /* 0x040fe80000041828 */
[----:B------:R-:W-:Y:S04]  /*188c0*/  IMAD R0, R0, c[0x0][0x208], RZ ;  /* 0x0000820000007a24 */ /* 0x000fe800078e02ff */
[----:B------:R-:W-:Y:S01]  /*188d0*/  IMAD R0, R101, c[0x0][0x20c], R0 ;  /* 0x0000830065007a24 */ /* 0x000fe200078e0200 */
[----:B----4-:R-:W-:Y:S01]  /*188e0*/  SHF.R.S32.HI R101, RZ, 0x1f, R104 ;  /* 0x0000001fff657819 */ /* 0x010fe20000011468 */
[-C--:B------:R-:W-:Y:S03]  /*188f0*/  HMMA.16816.F32.BF16 R44, R184, R110.reuse, R44 ;  /* 0x0000006eb82c723c */ /* 0x080fe6000004182c */
[----:B------:R-:W-:Y:S01]  /*18900*/  IADD3 R103, R103, R0, RZ ;  /* 0x0000000067677210 */ /* 0x000fe20007ffe0ff */
[----:B------:R-:W-:Y:S04]  /*18910*/  IMAD R101, R101, c[0x0][0x218], RZ ;  /* 0x0000860065657a24 */ /* 0x000fe800078e02ff */
[C---:B------:R-:W-:Y:S01]  /*18920*/  IMAD.WIDE.U32 R102, R104.reuse, c[0x0][0x218], R102 ;  /* 0x0000860068667a25 */ /* 0x040fe200078e0066 */
[C---:B------:R-:W-:Y:S04]  /*18930*/  HMMA.16816.F32.BF16 R48, R176.reuse, R110, R48 ;  /* 0x0000006eb030723c */ /* 0x040fe80000041830 */
[----:B------:R-:W-:Y:S01]  /*18940*/  IMAD R101, R104, c[0x0][0x21c], R101 ;  /* 0x0000870068657a24 */ /* 0x000fe200078e0265 */
[----:B------:R-:W-:Y:S03]  /*18950*/  IADD3 R0, P0, R102, UR5, RZ ;  /* 0x0000000566007c10 */ /* 0x000fe6000ff1e0ff */
[-C--:B-1----:R-:W-:Y:S04]  /*18960*/  HMMA.16816.F32.BF16 R52, R176, R180.reuse, R52 ;  /* 0x000000b4b034723c */ /* 0x082fe80000041834 */
[----:B------:R-:W-:Y:S02]  /*18970*/  IADD3.X R102, R103, UR10, R101, P0, !PT ;  /* 0x0000000a67667c10 */ /* 0x000fe400087fe465 */
[C---:B------:R-:W-:Y:S02]  /*18980*/  LEA R101, P0, R0.reuse, c[0x0][0x1f8], 0x1 ;  /* 0x00007e0000657a11 */ /* 0x040fe400078008ff */
[C---:B------:R-:W-:Y:S03]  /*18990*/  HMMA.16816.F32.BF16 R56, R184.reuse, R180, R56 ;  /* 0x000000b4b838723c */ /* 0x040fe60000041838 */
[----:B------:R-:W5:Y:S01]  /*189a0*/  SHFL.IDX PT, R103, R101, RZ, 0x1c1f ;  /* 0x001c1fff65677589 */ /* 0x000f6200000e0000 */
[----:B------:R-:W-:Y:S04]  /*189b0*/  LEA.HI.X R0, R0, c[0x0][0x1fc], R102, 0x1, P0 ;  /* 0x00007f0000007a11 */ /* 0x000fe800000f0c66 */
[-C--:B------:R-:W-:Y:S03]  /*189c0*/  HMMA.16816.F32.BF16 R60, R184, R182.reuse, R60 ;  /* 0x000000b6b83c723c */ /* 0x080fe6000004183c */
[----:B------:R-:W1:Y:S05]  /*189d0*/  SHFL.IDX PT, R102, R0, RZ, 0x1c1f ;  /* 0x001c1fff00667589 */ /* 0x000e6a00000e0000 */
[----:B------:R-:W-:Y:S03]  /*189e0*/  HMMA.16816.F32.BF16 R64, R176, R182, R64 ;  /* 0x000000b6b040723c */ /* 0x000fe60000041840 */
[----:B------:R-:W3:Y:S08]  /*189f0*/  SHFL.IDX PT, R101, R101, 0x1, 0x1c1f ;  /* 0x003c1f0065657f89 */ /* 0x000ef000000e0000 */
[----:B------:R-:W4:Y:S01]  /*18a00*/  SHFL.IDX PT, R0, R0, 0x1, 0x1c1f ;  /* 0x003c1f0000007f89 */ /* 0x000f2200000e0000 */
[C---:B-----5:R-:W-:Y:S02]  /*18a10*/  IADD3 R104, P1, R103.reuse, R198, RZ ;  /* 0x000000c667687210 */ /* 0x060fe40007f3e0ff */
[C---:B--2---:R-:W-:Y:S02]  /*18a20*/  IADD3 R192, P0, R103.reuse, R197, RZ ;  /* 0x000000c567c07210 */ /* 0x044fe40007f1e0ff */
[C---:B-1----:R-:W-:Y:S02]  /*18a30*/  IADD3.X R105, R102.reuse, R106, RZ, P1, !PT ;  /* 0x0000006a66697210 */ /* 0x042fe40000ffe4ff */
[C---:B------:R-:W-:Y:S02]  /*18a40*/  IADD3.X R193, R102.reuse, R195, RZ, P0, !PT ;  /* 0x000000c366c17210 */ /* 0x040fe400007fe4ff */
[----:B------:R-:W-:Y:S01]  /*18a50*/  IADD3 R188, P0, R103, R196, RZ ;  /* 0x000000c467bc7210 */ /* 0x000fe20007f1e0ff */
[----:B------:R1:W-:Y:S03]  /*18a60*/  LDGSTS.E.BYPASS.LTC128B.128 [R244], [R104.64], !P5 ;  /* 0x0000000068f47fae */ /* 0x0003e6000e901d54 */
[----:B------:R-:W-:Y:S02]  /*18a70*/  IADD3.X R189, R102, R194, RZ, P0, !PT ;  /* 0x000000c266bd7210 */ /* 0x000fe400007fe4ff */
[C---:B---3--:R-:W-:Y:S03]  /*18a80*/  IADD3 R102, P0, R101.reuse, R196, RZ ;  /* 0x000000c465667210 */ /* 0x048fe60007f1e0ff */
[----:B------:R2:W-:Y:S01]  /*18a90*/  LDGSTS.E.BYPASS.LTC128B.128 [R244+0x1000], [R192.64], !P6 ;  /* 0x01000000c0f47fae */ /* 0x0005e2000f101d54 */
[----:B----4-:R-:W-:Y:S02]  /*18aa0*/  IADD3.X R103, R0, R194, RZ, P0, !PT ;  /* 0x000000c200677210 */ /* 0x010fe400007fe4ff */
[----:B------:R-:W-:Y:S05]  /*18ab0*/  ISETP.GE.AND P0, PT, R220, 0x1, PT ;  /* 0x00000001dc00780c */ /* 0x000fea0003f06270 */
[----:B------:R3:W-:Y:S01]  /*18ac0*/  LDGSTS.E.BYPASS.LTC128B.128 [R244+0x2000], [R188.64], !P4 ;  /* 0x02000000bcf47fae */ /* 0x0007e2000e101d54 */
[C---:B-1----:R-:W-:Y:S04]  /*18ad0*/  IADD3 R104, P1, R101.reuse, R197, RZ ;  /* 0x000000c565687210 */ /* 0x042fe80007f3e0ff */
[C---:B------:R-:W-:Y:S02]  /*18ae0*/  IADD3.X R105, R0.reuse, R195, RZ, P1, !PT ;  /* 0x000000c300697210 */ /* 0x040fe40000ffe4ff */
[----:B--2---:R-:W-:Y:S04]  /*18af0*/  IADD3 R192, P2, R101, R198, RZ ;  /* 0x000000c665c07210 */ /* 0x004fe80007f5e0ff */
[----:B------:R-:W-:Y:S05]  /*18b00*/  IADD3.X R193, R0, R106, RZ, P2, !PT ;  /* 0x0000006a00c17210 */ /* 0x000fea00017fe4ff */
[----:B------:R1:W-:Y:S08]  /*18b10*/  LDGSTS.E.BYPASS.LTC128B.128 [R244+0x800], [R192.64], !P5 ;  /* 0x00800000c0f47fae */ /* 0x0003f0000e901d54 */
[----:B------:R2:W-:Y:S08]  /*18b20*/  LDGSTS.E.BYPASS.LTC128B.128 [R244+0x1800], [R104.64], !P6 ;  /* 0x0180000068f47fae */ /* 0x0005f0000f101d54 */
[----:B------:R4:W-:Y:S08]  /*18b30*/  LDGSTS.E.BYPASS.LTC128B.128 [R244+0x2800], [R102.64], !P4 ;  /* 0x0280000066f47fae */ /* 0x0009f0000e101d54 */
[----:B---3--:R-:W-:Y:S08]  /*18b40*/  LDSM.16.M88.4 R188, [R227+0x8100] ;  /* 0x00810000e3bc783b */ /* 0x008ff00000000200 */
[----:B-1----:R-:W1:Y:S08]  /*18b50*/  LDSM.16.M88.4 R192, [R224+0x4100] ;  /* 0x00410000e0c0783b */ /* 0x002e700000000200 */
[----:B------:R-:W3:Y:S08]  /*18b60*/  LDSM.16.M88.4 R196, [R227+0x9100] ;  /* 0x00910000e3c4783b */ /* 0x000ef00000000200 */
[----:B------:R-:W0:Y:S08]  /*18b70*/  LDGDEPBAR ;  /* 0x00000000000079af */ /* 0x000e300000000000 */
[----:B------:R-:W5:Y:S08]  /*18b80*/  LDSM.16.M88.4 R108, [R224+0x4500] ;  /* 0x00450000e06c783b */ /* 0x000f700000000200 */
[----:B------:R-:W2:Y:S08]  /*18b90*/  LDSM.16.M88.4 R200, [R224+0x4900] ;  /* 0x00490000e0c8783b */ /* 0x000eb00000000200 */
[----:B------:R-:W2:Y:S01]  /*18ba0*/  LDSM.16.M88.4 R204, [R224+0x4d00] ;  /* 0x004d0000e0cc783b */ /* 0x000ea20000000200 */
[-C--:B-1----:R-:W-:Y:S07]  /*18bb0*/  HMMA.16816.F32.BF16 R4, R188, R192.reuse, R4 ;  /* 0x000000c0bc04723c */ /* 0x082fee0000041804 */
[----:B------:R-:W-:Y:S01]  /*18bc0*/  LDSM.16.M88.4 R208, [R228+0x8100] ;  /* 0x00810000e4d0783b */ /* 0x000fe20000000200 */
[C---:B---3--:R-:W-:Y:S07]  /*18bd0*/  HMMA.16816.F32.BF16 R8, R196.reuse, R192, R8 ;  /* 0x000000c0c408723c */ /* 0x048fee0000041808 */
[----:B------:R-:W1:Y:S01]  /*18be0*/  LDSM.16.M88.4 R212, [R237] ;  /* 0x00000000edd4783b */ /* 0x000e620000000200 */
[-C--:B------:R-:W-:Y:S07]  /*18bf0*/  HMMA.16816.F32.BF16 R12, R196, R194.reuse, R12 ;  /* 0x000000c2c40c723c */ /* 0x080fee000004180c */
[----:B------:R-:W3:Y:S01]  /*18c00*/  LDSM.16.M88.4 R184, [R228+0x9100] ;  /* 0x00910000e4b8783b */ /* 0x000ee20000000200 */
[C---:B------:R-:W-:Y:S07]  /*18c10*/  HMMA.16816.F32.BF16 R16, R188.reuse, R194, R16 ;  /* 0x000000c2bc10723c */ /* 0x040fee0000041810 */
[----:B------:R-:W1:Y:S01]  /*18c20*/  LDSM.16.M88.4 R176, [R236] ;  /* 0x00000000ecb0783b */ /* 0x000e620000000200 */
[-C--:B-----5:R-:W-:Y:S07]  /*18c30*/  HMMA.16816.F32.BF16 R20, R188, R108.reuse, R20 ;  /* 0x0000006cbc14723c */ /* 0x0a0fee0000041814 */
[----:B------:R-:W-:Y:S01]  /*18c40*/  LDSM.16.M88.4 R180, [R234] ;  /* 0x00000000eab4783b */ /* 0x000fe20000000200 */
[C---:B------:R-:W-:Y:S07]  /*18c50*/  HMMA.16816.F32.BF16 R24, R196.reuse, R108, R24 ;  /* 0x0000006cc418723c */ /* 0x040fee0000041818 */
[----:B------:R-:W-:Y:S01]  /*18c60*/  LDSM.16.M88.4 R192, [R224+0x5100] ;  /* 0x00510000e0c0783b */ /* 0x000fe20000000200 */
[-C--:B------:R-:W-:Y:S07]  /*18c70*/  HMMA.16816.F32.BF16 R28, R196, R110.reuse, R28 ;  /* 0x0000006ec41c723c */ /* 0x080fee000004181c */
[----:B------:R-:W-:Y:S01]  /*18c80*/  LDSM.16.M88.4 R216, [R233] ;  /* 0x00000000e9d8783b */ /* 0x000fe20000000200 */
[C---:B------:R-:W-:Y:S07]  /*18c90*/  HMMA.16816.F32.BF16 R32, R188.reuse, R110, R32 ;  /* 0x0000006ebc20723c */ /* 0x040fee0000041820 */
[----:B------:R-:W5:Y:S01]  /*18ca0*/  LDSM.16.M88.4 R108, [R235] ;  /* 0x00000000eb6c783b */ /* 0x000f620000000200 */
[-C--:B--2---:R-:W-:Y:S08]  /*18cb0*/  HMMA.16816.F32.BF16 R36, R188, R200.reuse, R36 ;  /* 0x000000c8bc24723c */ /* 0x084ff00000041824 */
        /* <DEDUP_REMOVED lines=10> */
[-C--:B-1----:R-:W-:Y:S01]  /*18d60*/  HMMA.16816.F32.BF16 R4, R208, R212.reuse, R4 ;  /* 0x000000d4d004723c */ /* 0x082fe20000041804 */
[----:B------:R-:W1:Y:S07]  /*18d70*/  LDSM.16.M88.4 R204, [R224+0x5900] ;  /* 0x00590000e0cc783b */ /* 0x000e6e0000000200 */
[C---:B---3--:R-:W-:Y:S08]  /*18d80*/  HMMA.16816.F32.BF16 R8, R184.reuse, R212, R8 ;  /* 0x000000d4b808723c */ /* 0x048ff00000041808 */
[-C--:B------:R-:W-:Y:S08]  /*18d90*/  HMMA.16816.F32.BF16 R12, R184, R214.reuse, R12 ;  /* 0x000000d6b80c723c */ /* 0x080ff0000004180c */
[C---:B------:R-:W-:Y:S01]  /*18da0*/  HMMA.16816.F32.BF16 R16, R208.reuse, R214, R16 ;  /* 0x000000d6d010723c */ /* 0x040fe20000041810 */
[----:B------:R-:W3:Y:S07]  /*18db0*/  LDSM.16.M88.4 R212, [R224+0x5d00] ;  /* 0x005d0000e0d4783b */ /* 0x000eee0000000200 */
[-C--:B------:R-:W-:Y:S08]  /*18dc0*/  HMMA.16816.F32.BF16 R20, R208, R176.reuse, R20 ;  /* 0x000000b0d014723c */ /* 0x080ff00000041814 */
[C---:B------:R-:W-:Y:S08]  /*18dd0*/  HMMA.16816.F32.BF16 R24, R184.reuse, R176, R24 ;  /* 0x000000b0b818723c */ /* 0x040ff00000041818 */
[-C--:B------:R-:W-:Y:S08]  /*18de0*/  HMMA.16816.F32.BF16 R28, R184, R178.reuse, R28 ;  /* 0x000000b2b81c723c */ /* 0x080ff0000004181c */
[C---:B------:R-:W-:Y:S01]  /*18df0*/  HMMA.16816.F32.BF16 R32, R208.reuse, R178, R32 ;  /* 0x000000b2d020723c */ /* 0x040fe20000041820 */
[----:B------:R-:W1:Y:S07]  /*18e00*/  LDSM.16.M88.4 R176, [R228+0xa100] ;  /* 0x00a10000e4b0783b */ /* 0x000e6e0000000200 */
[-C--:B-----5:R-:W-:Y:S08]  /*18e10*/  HMMA.16816.F32.BF16 R36, R208, R108.reuse, R36 ;  /* 0x0000006cd024723c */ /* 0x0a0ff00000041824 */
        /* <DEDUP_REMOVED lines=8> */
[-C--:B--2---:R-:W-:Y:S08]  /*18ea0*/  HMMA.16816.F32.BF16 R4, R188, R192.reuse, R4 ;  /* 0x000000c0bc04723c */ /* 0x084ff00000041804 */
        /* <DEDUP_REMOVED lines=11> */
[-C--:B---3--:R-:W-:Y:S08]  /*18f60*/  HMMA.16816.F32.BF16 R52, R188, R212.reuse, R52 ;  /* 0x000000d4bc34723c */ /* 0x088ff00000041834 */
[C---:B------:R-:W-:Y:S08]  /*18f70*/  HMMA.16816.F32.BF16 R56, R196.reuse, R212, R56 ;  /* 0x000000d4c438723c */ /* 0x040ff00000041838 */
[-C--:B------:R-:W-:Y:S08]  /*18f80*/  HMMA.16816.F32.BF16 R60, R196, R214.reuse, R60 ;  /* 0x000000d6c43c723c */ /* 0x080ff0000004183c */
[----:B------:R-:W-:Y:S08]  /*18f90*/  HMMA.16816.F32.BF16 R64, R188, R214, R64 ;  /* 0x000000d6bc40723c */ /* 0x000ff00000041840 */
[-C--:B------:R-:W-:Y:S08]  /*18fa0*/  HMMA.16816.F32.BF16 R4, R176, R216.reuse, R4 ;  /* 0x000000d8b004723c */ /* 0x080ff00000041804 */
        /* <DEDUP_REMOVED lines=25> */
[----:B-----5:R-:W5:Y:S09]  /*19140*/  LDSM.16.M88.4 R4, [R232] ;  /* 0x00000000e804783b */ /* 0x020f720000000200 */
[----:B------:R-:W1:Y:S10]  /*19150*/  MUFU.TANH R186, R10 ;  /* 0x0000000a00ba7308 */ /* 0x000e740000002400 */
[----:B------:R1:W1:Y:S10]  /*19160*/  MUFU.TANH R193, R11 ;  /* 0x0000000b00c17308 */ /* 0x0002740000002400 */
[----:B------:R2:W2:Y:S10]  /*19170*/  MUFU.TANH R185, R12 ;  /* 0x0000000c00b97308 */ /* 0x0004b40000002400 */
[----:B------:R2:W2:Y:S01]  /*19180*/  MUFU.TANH R184, R13 ;  /* 0x0000000d00b87308 */ /* 0x0004a20000002400 */
[----:B-1----:R-:W1:Y:S01]  /*19190*/  LDSM.16.M88.4 R8, [R231] ;  /* 0x00000000e708783b */ /* 0x002e620000000200 */
[-C--:B-----5:R-:W-:Y:S08]  /*191a0*/  HMMA.16816.F32.BF16 R20, R176, R4.reuse, R20 ;  /* 0x00000004b014723c */ /* 0x0a0ff00000041814 */
[----:B------:R1:W1:Y:S01]  /*191b0*/  MUFU.TANH R191, R14 ;  /* 0x0000000e00bf7308 */ /* 0x0002620000002400 */
[C---:B------:R-:W-:Y:S09]  /*191c0*/  HMMA.16816.F32.BF16 R24, R108.reuse, R4, R24 ;  /* 0x000000046c18723c */ /* 0x040ff20000041818 */
[----:B------:R1:W1:Y:S01]  /*191d0*/  MUFU.TANH R190, R15 ;  /* 0x0000000f00be7308 */ /* 0x0002620000002400 */
[-C--:B------:R-:W-:Y:S08]  /*191e0*/  HMMA.16816.F32.BF16 R28, R108, R6.reuse, R28 ;  /* 0x000000066c1c723c */ /* 0x080ff0000004181c */
[C---:B------:R-:W-:Y:S01]  /*191f0*/  HMMA.16816.F32.BF16 R32, R176.reuse, R6, R32 ;  /* 0x00000006b020723c */ /* 0x040fe20000041820 */
[----:B------:R2:W2:Y:S01]  /*19200*/  MUFU.TANH R181, R16 ;  /* 0x0000001000b57308 */ /* 0x0004a20000002400 */
[----:B------:R-:W5:Y:S01]  /*19210*/  LDSM.16.M88.4 R4, [R230] ;  /* 0x00000000e604783b */ /* 0x000f620000000200 */
[----:B------:R-:W-:Y:S04]  /*19220*/  DEPBAR.LE SB0, 0x0 ;  /* 0x000080000000791a */ /* 0x000fe80000000000 */
[----:B------:R-:W-:Y:S02]  /*19230*/  FMUL.FTZ R20, R20, c[0x0][0x320] ;  /* 0x0000c80014147a20 */ /* 0x000fe40000410000 */
[----:B------:R-:W-:Y:S02]  /*19240*/  FMUL.FTZ R21, R21, c[0x0][0x320] ;  /* 0x0000c80015157a20 */ /* 0x000fe40000410000 */
[----:B----4-:R4:W2:Y:S01]  /*19250*/  MUFU.TANH R102, R17 ;  /* 0x0000001100667308 */ /* 0x0108a20000002400 */
        /* <DEDUP_REMOVED lines=106> */
.L_x_835:
        /* <DEDUP_REMOVED lines=37> */
[----:B-1----:R-:W1:Y:S01]  /*19b50*/  SHFL.BFLY PT, R8, R0, 0x2, 0x1f ;  /* 0x0c401f0000087f89 */ /* 0x002e6200000e0000 */
        /* <DEDUP_REMOVED lines=79> */
[--C-:B-1----:R-:W-:Y:S01]  /*1a050*/  FFMA.FTZ R3, R183, c[0x0][0x2d0], -R111.reuse ;  /* 0x0000b400b7037a23 */ /* 0x102fe2000001086f */
[----:B------:R-:W-:Y:S01]  /*1a060*/  LDSM.16.MT88.4 R172, [R226+0x1d00] ;  /* 0x001d0000e2ac783b */ /* 0x000fe20000004200 */
[C---:B------:R-:W-:Y:S02]  /*1a070*/  FMUL.FTZ R70, R101.reuse, R70 ;  /* 0x0000004665467220 */ /* 0x040fe40000410000 */
[----:B------:R1:W4:Y:S01]  /*1a080*/  MUFU.EX2 R11, R3 ;  /* 0x00000003000b7308 */ /* 0x0003220000000800 */
[----:B------:R-:W-:Y:S02]  /*1a090*/  FMUL.FTZ R71, R101, R71 ;  /* 0x0000004765477220 */ /* 0x000fe40000410000 */
[C---:B------:R-:W-:Y:S02]  /*1a0a0*/  FMUL.FTZ R80, R103.reuse, R80 ;  /* 0x0000005067507220 */ /* 0x040fe40000410000 */
[----:B------:R-:W-:Y:S02]  /*1a0b0*/  FMUL.FTZ R81, R103, R81 ;  /* 0x0000005167517220 */ /* 0x000fe40000410000 */
[--C-:B--2---:R-:W-:Y:S01]  /*1a0c0*/  FFMA.FTZ R2, R187, c[0x0][0x2d0], -R110.reuse ;  /* 0x0000b400bb027a23 */ /* 0x104fe2000001086e */
[----:B------:R-:W-:Y:S01]  /*1a0d0*/  MOV R187, R21 ;  /* 0x0000001500bb7202 */ /* 0x000fe20000000f00 */
        /* <DEDUP_REMOVED lines=10> */
[C---:B------:R-:W-:Y:S02]  /*1a180*/  FMUL.FTZ R40, R100.reuse, R148 ;  /* 0x0000009464287220 */ /* 0x040fe40000410000 */
[----:B------:R1:W-:Y:S01]  /*1a190*/  MUFU.EX2 R224, R3 ;  /* 0x0000000300e07308 */ /* 0x0003e20000000800 */
[C---:B------:R-:W-:Y:S02]  /*1a1a0*/  FMUL.FTZ R44, R100.reuse, R152 ;  /* 0x00000098642c7220 */ /* 0x040fe40000410000 */
[C---:B------:R-:W-:Y:S02]  /*1a1b0*/  FMUL.FTZ R56, R100.reuse, R164 ;  /* 0x000000a464387220 */ /* 0x040fe40000410000 */
[C---:B------:R-:W-:Y:S02]  /*1a1c0*/  FMUL.FTZ R57, R100.reuse, R165 ;  /* 0x000000a564397220 */ /* 0x040fe40000410000 */
[----:B--2---:R-:W-:Y:S02]  /*1a1d0*/  FFMA.FTZ R2, R181, c[0x0][0x2d0], -R110 ;  /* 0x0000b400b5027a23 */ /* 0x004fe4000001086e */
[C---:B------:R-:W-:Y:S02]  /*1a1e0*/  FMUL.FTZ R60, R100.reuse, R168 ;  /* 0x000000a8643c7220 */ /* 0x040fe40000410000 */
[----:B------:R2:W-:Y:S01]  /*1a1f0*/  MUFU.EX2 R10, R2 ;  /* 0x00000002000a7308 */ /* 0x0005e20000000800 */
[C---:B------:R-:W-:Y:S02]  /*1a200*/  FMUL.FTZ R61, R100.reuse, R169 ;  /* 0x000000a9643d7220 */ /* 0x040fe40000410000 */
[C---:B------:R-:W-:Y:S02]  /*1a210*/  FMUL.FTZ R72, R100.reuse, R72 ;  /* 0x0000004864487220 */ /* 0x040fe40000410000 */
[C---:B------:R-:W-:Y:S02]  /*1a220*/  FMUL.FTZ R73, R100.reuse, R73 ;  /* 0x0000004964497220 */ /* 0x040fe40000410000 */
[C---:B------:R-:W-:Y:S02]  /*1a230*/  FMUL.FTZ R76, R100.reuse, R76 ;  /* 0x0000004c644c7220 */ /* 0x040fe40000410000 */
[----:B------:R-:W-:Y:S02]  /*1a240*/  FMUL.FTZ R77, R100, R77 ;  /* 0x0000004d644d7220 */ /* 0x000fe40000410000 */
[C---:B------:R-:W-:Y:S02]  /*1a250*/  FMUL.FTZ R82, R101.reuse, R82 ;  /* 0x0000005265527220 */ /* 0x040fe40000410000 */
[--C-:B-1----:R-:W-:Y:S02]  /*1a260*/  FFMA.FTZ R3, R180, c[0x0][0x2d0], -R111.reuse ;  /* 0x0000b400b4037a23 */ /* 0x102fe4000001086f */
[----:B------:R-:W-:Y:S02]  /*1a270*/  FMUL.FTZ R83, R101, R83 ;  /* 0x0000005365537220 */ /* 0x000fe40000410000 */
[----:B------:R-:W-:Y:S01]  /*1a280*/  MUFU.EX2 R28, R3 ;  /* 0x00000003001c7308 */ /* 0x000fe20000000800 */
[C---:B------:R-:W-:Y:S02]  /*1a290*/  FMUL.FTZ R84, R103.reuse, R84 ;  /* 0x0000005467547220 */ /* 0x040fe40000410000 */
[----:B------:R-:W-:Y:S02]  /*1a2a0*/  FMUL.FTZ R85, R103, R85 ;  /* 0x0000005567557220 */ /* 0x000fe40000410000 */
[C---:B------:R-:W-:Y:S01]  /*1a2b0*/  FMUL.FTZ R86, R101.reuse, R86 ;  /* 0x0000005665567220 */ /* 0x040fe20000410000 */
[----:B--2---:R-:W1:Y:S01]  /*1a2c0*/  SHFL.BFLY PT, R2, R0, 0x1, 0x1f ;  /* 0x0c201f0000027f89 */ /* 0x004e6200000e0000 */
[----:B------:R-:W-:Y:S02]  /*1a2d0*/  FMUL.FTZ R87, R101, R87 ;  /* 0x0000005765577220 */ /* 0x000fe40000410000 */
[C---:B------:R-:W-:Y:S02]  /*1a2e0*/  FMUL.FTZ R88, R100.reuse, R88 ;  /* 0x0000005864587220 */ /* 0x040fe40000410000 */
[C---:B------:R-:W-:Y:S02]  /*1a2f0*/  FMUL.FTZ R89, R100.reuse, R89 ;  /* 0x0000005964597220 */ /* 0x040fe40000410000 */
[C---:B------:R-:W-:Y:S02]  /*1a300*/  FMUL.FTZ R92, R100.reuse, R92 ;  /* 0x0000005c645c7220 */ /* 0x040fe40000410000 */
[----:B------:R-:W-:Y:S02]  /*1a310*/  FMUL.FTZ R93, R100, R93 ;  /* 0x0000005d645d7220 */ /* 0x000fe40000410000 */
[C---:B------:R-:W-:Y:S02]  /*1a320*/  FMUL.FTZ R96, R103.reuse, R96 ;  /* 0x0000006067607220 */ /* 0x040fe40000410000 */
[----:B------:R-:W-:Y:S02]  /*1a330*/  FMUL.FTZ R97, R103, R97 ;  /* 0x0000006167617220 */ /* 0x000fe40000410000 */
[C---:B------:R-:W-:Y:S02]  /*1a340*/  FMUL.FTZ R98, R101.reuse, R98 ;  /* 0x0000006265627220 */ /* 0x040fe40000410000 */
[----:B------:R-:W-:Y:S01]  /*1a350*/  FMUL.FTZ R99, R101, R99 ;  /* 0x0000006365637220 */ /* 0x000fe20000410000 */
[----:B-1----:R-:W-:Y:S01]  /*1a360*/  FMNMX.FTZ R102, R2, R0, !PT ;  /* 0x0000000002667209 */ /* 0x002fe20007810000 */
[--C-:B------:R-:W-:Y:S01]  /*1a370*/  FFMA.FTZ R2, R188, c[0x0][0x2d0], -R176.reuse ;  /* 0x0000b400bc027a23 */ /* 0x100fe200000108b0 */
[----:B------:R-:W-:Y:S01]  /*1a380*/  MOV R188, R12 ;  /* 0x0000000c00bc7202 */ /* 0x000fe20000000f00 */
[----:B------:R-:W-:Y:S02]  /*1a390*/  FFMA.FTZ R0, R19, c[0x0][0x2d0], -R111 ;  /* 0x0000b40013007a23 */ /* 0x000fe4000001086f */
[----:B------:R1:W-:Y:S01]  /*1a3a0*/  MUFU.EX2 R6, R2 ;  /* 0x0000000200067308 */ /* 0x0003e20000000800 */
[----:B------:R-:W-:Y:S02]  /*1a3b0*/  FMUL.FTZ R12, R100, R120 ;  /* 0x00000078640c7220 */ /* 0x000fe40000410000 */
[----:B------:R-:W-:Y:S02]  /*1a3c0*/  FMUL.FTZ R19, R101, R127 ;  /* 0x0000007f65137220 */ /* 0x000fe40000410000 */
[----:B------:R-:W-:Y:S05]  /*1a3d0*/  LDSM.16.MT88.4 R124, [R225+0x2100] ;  /* 0x00210000e17c783b */ /* 0x000fea0000004200 */
[----:B------:R2:W3:Y:S01]  /*1a3e0*/  MUFU.EX2 R182, R0 ;  /* 0x0000000000b67308 */ /* 0x0004e20000000800 */
[----:B-1----:R-:W-:Y:S01]  /*1a3f0*/  FFMA.FTZ R2, R192, c[0x0][0x2d0], -R176 ;  /* 0x0000b400c0027a23 */ /* 0x002fe200000108b0 */
[----:B----4-:R-:W-:Y:S08]  /*1a400*/  MOV R192, R11 ;  /* 0x0000000b00c07202 */ /* 0x010ff00000000f00 */
[----:B------:R1:W-:Y:S01]  /*1a410*/  MUFU.EX2 R5, R2 ;  /* 0x0000000200057308 */ /* 0x0003e20000000800 */
[----:B--2---:R-:W-:Y:S01]  /*1a420*/  FADD.FTZ R0, -R102, R107 ;  /* 0x0000006b66007221 */ /* 0x004fe20000010100 */
[----:B------:R-:W-:Y:S02]  /*1a430*/  MOV R107, R20 ;  /* 0x00000014006b7202 */ /* 0x000fe40000000f00 */
[----:B------:R-:W2:Y:S01]  /*1a440*/  LDSM.16.MT88.4 R20, [R225+0x100] ;  /* 0x00010000e114783b */ /* 0x000ea20000004200 */
[----:B------:R-:W-:Y:S01]  /*1a450*/  FMUL.FTZ R0, R0, c[0x0][0x2d0] ;  /* 0x0000b40000007a20 */ /* 0x000fe20000410000 */
[----:B---3--:R-:W-:Y:S02]  /*1a460*/  F2FP.BF16.PACK_AB R115, R182, R28 ;  /* 0x0000001cb673723e */ /* 0x008fe400000010ff */
[----:B------:R-:W-:Y:S01]  /*1a470*/  MOV R156, R107 ;  /* 0x0000006b009c7202 */ /* 0x000fe20000000f00 */
[----:B------:R-:W-:Y:S02]  /*1a480*/  FFMA.FTZ R107, R211, c[0x0][0x2d0], -R110 ;  /* 0x0000b400d36b7a23 */ /* 0x000fe4000001086e */
[----:B------:R-:W3:Y:S01]  /*1a490*/  MUFU.EX2 R0, R0 ;  /* 0x0000000000007308 */ /* 0x000ee20000000800 */
[--C-:B-1----:R-:W-:Y:S01]  /*1a4a0*/  FFMA.FTZ R2, R185, c[0x0][0x2d0], -R176.reuse ;  /* 0x0000b400b9027a23 */ /* 0x102fe200000108b0 */
[----:B------:R-:W-:Y:S08]  /*1a4b0*/  MOV R185, R10 ;  /* 0x0000000a00b97202 */ /* 0x000ff00000000f00 */
[----:B------:R1:W-:Y:S01]  /*1a4c0*/  MUFU.EX2 R4, R2 ;  /* 0x0000000200047308 */ /* 0x0003e20000000800 */
[C---:B---3--:R-:W-:Y:S02]  /*1a4d0*/  FMUL.FTZ R10, R0.reuse, R118 ;  /* 0x00000076000a7220 */ /* 0x048fe40000410000 */
[C---:B------:R-:W-:Y:S02]  /*1a4e0*/  FMUL.FTZ R11, R0.reuse, R119 ;  /* 0x00000077000b7220 */ /* 0x040fe40000410000 */
[C---:B------:R-:W-:Y:S02]  /*1a4f0*/  FMUL.FTZ R14, R0.reuse, R122 ;  /* 0x0000007a000e7220 */ /* 0x040fe40000410000 */
[C---:B------:R-:W-:Y:S02]  /*1a500*/  FMUL.FTZ R15, R0.reuse, R123 ;  /* 0x0000007b000f7220 */ /* 0x040fe40000410000 */
[C---:B------:R-:W-:Y:S01]  /*1a510*/  FMUL.FTZ R30, R0.reuse, R138 ;  /* 0x0000008a001e7220 */ /* 0x040fe20000410000 */
[----:B------:R-:W3:Y:S01]  /*1a520*/  LDSM.16.MT88.4 R120, [R226+0x1100] ;  /* 0x00110000e278783b */ /* 0x000ee20000004200 */
[----:B------:R-:W-:Y:S02]  /*1a530*/  FMUL.FTZ R31, R0, R139 ;  /* 0x0000008b001f7220 */ /* 0x000fe40000410000 */
[----:B-1----:R-:W-:Y:S02]  /*1a540*/  FFMA.FTZ R2, R184, c[0x0][0x2d0], -R176 ;  /* 0x0000b400b8027a23 */ /* 0x002fe400000108b0 */
[C---:B------:R-:W-:Y:S02]  /*1a550*/  FMUL.FTZ R42, R0.reuse, R150 ;  /* 0x00000096002a7220 */ /* 0x040fe40000410000 */
        /* <DEDUP_REMOVED lines=22> */
[----:B------:R-:W-:Y:S01]  /*1a6c0*/  FMUL.FTZ R6, R101, R114 ;  /* 0x0000007265067220 */ /* 0x000fe20000410000 */
[----:B------:R-:W-:Y:S02]  /*1a6d0*/  F2FP.BF16.PACK_AB R114, R27, R185 ;  /* 0x000000b91b72723e */ /* 0x000fe400000010ff */
[----:B------:R1:W4:Y:S02]  /*1a6e0*/  MUFU.EX2 R186, R3 ;  /* 0x0000000300ba7308 */ /* 0x0003240000000800 */
[--C-:B-1----:R-:W-:Y:S01]  /*1a6f0*/  FFMA.FTZ R3, R191, c[0x0][0x2d0], -R2.reuse ;  /* 0x0000b400bf037a23 */ /* 0x102fe20000010802 */
[----:B------:R-:W-:Y:S01]  /*1a700*/  MOV R191, R5 ;  /* 0x0000000500bf7202 */ /* 0x000fe20000000f00 */
[----:B------:R-:W-:Y:S01]  /*1a710*/  FMUL.FTZ R5, R103, R113 ;  /* 0x0000007167057220 */ /* 0x000fe20000410000 */
[----:B------:R-:W-:Y:S05]  /*1a720*/  F2FP.BF16.PACK_AB R113, R224, R192 ;  /* 0x000000c0e071723e */ /* 0x000fea00000010ff */
[----:B------:R1:W1:Y:S01]  /*1a730*/  MUFU.EX2 R26, R3 ;  /* 0x00000003001a7308 */ /* 0x0002620000000800 */
[----:B----4-:R-:W-:Y:S02]  /*1a740*/  F2FP.BF16.PACK_AB R117, R186, R180 ;  /* 0x000000b4ba75723e */ /* 0x010fe400000010ff */
[----:B------:R-:W-:Y:S02]  /*1a750*/  F2FP.BF16.PACK_AB R116, R191, R193 ;  /* 0x000000c1bf74723e */ /* 0x000fe400000010ff */
[----:B------:R-:W-:Y:S01]  /*1a760*/  MOV R139, R191 ;  /* 0x000000bf008b7202 */ /* 0x000fe20000000f00 */
[----:B-1----:R-:W-:Y:S01]  /*1a770*/  FFMA.FTZ R3, R190, c[0x0][0x2d0], -R2 ;  /* 0x0000b400be037a23 */ /* 0x002fe20000010802 */
[----:B------:R-:W-:Y:S01]  /*1a780*/  MOV R190, R4 ;  /* 0x0000000400be7202 */ /* 0x000fe20000000f00 */
[----:B------:R-:W-:Y:S01]  /*1a790*/  FMUL.FTZ R4, R103, R112 ;  /* 0x0000007067047220 */ /* 0x000fe20000410000 */
[----:B------:R-:W-:Y:S01]  /*1a7a0*/  F2FP.BF16.PACK_AB R112, R29, R188 ;  /* 0x000000bc1d70723e */ /* 0x000fe200000010ff */
[----:B------:R-:W1:Y:S01]  /*1a7b0*/  MUFU.EX2 R183, R3 ;  /* 0x0000000300b77308 */ /* 0x000e620000000800 */
[----:B------:R-:W-:Y:S02]  /*1a7c0*/  F2FP.BF16.PACK_AB R118, R181, R190 ;  /* 0x000000beb576723e */ /* 0x000fe400000010ff */
[-C--:B------:R-:W-:Y:S03]  /*1a7d0*/  MOV R133, R26.reuse ;  /* 0x0000001a00857202 */ /* 0x080fe60000000f00 */
[-C--:B--2---:R-:W-:Y:S05]  /*1a7e0*/  HMMA.16816.F32.BF16 R4, R112, R20.reuse, R4 ;  /* 0x000000147004723c */ /* 0x084fea0000041804 */
[----:B-1----:R-:W-:Y:S01]  /*1a7f0*/  F2FP.BF16.PACK_AB R119, R183, R26 ;  /* 0x0000001ab777723e */ /* 0x002fe200000010ff */
[--C-:B------:R-:W-:Y:S02]  /*1a800*/  FFMA.FTZ R3, R194, c[0x0][0x2d0], -R110.reuse ;  /* 0x0000b400c2037a23 */ /* 0x100fe4000001086e */
[C---:B------:R-:W-:Y:S01]  /*1a810*/  FMUL.FTZ R26, R0.reuse, R134 ;  /* 0x00000086001a7220 */ /* 0x040fe20000410000 */
[----:B------:R-:W-:Y:S01]  /*1a820*/  MOV R134, R27 ;  /* 0x0000001b00867202 */ /* 0x000fe20000000f00 */
[----:B------:R1:W-:Y:S02]  /*1a830*/  MUFU.EX2 R132, R3 ;  /* 0x0000000300847308 */ /* 0x0003e40000000800 */
[----:B------:R-:W-:Y:S01]  /*1a840*/  FMUL.FTZ R27, R0, R135 ;  /* 0x00000087001b7220 */ /* 0x000fe20000410000 */
[C---:B------:R-:W-:Y:S04]  /*1a850*/  HMMA.16816.F32.BF16 R8, R116.reuse, R20, R8 ;  /* 0x000000147408723c */ /* 0x040fe80000041808 */
[----:B------:R-:W-:Y:S01]  /*1a860*/  MOV R135, R28 ;  /* 0x0000001c00877202 */ /* 0x000fe20000000f00 */
[C---:B------:R-:W-:Y:S01]  /*1a870*/  FMUL.FTZ R28, R100.reuse, R136 ;  /* 0x00000088641c7220 */ /* 0x040fe20000410000 */
[----:B------:R-:W-:Y:S01]  /*1a880*/  MOV R136, R29 ;  /* 0x0000001d00887202 */ /* 0x000fe20000000f00 */
[C---:B------:R-:W-:Y:S01]  /*1a890*/  FMUL.FTZ R20, R103.reuse, R128 ;  /* 0x0000008067147220 */ /* 0x040fe20000410000 */
[-C--:B------:R-:W-:Y:S04]  /*1a8a0*/  HMMA.16816.F32.BF16 R12, R116, R22.reuse, R12 ;  /* 0x00000016740c723c */ /* 0x080fe8000004180c */
[----:B------:R-:W-:Y:S01]  /*1a8b0*/  FMUL.FTZ R21, R103, R129 ;  /* 0x0000008167157220 */ /* 0x000fe20000410000 */
[----:B------:R-:W-:Y:S01]  /*1a8c0*/  MOV R152, R136 ;  /* 0x0000008800987202 */ /* 0x000fe20000000f00 */
[----:B------:R-:W-:Y:S01]  /*1a8d0*/  FMUL.FTZ R29, R100, R137 ;  /* 0x00000089641d7220 */ /* 0x000fe20000410000 */
[----:B------:R-:W-:Y:S01]  /*1a8e0*/  MOV R136, R134 ;  /* 0x0000008600887202 */ /* 0x000fe20000000f00 */
[C---:B------:R-:W-:Y:S04]  /*1a8f0*/  HMMA.16816.F32.BF16 R16, R112.reuse, R22, R16 ;  /* 0x000000167010723c */ /* 0x040fe80000041810 */
[----:B------:R-:W-:Y:S01]  /*1a900*/  MOV R134, R193 ;  /* 0x000000c100867202 */ /* 0x000fe20000000f00 */
[--C-:B-1----:R-:W-:Y:S02]  /*1a910*/  FFMA.FTZ R3, R195, c[0x0][0x2d0], -R110.reuse ;  /* 0x0000b400c3037a23 */ /* 0x102fe4000001086e */
[C---:B------:R-:W-:Y:S02]  /*1a920*/  FMUL.FTZ R22, R101.reuse, R130 ;  /* 0x0000008265167220 */ /* 0x040fe40000410000 */
[----:B------:R1:W-:Y:S03]  /*1a930*/  MUFU.EX2 R184, R3 ;  /* 0x0000000300b87308 */ /* 0x0003e60000000800 */
[----:B------:R-:W-:Y:S02]  /*1a940*/  FMUL.FTZ R23, R101, R131 ;  /* 0x0000008365177220 */ /* 0x000fe40000410000 */
[----:B------:R-:W-:Y:S05]  /*1a950*/  LDSM.16.MT88.4 R128, [R226+0x500] ;  /* 0x00050000e280783b */ /* 0x000fea0000004200 */
[-C--:B------:R-:W-:Y:S08]  /*1a960*/  HMMA.16816.F32.BF16 R20, R112, R36.reuse, R20 ;  /* 0x000000247014723c */ /* 0x080ff00000041814 */
[C---:B------:R-:W-:Y:S07]  /*1a970*/  HMMA.16816.F32.BF16 R24, R116.reuse, R36, R24 ;  /* 0x000000247418723c */ /* 0x040fee0000041818 */
[C---:B------:R-:W-:Y:S01]  /*1a980*/  FMUL.FTZ R37, R103.reuse, R145 ;  /* 0x0000009167257220 */ /* 0x040fe20000410000 */
[-C--:B------:R-:W-:Y:S04]  /*1a990*/  HMMA.16816.F32.BF16 R28, R116, R38.reuse, R28 ;  /* 0x00000026741c723c */ /* 0x080fe8000004181c */
[----:B------:R-:W-:Y:S01]  /*1a9a0*/  FMUL.FTZ R36, R103, R144 ;  /* 0x0000009067247220 */ /* 0x000fe20000410000 */
[----:B------:R-:W-:Y:S01]  /*1a9b0*/  MOV R144, R192 ;  /* 0x000000c000907202 */ /* 0x000fe20000000f00 */
[--C-:B-1----:R-:W-:Y:S02]  /*1a9c0*/  FFMA.FTZ R3, R198, c[0x0][0x2d0], -R111.reuse ;  /* 0x0000b400c6037a23 */ /* 0x102fe4000001086f */
[C---:B------:R-:W-:Y:S07]  /*1a9d0*/  HMMA.16816.F32.BF16 R32, R112.reuse, R38, R32 ;  /* 0x000000267020723c */ /* 0x040fee0000041820 */
[C---:B------:R-:W-:Y:S02]  /*1a9e0*/  FMUL.FTZ R38, R101.reuse, R146 ;  /* 0x0000009265267220 */ /* 0x040fe40000410000 */
[----:B------:R1:W-:Y:S03]  /*1a9f0*/  MUFU.EX2 R146, R3 ;  /* 0x0000000300927308 */ /* 0x0003e60000000800 */
[----:B------:R-:W-:Y:S07]  /*1aa00*/  FMUL.FTZ R39, R101, R147 ;  /* 0x0000009365277220 */ /* 0x000fee0000410000 */
[-C--:B------:R-:W-:Y:S08]  /*1aa10*/  HMMA.16816.F32.BF16 R36, R112, R52.reuse, R36 ;  /* 0x000000347024723c */ /* 0x080ff00000041824 */
[C---:B------:R-:W-:Y:S04]  /*1aa20*/  HMMA.16816.F32.BF16 R40, R116.reuse, R52, R40 ;  /* 0x000000347428723c */ /* 0x040fe80000041828 */
[--C-:B-1----:R-:W-:Y:S04]  /*1aa30*/  FFMA.FTZ R3, R200, c[0x0][0x2d0], -R111.reuse ;  /* 0x0000b400c8037a23 */ /* 0x102fe8000001086f */
[-C--:B------:R-:W-:Y:S01]  /*1aa40*/  HMMA.16816.F32.BF16 R44, R116, R54.reuse, R44 ;  /* 0x00000036742c723c */ /* 0x080fe2000004182c */
[----:B------:R1:W2:Y:S03]  /*1aa50*/  MUFU.EX2 R140, R3 ;  /* 0x00000003008c7308 */ /* 0x0002a60000000800 */
[C---:B------:R-:W-:Y:S02]  /*1aa60*/  FMUL.FTZ R52, R103.reuse, R160 ;  /* 0x000000a067347220 */ /* 0x040fe40000410000 */
[----:B------:R-:W-:Y:S02]  /*1aa70*/  FMUL.FTZ R53, R103, R161 ;  /* 0x000000a167357220 */ /* 0x000fe40000410000 */
[C---:B------:R-:W-:Y:S07]  /*1aa80*/  HMMA.16816.F32.BF16 R48, R112.reuse, R54, R48 ;  /* 0x000000367030723c */ /* 0x040fee0000041830 */
[C---:B------:R-:W-:Y:S02]  /*1aa90*/  FMUL.FTZ R54, R101.reuse, R162 ;  /* 0x000000a265367220 */ /* 0x040fe40000410000 */
[----:B------:R-:W-:Y:S07]  /*1aaa0*/  FMUL.FTZ R55, R101, R163 ;  /* 0x000000a365377220 */ /* 0x000fee0000410000 */
[-C--:B---3--:R-:W-:Y:S03]  /*1aab0*/  HMMA.16816.F32.BF16 R52, R112, R120.reuse, R52 ;  /* 0x000000787034723c */ /* 0x088fe60000041834 */
[--C-:B-1----:R-:W-:Y:S04]  /*1aac0*/  FFMA.FTZ R3, R197, c[0x0][0x2d0], -R110.reuse ;  /* 0x0000b400c5037a23 */ /* 0x102fe8000001086e */
[----:B------:R1:W-:Y:S01]  /*1aad0*/  MUFU.EX2 R143, R3 ;  /* 0x00000003008f7308 */ /* 0x0003e20000000800 */
[C---:B------:R-:W-:Y:S08]  /*1aae0*/  HMMA.16816.F32.BF16 R56, R116.reuse, R120, R56 ;  /* 0x000000787438723c */ /* 0x040ff00000041838 */
[-C--:B------:R-:W-:Y:S08]  /*1aaf0*/  HMMA.16816.F32.BF16 R60, R116, R122.reuse, R60 ;  /* 0x0000007a743c723c */ /* 0x080ff0000004183c */
[C---:B------:R-:W-:Y:S01]  /*1ab00*/  HMMA.16816.F32.BF16 R64, R112.reuse, R122, R64 ;  /* 0x0000007a7040723c */ /* 0x040fe20000041840 */
[----:B------:R-:W3:Y:S03]  /*1ab10*/  LDSM.16.MT88.4 R120, [R226+0x2100] ;  /* 0x00210000e278783b */ /* 0x000ee60000004200 */
        /* <DEDUP_REMOVED lines=9> */
[-C--:B---3--:R-:W-:Y:S08]  /*1abb0*/  HMMA.16816.F32.BF16 R84, R112, R120.reuse, R84 ;  /* 0x000000787054723c */ /* 0x088ff00000041854 */
[C---:B------:R-:W-:Y:S08]  /*1abc0*/  HMMA.16816.F32.BF16 R88, R116.reuse, R120, R88 ;  /* 0x000000787458723c */ /* 0x040ff00000041858 */
[-C--:B------:R-:W-:Y:S04]  /*1abd0*/  HMMA.16816.F32.BF16 R92, R116, R122.reuse, R92 ;  /* 0x0000007a745c723c */ /* 0x080fe8000004185c */
[--C-:B-1----:R-:W-:Y:S04]  /*1abe0*/  FFMA.FTZ R3, R201, c[0x0][0x2d0], -R111.reuse ;  /* 0x0000b400c9037a23 */ /* 0x102fe8000001086f */
[----:B------:R-:W-:Y:S01]  /*1abf0*/  HMMA.16816.F32.BF16 R96, R112, R122, R96 ;  /* 0x0000007a7060723c */ /* 0x000fe20000041860 */
[----:B------:R-:W1:Y:S01]  /*1ac00*/  LDSM.16.MT88.4 R120, [R225+0x1500] ;  /* 0x00150000e178783b */ /* 0x000e620000004200 */
[----:B------:R3:W3:Y:S05]  /*1ac10*/  MUFU.EX2 R153, R3 ;  /* 0x0000000300997308 */ /* 0x0006ea0000000800 */
[----:B--2---:R-:W-:Y:S02]  /*1ac20*/  F2FP.BF16.PACK_AB R113, R140, R146 ;  /* 0x000000928c71723e */ /* 0x004fe400000010ff */
[----:B----4-:R-:W-:Y:S03]  /*1ac30*/  F2FP.BF16.PACK_AB R114, R149, R143 ;  /* 0x0000008f9572723e */ /* 0x010fe600000010ff */
[----:B------:R-:W-:Y:S01]  /*1ac40*/  F2FP.BF16.PACK_AB R112, R184, R132 ;  /* 0x00000084b870723e */ /* 0x000fe200000010ff */
[--C-:B---3--:R-:W-:Y:S01]  /*1ac50*/  FFMA.FTZ R3, R203, c[0x0][0x2d0], -R176.reuse ;  /* 0x0000b400cb037a23 */ /* 0x108fe200000108b0 */
        /* <DEDUP_REMOVED lines=21> */
[----:B---3--:R-:W-:Y:S02]  /*1adb0*/  F2FP.BF16.PACK_AB R119, R155, R145 ;  /* 0x000000919b77723e */ /* 0x008fe400000010ff */
[----:B------:R-:W-:Y:S05]  /*1adc0*/  MOV R211, R155 ;  /* 0x0000009b00d37202 */ /* 0x000fea0000000f00 */
        /* <DEDUP_REMOVED lines=12> */
[--C-:B--2---:R-:W-:Y:S01]  /*1ae90*/  FFMA.FTZ R3, R216, c[0x0][0x2d0], -R111.reuse ;  /* 0x0000b400d8037a23 */ /* 0x104fe2000001086f */
[----:B----4-:R-:W-:Y:S02]  /*1aea0*/  MOV R216, R138 ;  /* 0x0000008a00d87202 */ /* 0x010fe40000000f00 */
[----:B------:R-:W-:Y:S01]  /*1aeb0*/  MOV R138, R190 ;  /* 0x000000be008a7202 */ /* 0x000fe20000000f00 */
[-C--:B-1----:R-:W-:Y:S01]  /*1aec0*/  HMMA.16816.F32.BF16 R36, R112, R120.reuse, R36 ;  /* 0x000000787024723c */ /* 0x082fe20000041824 */
[----:B------:R1:W-:Y:S07]  /*1aed0*/  MUFU.EX2 R214, R3 ;  /* 0x0000000300d67308 */ /* 0x0003ee0000000800 */
[C---:B------:R-:W-:Y:S08]  /*1aee0*/  HMMA.16816.F32.BF16 R40, R116.reuse, R120, R40 ;  /* 0x000000787428723c */ /* 0x040ff00000041828 */
[-C--:B------:R-:W-:Y:S08]  /*1aef0*/  HMMA.16816.F32.BF16 R44, R116, R122.reuse, R44 ;  /* 0x0000007a742c723c */ /* 0x080ff0000004182c */
[C---:B------:R-:W-:Y:S01]  /*1af00*/  HMMA.16816.F32.BF16 R48, R112.reuse, R122, R48 ;  /* 0x0000007a7030723c */ /* 0x040fe20000041830 */
[----:B------:R-:W2:Y:S03]  /*1af10*/  LDSM.16.MT88.4 R120, [R226+0x2500] ;  /* 0x00250000e278783b */ /* 0x000ea60000004200 */
[--C-:B-1----:R-:W-:Y:S01]  /*1af20*/  FFMA.FTZ R3, R217, c[0x0][0x2d0], -R111.reuse ;  /* 0x0000b400d9037a23 */ /* 0x102fe2000001086f */
[----:B------:R-:W-:Y:S02]  /*1af30*/  MOV R217, R137 ;  /* 0x0000008900d97202 */ /* 0x000fe40000000f00 */
[----:B------:R-:W-:Y:S01]  /*1af40*/  MOV R137, R133 ;  /* 0x0000008500897202 */ /* 0x000fe20000000f00 */
[-C--:B---3--:R-:W-:Y:S01]  /*1af50*/  HMMA.16816.F32.BF16 R52, R112, R124.reuse, R52 ;  /* 0x0000007c7034723c */ /* 0x088fe20000041834 */
[----:B------:R1:W3:Y:S03]  /*1af60*/  MUFU.EX2 R215, R3 ;  /* 0x0000000300d77308 */ /* 0x0002e60000000800 */
[----:B------:R-:W-:Y:S02]  /*1af70*/  MOV R133, R188 ;  /* 0x000000bc00857202 */ /* 0x000fe40000000f00 */
[----:B------:R-:W-:Y:S02]  /*1af80*/  MOV R188, R189 ;  /* 0x000000bd00bc7202 */ /* 0x000fe40000000f00 */
        /* <DEDUP_REMOVED lines=8> */
[----:B------:R3:W3:Y:S07]  /*1b010*/  MUFU.EX2 R209, R3 ;  /* 0x0000000300d17308 */ /* 0x0006ee0000000800 */
[-C--:B------:R-:W-:Y:S04]  /*1b020*/  HMMA.16816.F32.BF16 R76, R116, R130.reuse, R76 ;  /* 0x00000082744c723c */ /* 0x080fe8000004184c */
[----:B-1----:R-:W-:Y:S01]  /*1b030*/  FFMA.FTZ R107, R219, c[0x0][0x2d0], -R176 ;  /* 0x0000b400db6b7a23 */ /* 0x002fe200000108b0 */
[----:B------:R-:W-:Y:S03]  /*1b040*/  MOV R219, R145 ;  /* 0x0000009100db7202 */ /* 0x000fe60000000f00 */
[C---:B------:R-:W-:Y:S01]  /*1b050*/  HMMA.16816.F32.BF16 R80, R112.reuse, R130, R80 ;  /* 0x000000827050723c */ /* 0x040fe20000041850 */
[----:B------:R-:W1:Y:S01]  /*1b060*/  LDSM.16.MT88.4 R128, [R226+0x900] ;  /* 0x00090000e280783b */ /* 0x000e620000004200 */
[----:B------:R4:W-:Y:S02]  /*1b070*/  MUFU.EX2 R205, R107 ;  /* 0x0000006b00cd7308 */ /* 0x0009e40000000800 */
[----:B------:R-:W-:Y:S02]  /*1b080*/  MOV R145, R139 ;  /* 0x0000008b00917202 */ /* 0x000fe40000000f00 */
[----:B------:R-:W-:Y:S02]  /*1b090*/  MOV R139, R137 ;  /* 0x00000089008b7202 */ /* 0x000fe40000000f00 */
[-C--:B--2---:R-:W-:Y:S04]  /*1b0a0*/  HMMA.16816.F32.BF16 R84, R112, R120.reuse, R84 ;  /* 0x000000787054723c */ /* 0x084fe80000041854 */
[--C-:B---3--:R-:W-:Y:S01]  /*1b0b0*/  FFMA.FTZ R3, R212, c[0x0][0x2d0], -R111.reuse ;  /* 0x0000b400d4037a23 */ /* 0x108fe2000001086f */
[----:B------:R-:W-:Y:S02]  /*1b0c0*/  MOV R137, R186 ;  /* 0x000000ba00897202 */ /* 0x000fe40000000f00 */
[----:B------:R-:W-:Y:S01]  /*1b0d0*/  MOV R212, R154 ;  /* 0x0000009a00d47202 */ /* 0x000fe20000000f00 */
        /* <DEDUP_REMOVED lines=8> */
[--C-:B--2---:R-:W-:Y:S01]  /*1b160*/  FFMA.FTZ R3, R213, c[0x0][0x2d0], -R111.reuse ;  /* 0x0000b400d5037a23 */ /* 0x104fe2000001086f */
[----:B------:R-:W-:Y:S03]  /*1b170*/  F2FP.BF16.PACK_AB R113, R215, R214 ;  /* 0x000000d6d771723e */ /* 0x000fe600000010ff */
[----:B------:R2:W1:Y:S01]  /*1b180*/  MUFU.EX2 R207, R3 ;  /* 0x0000000300cf7308 */ /* 0x0004620000000800 */
[----:B------:R-:W-:Y:S02]  /*1b190*/  F2FP.BF16.PACK_AB R114, R210, R209 ;  /* 0x000000d1d272723e */ /* 0x000fe400000010ff */
[----:B------:R-:W-:Y:S01]  /*1b1a0*/  MOV R213, R153 ;  /* 0x0000009900d57202 */ /* 0x000fe20000000f00 */
[--C-:B----4-:R-:W-:Y:S01]  /*1b1b0*/  FFMA.FTZ R107, R251, c[0x0][0x2d0], -R176.reuse ;  /* 0x0000b400fb6b7a23 */ /* 0x110fe200000108b0 */
[----:B------:R-:W-:Y:S05]  /*1b1c0*/  MOV R251, R181 ;  /* 0x000000b500fb7202 */ /* 0x000fea0000000f00 */
[----:B------:R-:W-:Y:S01]  /*1b1d0*/  MUFU.EX2 R189, R107 ;  /* 0x0000006b00bd7308 */ /* 0x000fe20000000800 */
[----:B--2---:R-:W-:Y:S01]  /*1b1e0*/  FFMA.FTZ R3, R218, c[0x0][0x2d0], -R176 ;  /* 0x0000b400da037a23 */ /* 0x004fe200000108b0 */
[----:B-1----:R-:W-:Y:S02]  /*1b1f0*/  F2FP.BF16.PACK_AB R115, R207, R208 ;  /* 0x000000d0cf73723e */ /* 0x002fe400000010ff */
[----:B------:R-:W-:Y:S06]  /*1b200*/  MOV R218, R149 ;  /* 0x0000009500da7202 */ /* 0x000fec0000000f00 */
[----:B------:R1:W2:Y:S01]  /*1b210*/  MUFU.EX2 R206, R3 ;  /* 0x0000000300ce7308 */ /* 0x0002a20000000800 */
[----:B------:R-:W-:Y:S02]  /*1b220*/  MOV R149, R144 ;  /* 0x0000009000957202 */ /* 0x000fe40000000f00 */
[----:B------:R-:W-:Y:S01]  /*1b230*/  MOV R144, R138 ;  /* 0x0000008a00907202 */ /* 0x000fe20000000f00 */
[-C--:B------:R-:W-:Y:S03]  /*1b240*/  HMMA.16816.F32.BF16 R4, R112, R124.reuse, R4 ;  /* 0x0000007c7004723c */ /* 0x080fe60000041804 */
[----:B------:R-:W-:Y:S02]  /*1b250*/  MOV R138, R136 ;  /* 0x00000088008a7202 */ /* 0x000fe40000000f00 */
[----:B------:R-:W-:Y:S01]  /*1b260*/  MOV R136, R185 ;  /* 0x000000b900887202 */ /* 0x000fe20000000f00 */
[--C-:B-1----:R-:W-:Y:S01]  /*1b270*/  FFMA.FTZ R3, R221, c[0x0][0x2d0], -R2.reuse ;  /* 0x0000b400dd037a23 */ /* 0x102fe20000010802 */
[----:B--2---:R-:W-:Y:S02]  /*1b280*/  F2FP.BF16.PACK_AB R116, R205, R206 ;  /* 0x000000cecd74723e */ /* 0x004fe400000010ff */
[----:B------:R-:W-:Y:S01]  /*1b290*/  MOV R221, R151 ;  /* 0x0000009700dd7202 */ /* 0x000fe20000000f00 */
        /* <DEDUP_REMOVED lines=16> */
[----:B------:R-:W-:Y:S02]  /*1b3a0*/  MOV R243, R140 ;  /* 0x0000008c00f37202 */ /* 0x000fe40000000f00 */
[----:B------:R-:W-:Y:S05]  /*1b3b0*/  LDSM.16.MT88.4 R140, [R226+0xd00] ;  /* 0x000d0000e28c783b */ /* 0x000fea0000004200 */
[----:B------:R1:W2:Y:S02]  /*1b3c0*/  MUFU.EX2 R199, R3 ;  /* 0x0000000300c77308 */ /* 0x0002a40000000800 */
[--C-:B-1----:R-:W-:Y:S01]  /*1b3d0*/  FFMA.FTZ R3, R247, c[0x0][0x2d0], -R110.reuse ;  /* 0x0000b400f7037a23 */ /* 0x102fe2000001086e */
[----:B--2---:R-:W-:Y:S02]  /*1b3e0*/  F2FP.BF16.PACK_AB R119, R199, R200 ;  /* 0x000000c8c777723e */ /* 0x004fe400000010ff */
[----:B------:R-:W-:Y:S05]  /*1b3f0*/  MOV R247, R184 ;  /* 0x000000b800f77202 */ /* 0x000fea0000000f00 */
[----:B------:R1:W-:Y:S01]  /*1b400*/  MUFU.EX2 R198, R3 ;  /* 0x0000000300c67308 */ /* 0x0003e20000000800 */
[C---:B------:R-:W-:Y:S09]  /*1b410*/  HMMA.16816.F32.BF16 R8, R116.reuse, R124, R8 ;  /* 0x0000007c7408723c */ /* 0x040ff20000041808 */
[----:B------:R-:W-:Y:S01]  /*1b420*/  MUFU.EX2 R184, R108 ;  /* 0x0000006c00b87308 */ /* 0x000fe20000000800 */
        /* <DEDUP_REMOVED lines=42> */
[----:B------:R-:W-:Y:S02]  /*1b6d0*/  MOV R245, R132 ;  /* 0x0000008400f57202 */ /* 0x000fe40000000f00 */
[----:B------:R-:W-:Y:S01]  /*1b6e0*/  MOV R132, R180 ;  /* 0x000000b400847202 */ /* 0x000fe20000000f00 */
[----:B------:R1:W3:Y:S04]  /*1b6f0*/  MUFU.EX2 R191, R3 ;  /* 0x0000000300bf7308 */ /* 0x0002e80000000800 */
[----:B-1----:R-:W-:Y:S01]  /*1b700*/  FFMA.FTZ R3, R250, c[0x0][0x2d0], -R176 ;  /* 0x0000b400fa037a23 */ /* 0x002fe200000108b0 */
[----:B---3--:R-:W-:Y:S02]  /*1b710*/  F2FP.BF16.PACK_AB R111, R191, R192 ;  /* 0x000000c0bf6f723e */ /* 0x008fe400000010ff */
[----:B------:R-:W-:Y:S03]  /*1b720*/  MOV R250, R183 ;  /* 0x000000b700fa7202 */ /* 0x000fe60000000f00 */
[----:B------:R1:W-:Y:S02]  /*1b730*/  MUFU.EX2 R190, R3 ;  /* 0x0000000300be7308 */ /* 0x0003e40000000800 */
[--C-:B-1----:R-:W-:Y:S08]  /*1b740*/  FFMA.FTZ R3, R188, c[0x0][0x2d0], -R2.reuse ;  /* 0x0000b400bc037a23 */ /* 0x102ff00000010802 */
        /* <DEDUP_REMOVED lines=58> */
[----:B--2---:R-:W-:Y:S01]  /*1baf0*/  FFMA.FTZ R103, R103, R18, R17 ;  /* 0x0000001267677223 */ /* 0x004fe20000010011 */
[----:B------:R-:W-:Y:S01]  /*1bb00*/  MOV R18, R12 ;  /* 0x0000000c00127202 */ /* 0x000fe20000000f00 */
[----:B------:R-:W2:Y:S02]  /*1bb10*/  LDL.LU R17, [R1+0x38] ;  /* 0x0000380001117983 */ /* 0x000ea40000300800 */
[----:B------:R-:W-:Y:S02]  /*1bb20*/  FADD.FTZ R3, R3, R103 ;  /* 0x0000006703037221 */ /* 0x000fe40000010000 */
[----:B------:R-:W3:Y:S02]  /*1bb30*/  LDL.LU R16, [R1+0x3c] ;  /* 0x00003c0001107983 */ /* 0x000ee40000300800 */
[----:B------:R-:W-:Y:S02]  /*1bb40*/  FADD.FTZ R3, R14, R3 ;  /* 0x000000030e037221 */ /* 0x000fe40000010000 */
[----:B------:R-:W4:Y:S02]  /*1bb50*/  LDL.LU R12, [R1+0x40] ;  /* 0x00004000010c7983 */ /* 0x000f240000300800 */
[----:B------:R-:W-:Y:S04]  /*1bb60*/  FADD.FTZ R3, R11, R3 ;  /* 0x000000030b037221 */ /* 0x000fe80000010000 */
[----:B------:R-:W-:Y:S04]  /*1bb70*/  FADD.FTZ R3, R245, R3 ;  /* 0x00000003f5037221 */ /* 0x000fe80000010000 */
[----:B------:R-:W-:Y:S02]  /*1bb80*/  FADD.FTZ R3, R247, R3 ;  /* 0x00000003f7037221 */ /* 0x000fe40000010000 */
[----:B--2---:R-:W-:Y:S02]  /*1bb90*/  FFMA.FTZ R101, R101, R17, R23 ;  /* 0x0000001165657223 */ /* 0x004fe40000010017 */
[----:B---3--:R-:W-:Y:S02]  /*1bba0*/  FFMA.FTZ R100, R100, R16, R18 ;  /* 0x0000001064647223 */ /* 0x008fe40000010012 */
[----:B------:R-:W-:Y:S02]  /*1bbb0*/  FADD.FTZ R2, R2, R101 ;  /* 0x0000006502027221 */ /* 0x000fe40000010000 */
[----:B----4-:R-:W-:Y:S02]  /*1bbc0*/  FFMA.FTZ R0, R0, R12, R19 ;  /* 0x0000000c00007223 */ /* 0x010fe40000010013 */
        /* <DEDUP_REMOVED lines=65> */
.L_x_833:
        /* <DEDUP_REMOVED lines=153> */
.L_x_777:
        /* <DEDUP_REMOVED lines=164> */
.L_x_838:
        /* <DEDUP_REMOVED lines=159> */
.L_x_840:
[----:B---3--:R-:W-:Y:S05]  /*1dda0*/  BSYNC B0 ;  /* 0x0000000000007941 */ /* 0x008fea0003800000 */
.L_x_839:
        /* <DEDUP_REMOVED lines=23> */
.L_x_842:
[----:B------:R-:W-:Y:S05]  /*1df20*/  BSYNC B0 ;  /* 0x0000000000007941 */ /* 0x000fea0003800000 */
.L_x_841:
        /* <DEDUP_REMOVED lines=23> */
.L_x_844:
[----:B------:R-:W-:Y:S05]  /*1e0a0*/  BSYNC B0 ;  /* 0x0000000000007941 */ /* 0x000fea0003800000 */
.L_x_843:
        /* <DEDUP_REMOVED lines=24> */
.L_x_837:
        /* <DEDUP_REMOVED lines=31> */
.L_x_845:
        /* <DEDUP_REMOVED lines=43> */
.L_x_847:
[----:B------:R-:W-:Y:S05]  /*1e6d0*/  BSYNC B0 ;  /* 0x0000000000007941 */ /* 0x000fea0003800000 */
.L_x_846:
        /* <DEDUP_REMOVED lines=70> */
.L_x_849:
[----:B------:R-:W-:Y:S05]  /*1eb40*/  BSYNC B0 ;  /* 0x0000000000007941 */ /* 0x000fea0003800000 */
.L_x_848:
        /* <DEDUP_REMOVED lines=21> */
.L_x_851:
[----:B------:R-:W-:Y:S05]  /*1eca0*/  BSYNC B0 ;  /* 0x0000000000007941 */ /* 0x000fea0003800000 */
.L_x_850:
        /* <DEDUP_REMOVED lines=21> */
.L_x_853:
[----:B------:R-:W-:Y:S05]  /*1ee00*/  BSYNC B0 ;  /* 0x0000000000007941 */ /* 0x000fea0003800000 */
.L_x_852:
        /* <DEDUP_REMOVED lines=22> */
.L_x_854:
        /* <DEDUP_REMOVED lines=9> */
.L_x_868:


//--------------------- .nv.shared._ZN7cutlass13device_kernelIN5flash19enable_sm80_to_sm89INS1_16FlashAttnFwdSm80INS1_25CollectiveMainloopFwdSm80ILi4ELi1ELb0EN4cute5tupleIJNS5_1CILi128EEENS7_ILi64EEENS7_ILi96EEEEEELi96ENS_10bfloat16_tEfNS_4arch4Sm80ELb0ELb0ELb1ELb0ELb1ELb0ELb1ELb0EEENS1_21CollectiveEpilogueFwdINS6_IJS8_SA_S9_EEENS6_IJNS7_ILi1EEESI_SI_EEESC_SE_Li128ELb0ELb1ELb0ELb0EEENS1_19SingleTileSchedulerILb0ELb0ELb1ELi128EEEEEEEEEvNT_6ParamsE --------------------------
	.section	.nv.shared._ZN7cutlass13device_kernelIN5flash19enable_sm80_to_sm89INS1_16FlashAttnFwdSm80INS1_25CollectiveMainloopFwdSm80ILi4ELi1ELb0EN4cute5tupleIJNS5_1CILi128EEENS7_ILi64EEENS7_ILi96EEEEEELi96ENS_10bfloat16_tEfNS_4arch4Sm80ELb0ELb0ELb1ELb0ELb1ELb0ELb1ELb0EEENS1_21CollectiveEpilogueFwdINS6_IJS8_SA_S9_EEENS6_IJNS7_ILi1EEESI_SI_EEESC_SE_Li128ELb0ELb1ELb0ELb0EEENS1_19SingleTileSchedulerILb0ELb0ELb1ELi128EEEEEEEEEvNT_6ParamsE,"aw",@nobits
	.sectionflags	@""
	.align	16


//--------------------- .nv.global                --------------------------
	.section	.nv.global,"aw",@nobits
.nv.global:
	.type		_ZN79_INTERNAL_b10f9c58_43_flash_fwd_hdim96_bf16_paged_softcap_sm80_cu_21e1f8cb_34554cute1_E,@object
	.size		_ZN79_INTERNAL_b10f9c58_43_flash_fwd_hdim96_bf16_paged_softcap_sm80_cu_21e1f8cb_34554cute1_E,(_ZN79_INTERNAL_b10f9c58_43_flash_fwd_hdim96_bf16_paged_softcap_sm80_cu_21e1f8cb_34554cuda3std3__45__cpo6cbeginE - _ZN79_INTERNAL_b10f9c58_43_flash_fwd_hdim96_bf16_paged_softcap_sm80_cu_21e1f8cb_34554cute1_E)
_ZN79_INTERNAL_b10f9c58_43_flash_fwd_hdim96_bf16_paged_softcap_sm80_cu_21e1f8cb_34554cute1_E:
	.zero		1
	.type		_ZN79_INTERNAL_b10f9c58_43_flash_fwd_hdim96_bf16_paged_softcap_sm80_cu_21e1f8cb_34554cuda3std3__45__cpo6cbeginE,@object
	.size		_ZN79_INTERNAL_b10f9c58_43_flash_fwd_hdim96_bf16_paged_softcap_sm80_cu_21e1f8cb_34554cuda3std3__45__cpo6cbeginE,(_ZN79_INTERNAL_b10f9c58_43_flash_fwd_hdim96_bf16_paged_softcap_sm80_cu_21e1f8cb_34554cuda3std3__48in_placeE - _ZN79_INTERNAL_b10f9c58_43_flash_fwd_hdim96_bf16_paged_softcap_sm80_cu_21e1f8cb_34554cuda3std3__45__cpo6cbeginE)
_ZN79_INTERNAL_b10f9c58_43_flash_fwd_hdim96_bf16_paged_softcap_sm80_cu_21e1f8cb_34554cuda3std3__45__cpo6cbeginE:
	.zero		1
	.type		_ZN79_INTERNAL_b10f9c58_43_flash_fwd_hdim96_bf16_paged_softcap_sm80_cu_21e1f8cb_34554cuda3std3__48in_placeE,@object
	.size		_ZN79_INTERNAL_b10f9c58_43_flash_fwd_hdim96_bf16_paged_softcap_sm80_cu_21e1f8cb_34554cuda3std3__48in_placeE,(_ZN79_INTERNAL_b10f9c58_43_flash_fwd_hdim96_bf16_paged_softcap_sm80_cu_21e1f8cb_34554cuda3std6ranges3__45__cpo9iter_moveE - _ZN79_INTERNAL_b10f9c58_43_flash_fwd_hdim96_bf16_paged_softcap_sm80_cu_21e1f8cb_34554cuda3std3__48in_placeE)
_ZN79_INTERNAL_b10f9c58_43_flash_fwd_hdim96_bf16_paged_softcap_sm80_cu_21e1f8cb_34554cuda3std3__48in_placeE:
	.zero		1
	.type		_ZN79_INTERNAL_b10f9c58_43_flash_fwd_hdim96_bf16_paged_softcap_sm80_cu_21e1f8cb_34554cuda3std6ranges3__45__cpo9iter_moveE,@object
	.size		_ZN79_INTERNAL_b10f9c58_43_flash_fwd_hdim96_bf16_paged_softcap_sm80_cu_21e1f8cb_34554cuda3std6ranges3__45__cpo9iter_moveE,(_ZN79_INTERNAL_b10f9c58_43_flash_fwd_hdim96_bf16_paged_softcap_sm80_cu_21e1f8cb_34554cuda3std3__45__cpo5beginE - _ZN79_INTERNAL_b10f9c58_43_flash_fwd_hdim96_bf16_paged_softcap_sm80_cu_21e1f8cb_34554cuda3std6ranges3__45__cpo9iter_moveE)
_ZN79_INTERNAL_b10f9c58_43_flash_fwd_hdim96_bf16_paged_softcap_sm80_cu_21e1f8cb_34554cuda3std6ranges3__45__cpo9iter_moveE:
	.zero		1
	.type		_ZN79_INTERNAL_b10f9c58_43_flash_fwd_hdim96_bf16_paged_softcap_sm80_cu_21e1f8cb_34554cuda3std3__45__cpo5beginE,@object
	.size		_ZN79_INTERNAL_b10f9c58_43_flash_fwd_hdim96_bf16_paged_softcap_sm80_cu_21e1f8cb_34554cuda3std3__45__cpo5beginE,(_ZN79_INTERNAL_b10f9c58_43_flash_fwd_hdim96_bf16_paged_softcap_sm80_cu_21e1f8cb_34554cuda3std3__481_GLOBAL__N__b10f9c58_43_flash_fwd_hdim96_bf16_paged_softcap_sm80_cu_21e1f8cb_34556ignoreE - _ZN79_INTERNAL_b10f9c58_43_flash_fwd_hdim96_bf16_paged_softcap_sm80_cu_21e1f8cb_34554cuda3std3__45__cpo5beginE)
_ZN79_INTERNAL_b10f9c58_43_flash_fwd_hdim96_bf16_paged_softcap_sm80_cu_21e1f8cb_34554cuda3std3__45__cpo5beginE:
	.zero		1
	.type		_ZN79_INTERNAL_b10f9c58_43_flash_fwd_hdim96_bf16_paged_softcap_sm80_cu_21e1f8cb_34554cuda3std3__481_GLOBAL__N__b10f9c58_43_flash_fwd_hdim96_bf16_paged_softcap_sm80_cu_21e1f8cb_34556ignoreE,@object
	.size		_ZN79_INTERNAL_b10f9c58_43_flash_fwd_hdim96_bf16_paged_softcap_sm80_cu_21e1f8cb_34554cuda3std3__481_GLOBAL__N__b10f9c58_43_flash_fwd_hdim96_bf16_paged_softcap_sm80_cu_21e1f8cb_34556ignoreE,(_ZN79_INTERNAL_b10f9c58_43_flash_fwd_hdim96_bf16_paged_softcap_sm80_cu_21e1f8cb_34554cute7productE - _ZN79_INTERNAL_b10f9c58_43_flash_fwd_hdim96_bf16_paged_softcap_sm80_cu_21e1f8cb_34554cuda3std3__481_GLOBAL__N__b10f9c58_43_flash_fwd_hdim96_bf16_paged_softcap_sm80_cu_21e1f8cb_34556ignoreE)
_ZN79_INTERNAL_b10f9c58_43_flash_fwd_hdim96_bf16_paged_softcap_sm80_cu_21e1f8cb_34554cuda3std3__481_GLOBAL__N__b10f9c58_43_flash_fwd_hdim96_bf16_paged_softcap_sm80_cu_21e1f8cb_34556ignoreE:
	.zero		1
	.type		_ZN79_INTERNAL_b10f9c58_43_flash_fwd_hdim96_bf16_paged_softcap_sm80_cu_21e1f8cb_34554cute7productE,@object
	.size		_ZN79_INTERNAL_b10f9c58_43_flash_fwd_hdim96_bf16_paged_softcap_sm80_cu_21e1f8cb_34554cute7productE,(_ZN79_INTERNAL_b10f9c58_43_flash_fwd_hdim96_bf16_paged_softcap_sm80_cu_21e1f8cb_34554cuda3std3__45__cpo3endE - _ZN79_INTERNAL_b10f9c58_43_flash_fwd_hdim96_bf16_paged_softcap_sm80_cu_21e1f8cb_34554cute7productE)
_ZN79_INTERNAL_b10f9c58_43_flash_fwd_hdim96_bf16_paged_softcap_sm80_cu_21e1f8cb_34554cute7productE:
	.zero		1
	.type		_ZN79_INTERNAL_b10f9c58_43_flash_fwd_hdim96_bf16_paged_softcap_sm80_cu_21e1f8cb_34554cuda3std3__45__cpo3endE,@object
	.size		_ZN79_INTERNAL_b10f9c58_43_flash_fwd_hdim96_bf16_paged_softcap_sm80_cu_21e1f8cb_34554cuda3std3__45__cpo3endE,(_ZN79_INTERNAL_b10f9c58_43_flash_fwd_hdim96_bf16_paged_softcap_sm80_cu_21e1f8cb_34554cuda3std3__419piecewise_constructE - _ZN79_INTERNAL_b10f9c58_43_flash_fwd_hdim96_bf16_paged_softcap_sm80_cu_21e1f8cb_34554cuda3std3__45__cpo3endE)
_ZN79_INTERNAL_b10f9c58_43_flash_fwd_hdim96_bf16_paged_softcap_sm80_cu_21e1f8cb_34554cuda3std3__45__cpo3endE:
	.zero		1
	.type		_ZN79_INTERNAL_b10f9c58_43_flash_fwd_hdim96_bf16_paged_softcap_sm80_cu_21e1f8cb_34554cuda3std3__419piecewise_constructE,@object
	.size		_ZN79_INTERNAL_b10f9c58_43_flash_fwd_hdim96_bf16_paged_softcap_sm80_cu_21e1f8cb_34554cuda3std3__419piecewise_constructE,(_ZN79_INTERNAL_b10f9c58_43_flash_fwd_hdim96_bf16_paged_softcap_sm80_cu_21e1f8cb_34554cuda3std3__45__cpo4cendE - _ZN79_INTERNAL_b10f9c58_43_flash_fwd_hdim96_bf16_paged_softcap_sm80_cu_21e1f8cb_34554cuda3std3__419piecewise_constructE)
_ZN79_INTERNAL_b10f9c58_43_flash_fwd_hdim96_bf16_paged_softcap_sm80_cu_21e1f8cb_34554cuda3std3__419piecewise_constructE:
	.zero		1
	.type		_ZN79_INTERNAL_b10f9c58_43_flash_fwd_hdim96_bf16_paged_softcap_sm80_cu_21e1f8cb_34554cuda3std3__45__cpo4cendE,@object
	.size		_ZN79_INTERNAL_b10f9c58_43_flash_fwd_hdim96_bf16_paged_softcap_sm80_cu_21e1f8cb_34554cuda3std3__45__cpo4cendE,(_ZN79_INTERNAL_b10f9c58_43_flash_fwd_hdim96_bf16_paged_softcap_sm80_cu_21e1f8cb_34554cuda3std6ranges3__45__cpo4swapE - _ZN79_INTERNAL_b10f9c58_43_flash_fwd_hdim96_bf16_paged_softcap_sm80_cu_21e1f8cb_34554cuda3std3__45__cpo4cendE)
_ZN79_INTERNAL_b10f9c58_43_flash_fwd_hdim96_bf16_paged_softcap_sm80_cu_21e1f8cb_34554cuda3std3__45__cpo4cendE:
	.zero		1
	.type		_ZN79_INTERNAL_b10f9c58_43_flash_fwd_hdim96_bf16_paged_softcap_sm80_cu_21e1f8cb_34554cuda3std6ranges3__45__cpo4swapE,@object
	.size		_ZN79_INTERNAL_b10f9c58_43_flash_fwd_hdim96_bf16_paged_softcap_sm80_cu_21e1f8cb_34554cuda3std6ranges3__45__cpo4swapE,(.L_7 - _ZN79_INTERNAL_b10f9c58_43_flash_fwd_hdim96_bf16_paged_softcap_sm80_cu_21e1f8cb_34554cuda3std6ranges3__45__cpo4swapE)
_ZN79_INTERNAL_b10f9c58_43_flash_fwd_hdim96_bf16_paged_softcap_sm80_cu_21e1f8cb_34554cuda3std6ranges3__45__cpo4swapE:
	.zero		1
.L_7:


//--------------------- .nv.shared._ZN7cutlass13device_kernelIN5flash19enable_sm80_to_sm89INS1_16FlashAttnFwdSm80INS1_25CollectiveMainloopFwdSm80ILi4ELi1ELb0EN4cute5tupleIJNS5_1CILi128EEENS7_ILi64EEENS7_ILi96EEEEEELi96ENS_10bfloat16_tEfNS_4arch4Sm80ELb0ELb0ELb1ELb1ELb1ELb0ELb1ELb0EEENS1_21CollectiveEpilogueFwdINS6_IJS8_SA_S9_EEENS6_IJNS7_ILi1EEESI_SI_EEESC_SE_Li128ELb1ELb1ELb0ELb0EEENS1_19SingleTileSchedulerILb1ELb0ELb1ELi128EEEEEEEEEvNT_6ParamsE --------------------------
	.section	.nv.shared._ZN7cutlass13device_kernelIN5flash19enable_sm80_to_sm89INS1_16FlashAttnFwdSm80INS1_25CollectiveMainloopFwdSm80ILi4ELi1ELb0EN4cute5tupleIJNS5_1CILi128EEENS7_ILi64EEENS7_ILi96EEEEEELi96ENS_10bfloat16_tEfNS_4arch4Sm80ELb0ELb0ELb1ELb1ELb1ELb0ELb1ELb0EEENS1_21CollectiveEpilogueFwdINS6_IJS8_SA_S9_EEENS6_IJNS7_ILi1EEESI_SI_EEESC_SE_Li128ELb1ELb1ELb0ELb0EEENS1_19SingleTileSchedulerILb1ELb0ELb1ELi128EEEEEEEEEvNT_6ParamsE,"aw",@nobits
	.sectionflags	@""
	.align	16


//--------------------- .nv.shared._ZN7cutlass13device_kernelIN5flash19enable_sm80_to_sm89INS1_16FlashAttnFwdSm80INS1_25CollectiveMainloopFwdSm80ILi4ELi1ELb0EN4cute5tupleIJNS5_1CILi128EEENS7_ILi64EEENS7_ILi96EEEEEELi96ENS_10bfloat16_tEfNS_4arch4Sm80ELb0ELb0ELb1ELb1ELb1ELb1ELb1ELb0EEENS1_21CollectiveEpilogueFwdINS6_IJS8_SA_S9_EEENS6_IJNS7_ILi1EEESI_SI_EEESC_SE_Li128ELb1ELb1ELb0ELb0EEENS1_19SingleTileSchedulerILb1ELb0ELb1ELi128EEEEEEEEEvNT_6ParamsE --------------------------
	.section	.nv.shared._ZN7cutlass13device_kernelIN5flash19enable_sm80_to_sm89INS1_16FlashAttnFwdSm80INS1_25CollectiveMainloopFwdSm80ILi4ELi1ELb0EN4cute5tupleIJNS5_1CILi128EEENS7_ILi64EEENS7_ILi96EEEEEELi96ENS_10bfloat16_tEfNS_4arch4Sm80ELb0ELb0ELb1ELb1ELb1ELb1ELb1ELb0EEENS1_21CollectiveEpilogueFwdINS6_IJS8_SA_S9_EEENS6_IJNS7_ILi1EEESI_SI_EEESC_SE_Li128ELb1ELb1ELb0ELb0EEENS1_19SingleTileSchedulerILb1ELb0ELb1ELi128EEEEEEEEEvNT_6ParamsE,"aw",@nobits
	.sectionflags	@""
	.align	16


//--------------------- .nv.shared._ZN7cutlass13device_kernelIN5flash19enable_sm80_to_sm89INS1_16FlashAttnFwdSm80INS1_25CollectiveMainloopFwdSm80ILi4ELi1ELb0EN4cute5tupleIJNS5_1CILi128EEENS7_ILi48EEENS7_ILi96EEEEEELi96ENS_10bfloat16_tEfNS_4arch4Sm80ELb0ELb1ELb1ELb0ELb1ELb0ELb1ELb0EEENS1_21CollectiveEpilogueFwdINS6_IJS8_SA_S9_EEENS6_IJNS7_ILi1EEESI_SI_EEESC_SE_Li128ELb0ELb1ELb0ELb0EEENS1_19SingleTileSchedulerILb0ELb0ELb1ELi128EEEEEEEEEvNT_6ParamsE --------------------------
	.section	.nv.shared._ZN7cutlass13device_kernelIN5flash19enable_sm80_to_sm89INS1_16FlashAttnFwdSm80INS1_25CollectiveMainloopFwdSm80ILi4ELi1ELb0EN4cute5tupleIJNS5_1CILi128EEENS7_ILi48EEENS7_ILi96EEEEEELi96ENS_10bfloat16_tEfNS_4arch4Sm80ELb0ELb1ELb1ELb0ELb1ELb0ELb1ELb0EEENS1_21CollectiveEpilogueFwdINS6_IJS8_SA_S9_EEENS6_IJNS7_ILi1EEESI_SI_EEESC_SE_Li128ELb0ELb1ELb0ELb0EEENS1_19SingleTileSchedulerILb0ELb0ELb1ELi128EEEEEEEEEvNT_6ParamsE,"aw",@nobits
	.sectionflags	@""
	.align	16


//--------------------- .nv.shared._ZN7cutlass13device_kernelIN5flash19enable_sm80_to_sm89INS1_16FlashAttnFwdSm80INS1_25CollectiveMainloopFwdSm80ILi4ELi1ELb0EN4cute5tupleIJNS5_1CILi128EEENS7_ILi48EEENS7_ILi96EEEEEELi96ENS_10bfloat16_tEfNS_4arch4Sm80ELb0ELb1ELb1ELb1ELb1ELb0ELb1ELb0EEENS1_21CollectiveEpilogueFwdINS6_IJS8_SA_S9_EEENS6_IJNS7_ILi1EEESI_SI_EEESC_SE_Li128ELb1ELb1ELb0ELb0EEENS1_19SingleTileSchedulerILb1ELb0ELb1ELi128EEEEEEEEEvNT_6ParamsE --------------------------
	.section	.nv.shared._ZN7cutlass13device_kernelIN5flash19enable_sm80_to_sm89INS1_16FlashAttnFwdSm80INS1_25CollectiveMainloopFwdSm80ILi4ELi1ELb0EN4cute5tupleIJNS5_1CILi128EEENS7_ILi48EEENS7_ILi96EEEEEELi96ENS_10bfloat16_tEfNS_4arch4Sm80ELb0ELb1ELb1ELb1ELb1ELb0ELb1ELb0EEENS1_21CollectiveEpilogueFwdINS6_IJS8_SA_S9_EEENS6_IJNS7_ILi1EEESI_SI_EEESC_SE_Li128ELb1ELb1ELb0ELb0EEENS1_19SingleTileSchedulerILb1ELb0ELb1ELi128EEEEEEEEEvNT_6ParamsE,"aw",@nobits
	.sectionflags	@""
	.align	16


//--------------------- .nv.shared._ZN7cutlass13device_kernelIN5flash19enable_sm80_to_sm89INS1_16FlashAttnFwdSm80INS1_25CollectiveMainloopFwdSm80ILi4ELi1ELb0EN4cute5tupleIJNS5_1CILi128EEENS7_ILi48EEENS7_ILi96EEEEEELi96ENS_10bfloat16_tEfNS_4arch4Sm80ELb0ELb1ELb1ELb1ELb1ELb1ELb1ELb0EEENS1_21CollectiveEpilogueFwdINS6_IJS8_SA_S9_EEENS6_IJNS7_ILi1EEESI_SI_EEESC_SE_Li128ELb1ELb1ELb0ELb0EEENS1_19SingleTileSchedulerILb1ELb0ELb1ELi128EEEEEEEEEvNT_6ParamsE --------------------------
	.section	.nv.shared._ZN7cutlass13device_kernelIN5flash19enable_sm80_to_sm89INS1_16FlashAttnFwdSm80INS1_25CollectiveMainloopFwdSm80ILi4ELi1ELb0EN4cute5tupleIJNS5_1CILi128EEENS7_ILi48EEENS7_ILi96EEEEEELi96ENS_10bfloat16_tEfNS_4arch4Sm80ELb0ELb1ELb1ELb1ELb1ELb1ELb1ELb0EEENS1_21CollectiveEpilogueFwdINS6_IJS8_SA_S9_EEENS6_IJNS7_ILi1EEESI_SI_EEESC_SE_Li128ELb1ELb1ELb0ELb0EEENS1_19SingleTileSchedulerILb1ELb0ELb1ELi128EEEEEEEEEvNT_6ParamsE,"aw",@nobits
	.sectionflags	@""
	.align	16


//--------------------- .nv.shared._ZN7cutlass13device_kernelIN5flash19enable_sm80_to_sm89INS1_16FlashAttnFwdSm80INS1_25CollectiveMainloopFwdSm80ILi4ELi1ELb0EN4cute5tupleIJNS5_1CILi128EEENS7_ILi64EEENS7_ILi96EEEEEELi96ENS_10bfloat16_tEfNS_4arch4Sm80ELb1ELb0ELb1ELb0ELb1ELb0ELb1ELb0EEENS1_21CollectiveEpilogueFwdINS6_IJS8_SA_S9_EEENS6_IJNS7_ILi1EEESI_SI_EEESC_SE_Li128ELb0ELb1ELb0ELb0EEENS1_30DynamicPersistentTileSchedulerILi128ELi128ELb0ELb1ELb0EEEEEEEEEvNT_6ParamsE --------------------------
	.section	.nv.shared._ZN7cutlass13device_kernelIN5flash19enable_sm80_to_sm89INS1_16FlashAttnFwdSm80INS1_25CollectiveMainloopFwdSm80ILi4ELi1ELb0EN4cute5tupleIJNS5_1CILi128EEENS7_ILi64EEENS7_ILi96EEEEEELi96ENS_10bfloat16_tEfNS_4arch4Sm80ELb1ELb0ELb1ELb0ELb1ELb0ELb1ELb0EEENS1_21CollectiveEpilogueFwdINS6_IJS8_SA_S9_EEENS6_IJNS7_ILi1EEESI_SI_EEESC_SE_Li128ELb0ELb1ELb0ELb0EEENS1_30DynamicPersistentTileSchedulerILi128ELi128ELb0ELb1ELb0EEEEEEEEEvNT_6ParamsE,"aw",@nobits
	.sectionflags	@""
	.align	16


//--------------------- .nv.shared._ZN7cutlass13device_kernelIN5flash19enable_sm80_to_sm89INS1_16FlashAttnFwdSm80INS1_25CollectiveMainloopFwdSm80ILi4ELi1ELb0EN4cute5tupleIJNS5_1CILi128EEENS7_ILi64EEENS7_ILi96EEEEEELi96ENS_10bfloat16_tEfNS_4arch4Sm80ELb1ELb0ELb1ELb1ELb1ELb0ELb1ELb0EEENS1_21CollectiveEpilogueFwdINS6_IJS8_SA_S9_EEENS6_IJNS7_ILi1EEESI_SI_EEESC_SE_Li128ELb1ELb1ELb0ELb0EEENS1_19SingleTileSchedulerILb1ELb0ELb1ELi128EEEEEEEEEvNT_6ParamsE --------------------------
	.section	.nv.shared._ZN7cutlass13device_kernelIN5flash19enable_sm80_to_sm89INS1_16FlashAttnFwdSm80INS1_25CollectiveMainloopFwdSm80ILi4ELi1ELb0EN4cute5tupleIJNS5_1CILi128EEENS7_ILi64EEENS7_ILi96EEEEEELi96ENS_10bfloat16_tEfNS_4arch4Sm80ELb1ELb0ELb1ELb1ELb1ELb0ELb1ELb0EEENS1_21CollectiveEpilogueFwdINS6_IJS8_SA_S9_EEENS6_IJNS7_ILi1EEESI_SI_EEESC_SE_Li128ELb1ELb1ELb0ELb0EEENS1_19SingleTileSchedulerILb1ELb0ELb1ELi128EEEEEEEEEvNT_6ParamsE,"aw",@nobits
	.sectionflags	@""
	.align	16


//--------------------- .nv.shared._ZN7cutlass13device_kernelIN5flash19enable_sm80_to_sm89INS1_16FlashAttnFwdSm80INS1_25CollectiveMainloopFwdSm80ILi4ELi1ELb0EN4cute5tupleIJNS5_1CILi128EEENS7_ILi64EEENS7_ILi96EEEEEELi96ENS_10bfloat16_tEfNS_4arch4Sm80ELb1ELb0ELb1ELb1ELb1ELb1ELb1ELb0EEENS1_21CollectiveEpilogueFwdINS6_IJS8_SA_S9_EEENS6_IJNS7_ILi1EEESI_SI_EEESC_SE_Li128ELb1ELb1ELb0ELb0EEENS1_19SingleTileSchedulerILb1ELb0ELb1ELi128EEEEEEEEEvNT_6ParamsE --------------------------
	.section	.nv.shared._ZN7cutlass13device_kernelIN5flash19enable_sm80_to_sm89INS1_16FlashAttnFwdSm80INS1_25CollectiveMainloopFwdSm80ILi4ELi1ELb0EN4cute5tupleIJNS5_1CILi128EEENS7_ILi64EEENS7_ILi96EEEEEELi96ENS_10bfloat16_tEfNS_4arch4Sm80ELb1ELb0ELb1ELb1ELb1ELb1ELb1ELb0EEENS1_21CollectiveEpilogueFwdINS6_IJS8_SA_S9_EEENS6_IJNS7_ILi1EEESI_SI_EEESC_SE_Li128ELb1ELb1ELb0ELb0EEENS1_19SingleTileSchedulerILb1ELb0ELb1ELi128EEEEEEEEEvNT_6ParamsE,"aw",@nobits
	.sectionflags	@""
	.align	16
